	.target	sm_100a

	.elftype	@"ET_EXEC"


//--------------------- .note.nv.tkinfo           --------------------------
	.section	.note.nv.tkinfo,"",@"SHT_NOTE"
	.sectionflags	@"SHF_NOTE_NV_TKINFO"
	.tkinfo
        /*0018*/ 	.word	0x00000081
        /*0030*/ 	.string	""
        /*0030*/ 	.string	"ptxas-blackwell"
        /*0030*/ 	.string	"Cuda compilation tools, release 12.9, V12.9.86"
        /*0030*/ 	.string	"Build cuda_12.9.r12.9/compiler.36037853_0"
        /*0030*/ 	.string	"-v  -suppress-debug-info  -lineinfo  -arch sm_100a "



//--------------------- .note.nv.cuver            --------------------------
	.section	.note.nv.cuver,"",@"SHT_NOTE"
	.sectionflags	@"SHF_NOTE_NV_CUVER"
        /*0018*/ 	.short	0x0001
        /*001a*/ 	.short	0x0064
        /*001c*/ 	.short	0x0001
        /*001e*/ 	.short	0x0000
        /*0020*/ 	.short	0x0001
        /*0022*/ 	.short	0x0000


//--------------------- .nv.info                  --------------------------
	.section	.nv.info,"",@"SHT_CUDA_INFO"
	.align	4


	//----- nvinfo : EIATTR_REGCOUNT
	.align		4
        /*0000*/ 	.byte	0x04, 0x2f
        /*0002*/ 	.short	(.L_4 - .L_3)
	.align		4
.L_3:
        /*0004*/ 	.word	index@(matmul_kernel)
        /*0008*/ 	.word	0x000000ff


	//----- nvinfo : EIATTR_FRAME_SIZE
	.align		4
.L_4:
        /*000c*/ 	.byte	0x04, 0x11
        /*000e*/ 	.short	(.L_6 - .L_5)
	.align		4
.L_5:
        /*0010*/ 	.word	index@($__internal_2_$__cuda_sm10x_tcgen05_guardrail_trap_unallocated_columns_being_dealloced)
        /*0014*/ 	.word	0x00000248


	//----- nvinfo : EIATTR_FRAME_SIZE
	.align		4
.L_6:
        /*0018*/ 	.byte	0x04, 0x11
        /*001a*/ 	.short	(.L_8 - .L_7)
	.align		4
.L_7:
        /*001c*/ 	.word	index@($__internal_1_$__cuda_sm10x_tcgen05_guardrail_trap_phase_invalid_during_alloc)
        /*0020*/ 	.word	0x00000248


	//----- nvinfo : EIATTR_FRAME_SIZE
	.align		4
.L_8:
        /*0024*/ 	.byte	0x04, 0x11
        /*0026*/ 	.short	(.L_10 - .L_9)
	.align		4
.L_9:
        /*0028*/ 	.word	index@($__internal_0_$__cuda_sm10x_tcgen05_guardrail_trap_col_being_dealloced_not_returned_by_alloc)
        /*002c*/ 	.word	0x00000248


	//----- nvinfo : EIATTR_FRAME_SIZE
	.align		4
.L_10:
        /*0030*/ 	.byte	0x04, 0x11
        /*0032*/ 	.short	(.L_12 - .L_11)
	.align		4
.L_11:
        /*0034*/ 	.word	index@(matmul_kernel)
        /*0038*/ 	.word	0x00000248


	//----- nvinfo : EIATTR_MIN_STACK_SIZE
	.align		4
.L_12:
        /*003c*/ 	.byte	0x04, 0x12
        /*003e*/ 	.short	(.L_14 - .L_13)
	.align		4
.L_13:
        /*0040*/ 	.word	index@(matmul_kernel)
        /*0044*/ 	.word	0x00000248
.L_14:


//--------------------- .nv.info.matmul_kernel    --------------------------
	.section	.nv.info.matmul_kernel,"",@"SHT_CUDA_INFO"
	.sectionflags	@""
	.align	4


	//----- nvinfo : EIATTR_CUDA_API_VERSION
	.align		4
        /*0000*/ 	.byte	0x04, 0x37
        /*0002*/ 	.short	(.L_16 - .L_15)
.L_15:
        /*0004*/ 	.word	0x00000081


	//----- nvinfo : EIATTR_KPARAM_INFO
	.align		4
.L_16:
        /*0008*/ 	.byte	0x04, 0x17
        /*000a*/ 	.short	(.L_18 - .L_17)
.L_17:
        /*000c*/ 	.word	0x00000000
        /*0010*/ 	.short	0x000d
        /*0012*/ 	.short	0x0048
        /*0014*/ 	.byte	0x00, 0xf4, 0x21, 0x00


	//----- nvinfo : EIATTR_KPARAM_INFO
	.align		4
.L_18:
        /*0018*/ 	.byte	0x04, 0x17
        /*001a*/ 	.short	(.L_20 - .L_19)
.L_19:
        /*001c*/ 	.word	0x00000000
        /*0020*/ 	.short	0x000c
        /*0022*/ 	.short	0x0040
        /*0024*/ 	.byte	0x00, 0xf4, 0x21, 0x00


	//----- nvinfo : EIATTR_KPARAM_INFO
	.align		4
.L_20:
        /*0028*/ 	.byte	0x04, 0x17
        /*002a*/ 	.short	(.L_22 - .L_21)
.L_21:
        /*002c*/ 	.word	0x00000000
        /*0030*/ 	.short	0x000b
        /*0032*/ 	.short	0x0038
        /*0034*/ 	.byte	0x00, 0xf0, 0x11, 0x00


	//----- nvinfo : EIATTR_KPARAM_INFO
	.align		4
.L_22:
        /*0038*/ 	.byte	0x04, 0x17
        /*003a*/ 	.short	(.L_24 - .L_23)
.L_23:
        /*003c*/ 	.word	0x00000000
        /*0040*/ 	.short	0x000a
        /*0042*/ 	.short	0x0034
        /*0044*/ 	.byte	0x00, 0xf0, 0x11, 0x00


	//----- nvinfo : EIATTR_KPARAM_INFO
	.align		4
.L_24:
        /*0048*/ 	.byte	0x04, 0x17
        /*004a*/ 	.short	(.L_26 - .L_25)
.L_25:
        /*004c*/ 	.word	0x00000000
        /*0050*/ 	.short	0x0009
        /*0052*/ 	.short	0x0030
        /*0054*/ 	.byte	0x00, 0xf0, 0x11, 0x00


	//----- nvinfo : EIATTR_KPARAM_INFO
	.align		4
.L_26:
        /*0058*/ 	.byte	0x04, 0x17
        /*005a*/ 	.short	(.L_28 - .L_27)
.L_27:
        /*005c*/ 	.word	0x00000000
        /*0060*/ 	.short	0x0008
        /*0062*/ 	.short	0x002c
        /*0064*/ 	.byte	0x00, 0xf0, 0x11, 0x00


	//----- nvinfo : EIATTR_KPARAM_INFO
	.align		4
.L_28:
        /*0068*/ 	.byte	0x04, 0x17
        /*006a*/ 	.short	(.L_30 - .L_29)
.L_29:
        /*006c*/ 	.word	0x00000000
        /*0070*/ 	.short	0x0007
        /*0072*/ 	.short	0x0028
        /*0074*/ 	.byte	0x00, 0xf0, 0x11, 0x00


	//----- nvinfo : EIATTR_KPARAM_INFO
	.align		4
.L_30:
        /*0078*/ 	.byte	0x04, 0x17
        /*007a*/ 	.short	(.L_32 - .L_31)
.L_31:
        /*007c*/ 	.word	0x00000000
        /*0080*/ 	.short	0x0006
        /*0082*/ 	.short	0x0024
        /*0084*/ 	.byte	0x00, 0xf0, 0x11, 0x00


	//----- nvinfo : EIATTR_KPARAM_INFO
	.align		4
.L_32:
        /*0088*/ 	.byte	0x04, 0x17
        /*008a*/ 	.short	(.L_34 - .L_33)
.L_33:
        /*008c*/ 	.word	0x00000000
        /*0090*/ 	.short	0x0005
        /*0092*/ 	.short	0x0020
        /*0094*/ 	.byte	0x00, 0xf0, 0x11, 0x00


	//----- nvinfo : EIATTR_KPARAM_INFO
	.align		4
.L_34:
        /*0098*/ 	.byte	0x04, 0x17
        /*009a*/ 	.short	(.L_36 - .L_35)
.L_35:
        /*009c*/ 	.word	0x00000000
        /*00a0*/ 	.short	0x0004
        /*00a2*/ 	.short	0x001c
        /*00a4*/ 	.byte	0x00, 0xf0, 0x11, 0x00


	//----- nvinfo : EIATTR_KPARAM_INFO
	.align		4
.L_36:
        /*00a8*/ 	.byte	0x04, 0x17
        /*00aa*/ 	.short	(.L_38 - .L_37)
.L_37:
        /*00ac*/ 	.word	0x00000000
        /*00b0*/ 	.short	0x0003
        /*00b2*/ 	.short	0x0018
        /*00b4*/ 	.byte	0x00, 0xf0, 0x11, 0x00


	//----- nvinfo : EIATTR_KPARAM_INFO
	.align		4
.L_38:
        /*00b8*/ 	.byte	0x04, 0x17
        /*00ba*/ 	.short	(.L_40 - .L_39)
.L_39:
        /*00bc*/ 	.word	0x00000000
        /*00c0*/ 	.short	0x0002
        /*00c2*/ 	.short	0x0010
        /*00c4*/ 	.byte	0x00, 0xf4, 0x21, 0x00


	//----- nvinfo : EIATTR_KPARAM_INFO
	.align		4
.L_40:
        /*00c8*/ 	.byte	0x04, 0x17
        /*00ca*/ 	.short	(.L_42 - .L_41)
.L_41:
        /*00cc*/ 	.word	0x00000000
        /*00d0*/ 	.short	0x0001
        /*00d2*/ 	.short	0x0008
        /*00d4*/ 	.byte	0x00, 0xf4, 0x21, 0x00


	//----- nvinfo : EIATTR_KPARAM_INFO
	.align		4
.L_42:
        /*00d8*/ 	.byte	0x04, 0x17
        /*00da*/ 	.short	(.L_44 - .L_43)
.L_43:
        /*00dc*/ 	.word	0x00000000
        /*00e0*/ 	.short	0x0000
        /*00e2*/ 	.short	0x0000
        /*00e4*/ 	.byte	0x00, 0xf4, 0x21, 0x00


	//----- nvinfo : EIATTR_AT_ENTRY_FRAGMENTS
	.align		4
.L_44:
        /*00e8*/ 	.byte	0x04, 0x4f
        /*00ea*/ 	.short	(.L_46 - .L_45)


	//   ....[0]....
.L_45:
        /*00ec*/ 	.word	0x00000004


	//----- nvinfo : EIATTR_RESERVED_SMEM_USED
	.align		4
.L_46:
        /*00f0*/ 	.byte	0x01, 0x41
	.zero		2


	//----- nvinfo : EIATTR_SPARSE_MMA_MASK
	.align		4
        /*00f4*/ 	.byte	0x03, 0x50
        /*00f6*/ 	.short	0x0000


	//----- nvinfo : EIATTR_TCGEN05_1CTA_USED
	.align		4
        /*00f8*/ 	.byte	0x01, 0x51
	.zero		2


	//----- nvinfo : EIATTR_MAXREG_COUNT
	.align		4
        /*00fc*/ 	.byte	0x03, 0x1b
        /*00fe*/ 	.short	0x00ff


	//----- nvinfo : EIATTR_NUM_BARRIERS
	.align		4
        /*0100*/ 	.byte	0x02, 0x4c
        /*0102*/ 	.byte	0x01
	.zero		1


	//----- nvinfo : EIATTR_ANNOTATIONS
	.align		4
        /*0104*/ 	.byte	0x04, 0x55
        /*0106*/ 	.short	(.L_48 - .L_47)


	//   ....[0]....
.L_47:
        /*0108*/ 	.word	0x00000001
        /*010c*/ 	.byte	0x90, 0x09, 0x00, 0x00, 0x01, 0x00, 0x00, 0x00, 0x10, 0x3b, 0x00, 0x00, 0x01, 0x00, 0x00, 0x00
        /* <DEDUP_REMOVED lines=165> */
        /*0b6c*/ 	.byte	0xb0, 0xf5, 0x00, 0x00, 0x01, 0x00, 0x00, 0x00, 0xc0, 0xf5, 0x00, 0x00


	//----- nvinfo : EIATTR_INT_WARP_WIDE_INSTR_OFFSETS
	.align		4
.L_48:
        /*0b78*/ 	.byte	0x04, 0x31
        /*0b7a*/ 	.short	(.L_50 - .L_49)


	//   ....[0]....
.L_49:
        /*0b7c*/ 	.word	0x000054f0


	//   ....[1]....
        /*0b80*/ 	.word	0x00005510


	//   ....[2]....
        /*0b84*/ 	.word	0x000055b0


	//   ....[3]....
        /*0b88*/ 	.word	0x00014f00


	//   ....[4]....
        /*0b8c*/ 	.word	0x00014f50


	//----- nvinfo : EIATTR_COOP_GROUP_MASK_REGIDS
	.align		4
.L_50:
        /*0b90*/ 	.byte	0x04, 0x29
        /*0b92*/ 	.short	(.L_52 - .L_51)


	//   ....[0]....
.L_51:
        /*0b94*/ 	.word	0xffffffff


	//   ....[1]....
        /*0b98*/ 	.word	0xffffffff


	//   ....[2]....
        /*0b9c*/ 	.word	0xffffffff


	//   ....[3]....
        /*0ba0*/ 	.word	0xffffffff


	//----- nvinfo : EIATTR_COOP_GROUP_INSTR_OFFSETS
	.align		4
.L_52:
        /*0ba4*/ 	.byte	0x04, 0x28
        /*0ba6*/ 	.short	(.L_54 - .L_53)


	//   ....[0]....
.L_53:
        /*0ba8*/ 	.word	0x00000070


	//   ....[1]....
        /*0bac*/ 	.word	0x00000330


	//   ....[2]....
        /*0bb0*/ 	.word	0x00014d90


	//   ....[3]....
        /*0bb4*/ 	.word	0x00015000


	//----- nvinfo : EIATTR_VRC_CTA_INIT_COUNT
	.align		4
.L_54:
        /*0bb8*/ 	.byte	0x02, 0x4a
        /*0bba*/ 	.byte	0x80
	.zero		1


	//----- nvinfo : EIATTR_MBARRIER_INSTR_OFFSETS
	.align		4
        /*0bbc*/ 	.byte	0x04, 0x39
        /*0bbe*/ 	.short	(.L_56 - .L_55)


	//   ....[0]....
.L_55:
        /*0bc0*/ 	.word	0x00005630
        /*0bc4*/ 	.word	0x000000ff
        /*0bc8*/ 	.word	0x00000000
        /*0bcc*/ 	.short	0x0100
        /*0bce*/ 	.byte	0x0c
	.zero		1


	//   ....[1]....
        /*0bd0*/ 	.word	0x00005720
        /*0bd4*/ 	.word	0x000000ff
        /*0bd8*/ 	.word	0x00020008
        /*0bdc*/ 	.short	0x0100
        /*0bde*/ 	.byte	0x0a
	.zero		1


	//   ....[2]....
        /*0be0*/ 	.word	0x0000af60
        /*0be4*/ 	.word	0x000000ff
        /*0be8*/ 	.word	0x00000000
        /*0bec*/ 	.short	0x010a
        /*0bee*/ 	.byte	0x0c
	.zero		1


	//   ....[3]....
        /*0bf0*/ 	.word	0x0000d1a0
        /*0bf4*/ 	.word	0x000000ff
        /*0bf8*/ 	.word	0x00000000
        /*0bfc*/ 	.short	0x010a
        /*0bfe*/ 	.byte	0x0c
	.zero		1


	//   ....[4]....
        /*0c00*/ 	.word	0x0000d320
        /*0c04*/ 	.word	0x000000ff
        /*0c08*/ 	.word	0x00020000
        /*0c0c*/ 	.short	0x0108
        /*0c0e*/ 	.byte	0x0a
	.zero		1


	//   ....[5]....
        /*0c10*/ 	.word	0x0000d3a0
        /*0c14*/ 	.word	0x000000ff
        /*0c18*/ 	.word	0x00020008
        /*0c1c*/ 	.short	0x0108
        /*0c1e*/ 	.byte	0x0a
	.zero		1


	//   ....[6]....
        /*0c20*/ 	.word	0x00015020
        /*0c24*/ 	.word	0x000000ff
        /*0c28*/ 	.word	0x00000000
        /*0c2c*/ 	.short	0x010a
        /*0c2e*/ 	.byte	0x0c
	.zero		1


	//   ....[7]....
        /*0c30*/ 	.word	0x00015050
        /*0c34*/ 	.word	0x000000ff
        /*0c38*/ 	.word	0x00000000
        /*0c3c*/ 	.short	0x010a
        /*0c3e*/ 	.byte	0x0c
	.zero		1


	//----- nvinfo : EIATTR_NUM_MBARRIERS
	.align		4
.L_56:
        /*0c40*/ 	.byte	0x03, 0x38
        /*0c42*/ 	.short	0x0002


	//----- nvinfo : EIATTR_EXIT_INSTR_OFFSETS
	.align		4
        /*0c44*/ 	.byte	0x04, 0x1c
        /*0c46*/ 	.short	(.L_58 - .L_57)


	//   ....[0]....
.L_57:
        /*0c48*/ 	.word	0x00015010


	//----- nvinfo : EIATTR_REQNTID
	.align		4
.L_58:
        /*0c4c*/ 	.byte	0x04, 0x10
        /*0c4e*/ 	.short	(.L_60 - .L_59)
.L_59:
        /*0c50*/ 	.word	0x00000080
        /*0c54*/ 	.word	0x00000001
        /*0c58*/ 	.word	0x00000001


	//----- nvinfo : EIATTR_CRS_STACK_SIZE
	.align		4
.L_60:
        /*0c5c*/ 	.byte	0x04, 0x1e
        /*0c5e*/ 	.short	(.L_62 - .L_61)
.L_61:
        /*0c60*/ 	.word	0x00000000


	//----- nvinfo : EIATTR_CBANK_PARAM_SIZE
	.align		4
.L_62:
        /*0c64*/ 	.byte	0x03, 0x19
        /*0c66*/ 	.short	0x0050


	//----- nvinfo : EIATTR_PARAM_CBANK
	.align		4
        /*0c68*/ 	.byte	0x04, 0x0a
        /*0c6a*/ 	.short	(.L_64 - .L_63)
	.align		4
.L_63:
        /*0c6c*/ 	.word	index@(.nv.constant0.matmul_kernel)
        /*0c70*/ 	.short	0x0380
        /*0c72*/ 	.short	0x0050


	//----- nvinfo : EIATTR_SW_WAR
	.align		4
.L_64:
        /*0c74*/ 	.byte	0x04, 0x36
        /*0c76*/ 	.short	(.L_66 - .L_65)
.L_65:
        /*0c78*/ 	.word	0x00000008
.L_66:


//--------------------- .nv.compat                --------------------------
	.section	.nv.compat,"",@"SHT_CUDA_COMPAT_INFO"
	.align	4
        /*0000*/ 	.byte	0x02, 0x02, 0x02, 0x00, 0x02, 0x05, 0x05, 0x00, 0x02, 0x03, 0x00, 0x00, 0x02, 0x06, 0x01, 0x00


//--------------------- .nv.callgraph             --------------------------
	.section	.nv.callgraph,"",@"SHT_CUDA_CALLGRAPH"
	.align	4
	.sectionentsize	8
	.align		4
        /*0000*/ 	.word	0x00000000
	.align		4
        /*0004*/ 	.word	0xffffffff
	.align		4
        /*0008*/ 	.word	0x00000000
	.align		4
        /*000c*/ 	.word	0xfffffffe
	.align		4
        /*0010*/ 	.word	0x00000000
	.align		4
        /*0014*/ 	.word	0xfffffffd
	.align		4
        /*0018*/ 	.word	0x00000000
	.align		4
        /*001c*/ 	.word	0xfffffffc


//--------------------- .text.matmul_kernel       --------------------------
	.section	.text.matmul_kernel,"ax",@progbits
	.align	128
        .global         matmul_kernel
        .type           matmul_kernel,@function
        .size           matmul_kernel,(.L_x_21 - matmul_kernel)
        .other          matmul_kernel,@"STO_CUDA_ENTRY STV_DEFAULT"
matmul_kernel:
.text.matmul_kernel:
[----:B------:R-:W1:Y:S01]  /*0000*/  LDC R1, c[0x0][0x37c] ;  /* 0x0000df00ff017b82 */ /* 0x000e620000000800 */
[----:B------:R-:W2:Y:S01]  /*0010*/  S2R R5, SR_TID.X ;  /* 0x0000000000057919 */ /* 0x000ea20000002100 */
[----:B-1----:R-:W-:Y:S01]  /*0020*/  VIADD R1, R1, 0xfffffdb8 ;  /* 0xfffffdb801017836 */ /* 0x002fe20000000000 */
[----:B--2---:R-:W-:-:S13]  /*0030*/  ISETP.GE.U32.AND P0, PT, R5, 0x20, PT ;  /* 0x000000200500780c */ /* 0x004fda0003f06070 */
[----:B------:R-:W-:Y:S02]  /*0040*/  VOTEU.ANY UP0, P0 ;  /* 0x0000000000ff7886 */ /* 0x000fe40000000100 */
[----:B------:R-:W-:Y:S05]  /*0050*/  BRA.U UP0, `(.L_x_0) ;  /* 0x0000000100b87547 */ /* 0x000fea000b800000 */
[----:B------:R-:W1:Y:S01]  /*0060*/  S2UR UR6, SR_CgaCtaId ;  /* 0x00000000000679c3 */ /* 0x000e620000008800 */
[----:B------:R-:W-:Y:S01]  /*0070*/  NOP ;  /* 0x0000000000007918 */ /* 0x000fe20000000000 */
[----:B------:R-:W-:Y:S02]  /*0080*/  UMOV UR4, 0x40 ;  /* 0x0000004000047882 */ /* 0x000fe40000000000 */
[----:B-1----:R-:W-:-:S09]  /*0090*/  ULEA UR4, UR6, UR4, 0x18 ;  /* 0x0000000406047291 */ /* 0x002fd2000f8ec0ff */
[----:B------:R-:W1:Y:S01]  /*00a0*/  LDS.U8 R0, [UR4] ;  /* 0x00000004ff007984 */ /* 0x000e620008000000 */
[----:B------:R-:W-:Y:S02]  /*00b0*/  UMOV UR4, 0x400 ;  /* 0x0000040000047882 */ /* 0x000fe40000000000 */
[----:B------:R-:W-:Y:S01]  /*00c0*/  ULEA UR4, UR6, UR4, 0x18 ;  /* 0x0000000406047291 */ /* 0x000fe2000f8ec0ff */
[----:B-1----:R-:W-:-:S13]  /*00d0*/  ISETP.NE.AND P0, PT, R0, RZ, PT ;  /* 0x000000ff0000720c */ /* 0x002fda0003f05270 */
[----:B------:R-:W-:Y:S05]  /*00e0*/  @P0 BRA `(.L_x_1) ;  /* 0x00000000007c0947 */ /* 0x000fea0003800000 */
[----:B------:R-:W-:-:S13]  /*00f0*/  ELECT P0, URZ, PT ;  /* 0x0000000000ff782f */ /* 0x000fda0003800000 */
[----:B------:R-:W-:Y:S05]  /*0100*/  @!P0 BRA `(.L_x_2) ;  /* 0x0000000000848947 */ /* 0x000fea0003800000 */
[----:B------:R-:W-:Y:S01]  /*0110*/  UMOV UR5, 0x10 ;  /* 0x0000001000057882 */ /* 0x000fe20000000000 */
[----:B------:R-:W-:Y:S02]  /*0120*/  IMAD.MOV.U32 R4, RZ, RZ, 0x1 ;  /* 0x00000001ff047424 */ /* 0x000fe400078e00ff */
[----:B------:R-:W-:Y:S02]  /*0130*/  IMAD.MOV.U32 R7, RZ, RZ, 0xffff ;  /* 0x0000ffffff077424 */ /* 0x000fe400078e00ff */
[----:B------:R-:W-:Y:S04]  /*0140*/  DEPBAR.LE SB1, 0x36 ;  /* 0x00009d800000791a */ /* 0x000fe80000000000 */
[----:B------:R-:W1:Y:S02]  /*0150*/  UTCATOMSWS.FIND_AND_SET.ALIGN UP1, UR5, UR5 ;  /* 0x00000005000575e3 */ /* 0x000e640008020800 */
[----:B-1----:R-:W-:-:S04]  /*0160*/  PLOP3.LUT P0, PT, PT, PT, UP1, 0x80, 0x8 ;  /* 0x000000000008781c */ /* 0x002fc80003f0f018 */
[----:B------:R-:W-:-:S04]  /*0170*/  SEL R0, RZ, 0xffffffff, !P0 ;  /* 0xffffffffff007807 */ /* 0x000fc80004000000 */
[----:B------:R-:W-:Y:S01]  /*0180*/  ISETP.NE.AND P0, PT, R0, RZ, PT ;  /* 0x000000ff0000720c */ /* 0x000fe20003f05270 */
[----:B------:R-:W-:-:S12]  /*0190*/  IMAD.U32 R0, RZ, RZ, UR5 ;  /* 0x00000005ff007e24 */ /* 0x000fd8000f8e00ff */
[----:B------:R-:W-:Y:S05]  /*01a0*/  @P0 BRA `(.L_x_3) ;  /* 0x0000000000240947 */ /* 0x000fea0003800000 */
.L_x_4:
[----:B------:R-:W-:Y:S05]  /*01b0*/  NANOSLEEP 0x64 ;  /* 0x000000640000795d */ /* 0x000fea0003800000 */
[----:B------:R-:W-:-:S05]  /*01c0*/  UMOV UR5, 0x10 ;  /* 0x0000001000057882 */ /* 0x000fca0000000000 */
[----:B------:R-:W-:Y:S04]  /*01d0*/  DEPBAR.LE SB1, 0x36 ;  /* 0x00009d800000791a */ /* 0x000fe80000000000 */
[----:B------:R-:W1:Y:S02]  /*01e0*/  UTCATOMSWS.FIND_AND_SET.ALIGN UP1, UR5, UR5 ;  /* 0x00000005000575e3 */ /* 0x000e640008020800 */
[----:B-1----:R-:W-:-:S04]  /*01f0*/  PLOP3.LUT P0, PT, PT, PT, UP1, 0x80, 0x8 ;  /* 0x000000000008781c */ /* 0x002fc80003f0f018 */
[----:B------:R-:W-:-:S04]  /*0200*/  SEL R0, RZ, 0xffffffff, !P0 ;  /* 0xffffffffff007807 */ /* 0x000fc80004000000 */
[----:B------:R-:W-:Y:S01]  /*0210*/  ISETP.NE.AND P0, PT, R0, RZ, PT ;  /* 0x000000ff0000720c */ /* 0x000fe20003f05270 */
[----:B------:R-:W-:-:S12]  /*0220*/  IMAD.U32 R0, RZ, RZ, UR5 ;  /* 0x00000005ff007e24 */ /* 0x000fd8000f8e00ff */
[----:B------:R-:W-:Y:S05]  /*0230*/  @!P0 BRA `(.L_x_4) ;  /* 0xfffffffc00dc8947 */ /* 0x000fea000383ffff */
.L_x_3:
[C---:B------:R-:W-:Y:S01]  /*0240*/  VIADD R3, R0.reuse, 0x10 ;  /* 0x0000001000037836 */ /* 0x040fe20000000000 */
[----:B------:R-:W-:Y:S01]  /*0250*/  UMOV UR5, 0x50 ;  /* 0x0000005000057882 */ /* 0x000fe20000000000 */
[----:B------:R-:W-:Y:S01]  /*0260*/  SHF.L.U32 R2, R7, R0, RZ ;  /* 0x0000000007027219 */ /* 0x000fe200000006ff */
[----:B------:R-:W-:Y:S01]  /*0270*/  ULEA UR5, UR6, UR5, 0x18 ;  /* 0x0000000506057291 */ /* 0x000fe2000f8ec0ff */
[----:B------:R-:W-:Y:S01]  /*0280*/  IMAD.SHL.U32 R0, R0, 0x20, RZ ;  /* 0x0000002000007824 */ /* 0x000fe200078e00ff */
[----:B------:R-:W-:-:S04]  /*0290*/  SHF.L.U32 R3, R4, R3, RZ ;  /* 0x0000000304037219 */ /* 0x000fc800000006ff */
[----:B------:R-:W-:-:S05]  /*02a0*/  LOP3.LUT R2, R3, R2, RZ, 0xfc, !PT ;  /* 0x0000000203027212 */ /* 0x000fca00078efcff */
[----:B------:R1:W-:Y:S04]  /*02b0*/  ATOMS.OR RZ, [UR5], R2 ;  /* 0x00000002ffff798c */ /* 0x0003e8000b000005 */
[----:B------:R1:W-:Y:S01]  /*02c0*/  STS [UR4], R0 ;  /* 0x00000000ff007988 */ /* 0x0003e20008000804 */
[----:B------:R-:W-:Y:S05]  /*02d0*/  BRA `(.L_x_2) ;  /* 0x0000000000107947 */ /* 0x000fea0003800000 */
.L_x_1:
[----:B------:R-:W-:Y:S01]  /*02e0*/  IMAD.MOV.U32 R0, RZ, RZ, -0x1 ;  /* 0xffffffffff007424 */ /* 0x000fe200078e00ff */
[----:B------:R-:W-:-:S04]  /*02f0*/  MOV R2, 0x320 ;  /* 0x0000032000027802 */ /* 0x000fc80000000f00 */
[----:B------:R1:W-:Y:S03]  /*0300*/  STS [UR4], R0 ;  /* 0x00000000ff007988 */ /* 0x0003e60008000804 */
[----:B-1----:R-:W-:Y:S05]  /*0310*/  CALL.REL.NOINC `($__internal_1_$__cuda_sm10x_tcgen05_guardrail_trap_phase_invalid_during_alloc) ;  /* 0x0000014c00647944 */ /* 0x002fea0003c00000 */
.L_x_2:
[----:B------:R-:W-:Y:S05]  /*0320*/  WARPSYNC.ALL ;  /* 0x0000000000007948 */ /* 0x000fea0003800000 */
[----:B------:R-:W-:Y:S01]  /*0330*/  NOP ;  /* 0x0000000000007918 */ /* 0x000fe20000000000 */
.L_x_0:
[----:B------:R-:W2:Y:S01]  /*0340*/  LDC.64 R44, c[0x0][0x398] ;  /* 0x0000e600ff2c7b82 */ /* 0x000ea20000000a00 */
[----:B------:R-:W3:Y:S01]  /*0350*/  S2R R7, SR_CTAID.X ;  /* 0x0000000000077919 */ /* 0x000ee20000002500 */
[----:B------:R-:W-:Y:S01]  /*0360*/  UMOV UR10, 0x400 ;  /* 0x00000400000a7882 */ /* 0x000fe20000000000 */
[----:B------:R-:W4:Y:S01]  /*0370*/  LDCU UR7, c[0x0][0x3b0] ;  /* 0x00007600ff0777ac */ /* 0x000f220008000800 */
[----:B------:R-:W-:Y:S01]  /*0380*/  LOP3.LUT R239, R5, 0x1f, RZ, 0xc0, !PT ;  /* 0x0000001f05ef7812 */ /* 0x000fe200078ec0ff */
[----:B------:R-:W5:Y:S03]  /*0390*/  LDCU.128 UR12, c[0x0][0x380] ;  /* 0x00007000ff0c77ac */ /* 0x000f660008000c00 */
[----:B------:R-:W1:Y:S01]  /*03a0*/  S2UR UR4, SR_CgaCtaId ;  /* 0x00000000000479c3 */ /* 0x000e620000008800 */
[----:B------:R-:W1:Y:S07]  /*03b0*/  LDCU UR5, c[0x0][0x3a4] ;  /* 0x00007480ff0577ac */ /* 0x000e6e0008000800 */
[----:B------:R-:W4:Y:S01]  /*03c0*/  LDC R74, c[0x0][0x3a0] ;  /* 0x0000e800ff4a7b82 */ /* 0x000f220000000800 */
[----:B-12---:R-:W-:Y:S01]  /*03d0*/  VIADD R0, R45, 0xff ;  /* 0x000000ff2d007836 */ /* 0x006fe20000000000 */
[----:B------:R-:W-:-:S04]  /*03e0*/  IABS R12, R44 ;  /* 0x0000002c000c7213 */ /* 0x000fc80000000000 */
[----:B------:R-:W-:Y:S01]  /*03f0*/  SHF.R.S32.HI R3, RZ, 0x1f, R0 ;  /* 0x0000001fff037819 */ /* 0x000fe20000011400 */
[----:B------:R-:W-:-:S03]  /*0400*/  ULEA UR10, UR4, UR10, 0x18 ;  /* 0x0000000a040a7291 */ /* 0x000fc6000f8ec0ff */
[----:B------:R-:W-:Y:S01]  /*0410*/  LEA.HI R3, R3, R0, RZ, 0x8 ;  /* 0x0000000003037211 */ /* 0x000fe200078f40ff */
[----:B------:R-:W-:Y:S01]  /*0420*/  BAR.SYNC.DEFER_BLOCKING 0x0 ;  /* 0x0000000000007b1d */ /* 0x000fe20000010000 */
[----:B---3--:R-:W-:Y:S02]  /*0430*/  IABS R8, R7 ;  /* 0x0000000700087213 */ /* 0x008fe40000000000 */
[----:B------:R-:W-:-:S05]  /*0440*/  SHF.R.S32.HI R3, RZ, 0x8, R3 ;  /* 0x00000008ff037819 */ /* 0x000fca0000011403 */
[----:B------:R-:W-:-:S05]  /*0450*/  IMAD.SHL.U32 R4, R3, 0x8, RZ ;  /* 0x0000000803047824 */ /* 0x000fca00078e00ff */
[-C--:B------:R-:W-:Y:S02]  /*0460*/  IABS R9, R4.reuse ;  /* 0x0000000400097213 */ /* 0x080fe40000000000 */
[----:B------:R-:W-:Y:S02]  /*0470*/  IABS R10, R4 ;  /* 0x00000004000a7213 */ /* 0x000fe40000000000 */
[----:B------:R-:W1:Y:S01]  /*0480*/  I2F.RP R0, R9 ;  /* 0x0000000900007306 */ /* 0x000e620000209400 */
[----:B------:R-:W2:Y:S07]  /*0490*/  LDS R19, [UR10] ;  /* 0x0000000aff137984 */ /* 0x000eae0008000800 */
[----:B-1----:R-:W1:Y:S02]  /*04a0*/  MUFU.RCP R0, R0 ;  /* 0x0000000000007308 */ /* 0x002e640000001000 */
[----:B-1----:R-:W-:-:S02]  /*04b0*/  VIADD R2, R0, 0xffffffe ;  /* 0x0ffffffe00027836 */ /* 0x002fc40000000000 */
[----:B------:R-:W-:-:S04]  /*04c0*/  IMAD.MOV R0, RZ, RZ, -R10 ;  /* 0x000000ffff007224 */ /* 0x000fc800078e0a0a */
[----:B------:R1:W3:Y:S02]  /*04d0*/  F2I.FTZ.U32.TRUNC.NTZ R3, R2 ;  /* 0x0000000200037305 */ /* 0x0002e4000021f000 */
[----:B-1----:R-:W-:Y:S01]  /*04e0*/  IMAD.MOV.U32 R2, RZ, RZ, RZ ;  /* 0x000000ffff027224 */ /* 0x002fe200078e00ff */
[----:B--2---:R-:W-:Y:S01]  /*04f0*/  R2UR UR20, R19 ;  /* 0x00000000131472ca */ /* 0x004fe200000e0000 */
[----:B---3--:R-:W-:-:S04]  /*0500*/  IMAD.MOV R6, RZ, RZ, -R3 ;  /* 0x000000ffff067224 */ /* 0x008fc800078e0a03 */
[----:B------:R-:W-:Y:S02]  /*0510*/  IMAD R11, R6, R9, RZ ;  /* 0x00000009060b7224 */ /* 0x000fe400078e02ff */
[----:B------:R-:W-:Y:S02]  /*0520*/  IMAD.MOV.U32 R6, RZ, RZ, R8 ;  /* 0x000000ffff067224 */ /* 0x000fe400078e0008 */
[----:B------:R-:W-:-:S06]  /*0530*/  IMAD.HI.U32 R3, R3, R11, R2 ;  /* 0x0000000b03037227 */ /* 0x000fcc00078e0002 */
[----:B------:R-:W-:-:S04]  /*0540*/  IMAD.HI.U32 R3, R3, R6, RZ ;  /* 0x0000000603037227 */ /* 0x000fc800078e00ff */
[----:B------:R-:W-:Y:S01]  /*0550*/  IMAD R0, R3, R0, R6 ;  /* 0x0000000003007224 */ /* 0x000fe200078e0206 */
[----:B------:R-:W-:Y:S04]  /*0560*/  BAR.SYNC.DEFER_BLOCKING 0x0 ;  /* 0x0000000000007b1d */ /* 0x000fe80000010000 */
[----:B------:R-:W-:-:S13]  /*0570*/  ISETP.GT.U32.AND P1, PT, R9, R0, PT ;  /* 0x000000000900720c */ /* 0x000fda0003f24070 */
[----:B------:R-:W-:Y:S02]  /*0580*/  @!P1 IMAD.IADD R0, R0, 0x1, -R9 ;  /* 0x0000000100009824 */ /* 0x000fe400078e0a09 */
[----:B------:R-:W-:Y:S01]  /*0590*/  @!P1 VIADD R3, R3, 0x1 ;  /* 0x0000000103039836 */ /* 0x000fe20000000000 */
[----:B------:R-:W-:Y:S02]  /*05a0*/  ISETP.NE.AND P1, PT, R4, RZ, PT ;  /* 0x000000ff0400720c */ /* 0x000fe40003f25270 */
[----:B------:R-:W-:Y:S02]  /*05b0*/  ISETP.GE.U32.AND P0, PT, R0, R9, PT ;  /* 0x000000090000720c */ /* 0x000fe40003f06070 */
[----:B------:R-:W-:-:S04]  /*05c0*/  LOP3.LUT R0, R7, R4, RZ, 0x3c, !PT ;  /* 0x0000000407007212 */ /* 0x000fc800078e3cff */
[----:B------:R-:W-:Y:S01]  /*05d0*/  ISETP.GE.AND P2, PT, R0, RZ, PT ;  /* 0x000000ff0000720c */ /* 0x000fe20003f46270 */
[----:B------:R-:W-:-:S06]  /*05e0*/  VIADD R0, R44, 0x7f ;  /* 0x0000007f2c007836 */ /* 0x000fcc0000000000 */
[----:B------:R-:W-:-:S04]  /*05f0*/  @P0 VIADD R3, R3, 0x1 ;  /* 0x0000000103030836 */ /* 0x000fc80000000000 */
[----:B------:R-:W-:Y:S01]  /*0600*/  IMAD.MOV.U32 R2, RZ, RZ, R3 ;  /* 0x000000ffff027224 */ /* 0x000fe200078e0003 */
[----:B------:R-:W-:-:S03]  /*0610*/  SHF.R.S32.HI R3, RZ, 0x1f, R0 ;  /* 0x0000001fff037819 */ /* 0x000fc60000011400 */
[----:B------:R-:W-:Y:S01]  /*0620*/  @!P2 IMAD.MOV R2, RZ, RZ, -R2 ;  /* 0x000000ffff02a224 */ /* 0x000fe200078e0a02 */
[----:B------:R-:W-:Y:S02]  /*0630*/  @!P1 LOP3.LUT R2, RZ, R4, RZ, 0x33, !PT ;  /* 0x00000004ff029212 */ /* 0x000fe400078e33ff */
[----:B------:R-:W-:-:S03]  /*0640*/  LEA.HI R3, R3, R0, RZ, 0x7 ;  /* 0x0000000003037211 */ /* 0x000fc600078f38ff */
[----:B------:R-:W-:Y:S02]  /*0650*/  IMAD.SHL.U32 R10, R2, 0x8, RZ ;  /* 0x00000008020a7824 */ /* 0x000fe400078e00ff */
[----:B------:R-:W-:-:S03]  /*0660*/  IMAD.MOV R2, RZ, RZ, -R2 ;  /* 0x000000ffff027224 */ /* 0x000fc600078e0a02 */
[----:B------:R-:W-:Y:S01]  /*0670*/  LEA.HI.SX32 R3, R3, -R10, 0x19 ;  /* 0x8000000a03037211 */ /* 0x000fe200078fcaff */
[----:B------:R-:W-:Y:S02]  /*0680*/  IMAD R14, R4, R2, R7 ;  /* 0x00000002040e7224 */ /* 0x000fe400078e0207 */
[----:B------:R-:W-:Y:S01]  /*0690*/  IMAD.MOV.U32 R2, RZ, RZ, RZ ;  /* 0x000000ffff027224 */ /* 0x000fe200078e00ff */
[----:B------:R-:W-:Y:S02]  /*06a0*/  VIMNMX R11, PT, PT, R3, 0x8, PT ;  /* 0x00000008030b7848 */ /* 0x000fe40003fe0100 */
[----:B------:R-:W-:Y:S02]  /*06b0*/  IABS R9, R14 ;  /* 0x0000000e00097213 */ /* 0x000fe40000000000 */
[-C--:B------:R-:W-:Y:S02]  /*06c0*/  IABS R6, R11.reuse ;  /* 0x0000000b00067213 */ /* 0x080fe40000000000 */
[----:B------:R-:W-:-:S02]  /*06d0*/  IABS R4, R11 ;  /* 0x0000000b00047213 */ /* 0x000fc40000000000 */
[----:B------:R-:W1:Y:S08]  /*06e0*/  I2F.RP R0, R6 ;  /* 0x0000000600007306 */ /* 0x000e700000209400 */
[----:B-1----:R-:W1:Y:S02]  /*06f0*/  MUFU.RCP R0, R0 ;  /* 0x0000000000007308 */ /* 0x002e640000001000 */
[----:B-1----:R-:W-:-:S06]  /*0700*/  VIADD R3, R0, 0xffffffe ;  /* 0x0ffffffe00037836 */ /* 0x002fcc0000000000 */
[----:B------:R-:W1:Y:S02]  /*0710*/  F2I.FTZ.U32.TRUNC.NTZ R3, R3 ;  /* 0x0000000300037305 */ /* 0x000e64000021f000 */
[----:B-1----:R-:W-:-:S04]  /*0720*/  IMAD.MOV R8, RZ, RZ, -R3 ;  /* 0x000000ffff087224 */ /* 0x002fc800078e0a03 */
[----:B------:R-:W-:-:S04]  /*0730*/  IMAD.MOV.U32 R7, RZ, RZ, R8 ;  /* 0x000000ffff077224 */ /* 0x000fc800078e0008 */
[----:B------:R-:W-:-:S04]  /*0740*/  IMAD R7, R7, R6, RZ ;  /* 0x0000000607077224 */ /* 0x000fc800078e02ff */
[----:B------:R-:W-:-:S04]  /*0750*/  IMAD.HI.U32 R2, R3, R7, R2 ;  /* 0x0000000703027227 */ /* 0x000fc800078e0002 */
[----:B------:R-:W-:Y:S02]  /*0760*/  IMAD.MOV R3, RZ, RZ, -R4 ;  /* 0x000000ffff037224 */ /* 0x000fe400078e0a04 */
[----:B------:R-:W-:Y:S01]  /*0770*/  IMAD.HI.U32 R0, R2, R9, RZ ;  /* 0x0000000902007227 */ /* 0x000fe200078e00ff */
[----:B------:R-:W1:Y:S01]  /*0780*/  I2F.RP R4, R12 ;  /* 0x0000000c00047306 */ /* 0x000e620000209400 */
[----:B------:R-:W-:Y:S02]  /*0790*/  IABS R2, R45 ;  /* 0x0000002d00027213 */ /* 0x000fe40000000000 */
[----:B------:R-:W-:-:S05]  /*07a0*/  IMAD R3, R0, R3, R9 ;  /* 0x0000000300037224 */ /* 0x000fca00078e0209 */
[----:B------:R-:W-:Y:S01]  /*07b0*/  ISETP.GT.U32.AND P1, PT, R6, R3, PT ;  /* 0x000000030600720c */ /* 0x000fe20003f24070 */
[----:B------:R-:W2:Y:S08]  /*07c0*/  I2F.RP R8, R2 ;  /* 0x0000000200087306 */ /* 0x000eb00000209400 */
[----:B-1----:R-:W1:Y:S04]  /*07d0*/  MUFU.RCP R4, R4 ;  /* 0x0000000400047308 */ /* 0x002e680000001000 */
[----:B------:R-:W-:-:S02]  /*07e0*/  @!P1 IMAD.IADD R3, R3, 0x1, -R6 ;  /* 0x0000000103039824 */ /* 0x000fc400078e0a06 */
[----:B------:R-:W-:Y:S01]  /*07f0*/  @!P1 VIADD R0, R0, 0x1 ;  /* 0x0000000100009836 */ /* 0x000fe20000000000 */
[----:B------:R-:W-:Y:S01]  /*0800*/  ISETP.NE.AND P1, PT, R11, RZ, PT ;  /* 0x000000ff0b00720c */ /* 0x000fe20003f25270 */
[----:B--2---:R-:W2:Y:S01]  /*0810*/  MUFU.RCP R8, R8 ;  /* 0x0000000800087308 */ /* 0x004ea20000001000 */
[----:B------:R-:W-:Y:S02]  /*0820*/  ISETP.GE.U32.AND P0, PT, R3, R6, PT ;  /* 0x000000060300720c */ /* 0x000fe40003f06070 */
[----:B------:R-:W-:-:S04]  /*0830*/  LOP3.LUT R3, R14, R11, RZ, 0x3c, !PT ;  /* 0x0000000b0e037212 */ /* 0x000fc800078e3cff */
[----:B------:R-:W-:Y:S01]  /*0840*/  ISETP.GE.AND P2, PT, R3, RZ, PT ;  /* 0x000000ff0300720c */ /* 0x000fe20003f46270 */
[----:B-1----:R-:W-:-:S04]  /*0850*/  VIADD R6, R4, 0xffffffe ;  /* 0x0ffffffe04067836 */ /* 0x002fc80000000000 */
[----:B------:R1:W3:Y:S02]  /*0860*/  F2I.FTZ.U32.TRUNC.NTZ R7, R6 ;  /* 0x0000000600077305 */ /* 0x0002e4000021f000 */
[----:B------:R-:W-:Y:S02]  /*0870*/  @P0 VIADD R0, R0, 0x1 ;  /* 0x0000000100000836 */ /* 0x000fe40000000000 */
[----:B--2---:R-:W-:Y:S01]  /*0880*/  VIADD R9, R8, 0xffffffe ;  /* 0x0ffffffe08097836 */ /* 0x004fe20000000000 */
[----:B------:R-:W-:Y:S01]  /*0890*/  SHF.R.U32.HI R8, RZ, 0x5, R5 ;  /* 0x00000005ff087819 */ /* 0x000fe20000011605 */
[----:B------:R-:W-:Y:S02]  /*08a0*/  IMAD.MOV.U32 R13, RZ, RZ, R0 ;  /* 0x000000ffff0d7224 */ /* 0x000fe400078e0000 */
[----:B-1----:R-:W-:Y:S02]  /*08b0*/  IMAD.MOV.U32 R6, RZ, RZ, RZ ;  /* 0x000000ffff067224 */ /* 0x002fe400078e00ff */
[----:B------:R-:W1:Y:S01]  /*08c0*/  F2I.FTZ.U32.TRUNC.NTZ R9, R9 ;  /* 0x0000000900097305 */ /* 0x000e62000021f000 */
[----:B------:R-:W-:Y:S01]  /*08d0*/  @!P2 IMAD.MOV R13, RZ, RZ, -R13 ;  /* 0x000000ffff0da224 */ /* 0x000fe200078e0a0d */
[----:B------:R-:W-:-:S02]  /*08e0*/  @!P1 LOP3.LUT R13, RZ, R11, RZ, 0x33, !PT ;  /* 0x0000000bff0d9212 */ /* 0x000fc400078e33ff */
[----:B------:R-:W-:-:S03]  /*08f0*/  SGXT.U32 R8, R8, 0x2 ;  /* 0x000000020808781a */ /* 0x000fc60000000000 */
[----:B------:R-:W-:-:S04]  /*0900*/  IMAD.MOV R0, RZ, RZ, -R13 ;  /* 0x000000ffff007224 */ /* 0x000fc800078e0a0d */
[----:B------:R-:W-:Y:S02]  /*0910*/  IMAD R0, R11, R0, R14 ;  /* 0x000000000b007224 */ /* 0x000fe400078e020e */
[----:B---3--:R-:W-:Y:S02]  /*0920*/  IMAD.MOV R11, RZ, RZ, -R7 ;  /* 0x000000ffff0b7224 */ /* 0x008fe400078e0a07 */
[----:B------:R-:W-:Y:S01]  /*0930*/  IMAD.IADD R3, R10, 0x1, R0 ;  /* 0x000000010a037824 */ /* 0x000fe200078e0200 */
[----:B------:R-:W-:-:S05]  /*0940*/  LOP3.LUT R0, R5, 0x7f, RZ, 0xc0, !PT ;  /* 0x0000007f05007812 */ /* 0x000fca00078ec0ff */
[----:B------:R-:W-:Y:S02]  /*0950*/  IMAD R20, R3, 0x80, R0 ;  /* 0x0000008003147824 */ /* 0x000fe400078e0200 */
[----:B------:R-:W-:-:S03]  /*0960*/  IMAD R3, R11, R12, RZ ;  /* 0x0000000c0b037224 */ /* 0x000fc600078e02ff */
[----:B------:R-:W-:Y:S01]  /*0970*/  IABS R249, R20 ;  /* 0x0000001400f97213 */ /* 0x000fe20000000000 */
[----:B------:R-:W-:Y:S01]  /*0980*/  IMAD.HI.U32 R6, R7, R3, R6 ;  /* 0x0000000307067227 */ /* 0x000fe200078e0006 */
[----:B------:R2:W-:Y:S01]  /*0990*/  STL [R1+0xd0], R20 ;  /* 0x0000d01401007387 */ /* 0x0005e20000100800 */
[----:B------:R-:W-:Y:S02]  /*09a0*/  ISETP.GE.AND P2, PT, R20, RZ, PT ;  /* 0x000000ff1400720c */ /* 0x000fe40003f46270 */
[----:B------:R-:W-:Y:S02]  /*09b0*/  IMAD.SHL.U32 R3, R13, 0x100, RZ ;  /* 0x000001000d037824 */ /* 0x000fe400078e00ff */
[----:B-1----:R-:W-:Y:S02]  /*09c0*/  IMAD.MOV R7, RZ, RZ, -R9 ;  /* 0x000000ffff077224 */ /* 0x002fe400078e0a09 */
[----:B------:R-:W-:Y:S01]  /*09d0*/  IMAD.HI.U32 R4, R6, R249, RZ ;  /* 0x000000f906047227 */ /* 0x000fe200078e00ff */
[----:B------:R-:W-:-:S03]  /*09e0*/  LOP3.LUT R6, R3, R8, RZ, 0xfc, !PT ;  /* 0x0000000803067212 */ /* 0x000fc600078efcff */
[----:B------:R-:W-:Y:S01]  /*09f0*/  IMAD R7, R7, R2, RZ ;  /* 0x0000000207077224 */ /* 0x000fe200078e02ff */
[C---:B------:R-:W-:Y:S01]  /*0a00*/  LOP3.LUT R24, R6.reuse, 0xfc, RZ, 0xfc, !PT ;  /* 0x000000fc06187812 */ /* 0x040fe200078efcff */
[----:B------:R-:W-:Y:S01]  /*0a10*/  IMAD.MOV.U32 R8, RZ, RZ, RZ ;  /* 0x000000ffff087224 */ /* 0x000fe200078e00ff */
[----:B------:R-:W-:Y:S01]  /*0a20*/  LOP3.LUT R16, R6, 0x4, RZ, 0xfc, !PT ;  /* 0x0000000406107812 */ /* 0x000fe200078efcff */
[----:B------:R-:W-:Y:S01]  /*0a30*/  IMAD.MOV R4, RZ, RZ, -R4 ;  /* 0x000000ffff047224 */ /* 0x000fe200078e0a04 */
[----:B------:R-:W-:Y:S01]  /*0a40*/  IABS R17, R24 ;  /* 0x0000001800117213 */ /* 0x000fe20000000000 */
[----:B------:R-:W-:Y:S01]  /*0a50*/  IMAD.HI.U32 R8, R9, R7, R8 ;  /* 0x0000000709087227 */ /* 0x000fe200078e0008 */
[----:B------:R-:W-:Y:S02]  /*0a60*/  IABS R11, R6 ;  /* 0x00000006000b7213 */ /* 0x000fe40000000000 */
[----:B------:R-:W-:Y:S01]  /*0a70*/  SHF.R.U32.HI R7, RZ, 0x5, R5 ;  /* 0x00000005ff077819 */ /* 0x000fe20000011605 */
[----:B------:R-:W-:Y:S01]  /*0a80*/  IMAD R249, R12, R4, R249 ;  /* 0x000000040cf97224 */ /* 0x000fe200078e02f9 */
[----:B------:R-:W-:Y:S01]  /*0a90*/  IABS R13, R16 ;  /* 0x00000010000d7213 */ /* 0x000fe20000000000 */
[----:B------:R-:W-:Y:S01]  /*0aa0*/  IMAD.HI.U32 R4, R8, R17, RZ ;  /* 0x0000001108047227 */ /* 0x000fe200078e00ff */
[----:B------:R-:W-:-:S02]  /*0ab0*/  LOP3.LUT R18, R6, 0x8, RZ, 0xfc, !PT ;  /* 0x0000000806127812 */ /* 0x000fc400078efcff */
[----:B------:R-:W-:Y:S01]  /*0ac0*/  R2UR UR6, R7 ;  /* 0x00000000070672ca */ /* 0x000fe200000e0000 */
[----:B------:R-:W-:Y:S01]  /*0ad0*/  IMAD.MOV R10, RZ, RZ, -R4 ;  /* 0x000000ffff0a7224 */ /* 0x000fe200078e0a04 */
[----:B------:R-:W-:Y:S01]  /*0ae0*/  IABS R15, R18 ;  /* 0x00000012000f7213 */ /* 0x000fe20000000000 */
[----:B------:R-:W-:Y:S01]  /*0af0*/  IMAD.HI.U32 R4, R8, R11, RZ ;  /* 0x0000000b08047227 */ /* 0x000fe200078e00ff */
[----:B------:R-:W-:Y:S02]  /*0b00*/  ISETP.GT.U32.AND P0, PT, R12, R249, PT ;  /* 0x000000f90c00720c */ /* 0x000fe40003f04070 */
[----:B------:R-:W-:Y:S01]  /*0b10*/  ISETP.GE.AND P4, PT, R16, RZ, PT ;  /* 0x000000ff1000720c */ /* 0x000fe20003f86270 */
[----:B------:R-:W-:Y:S01]  /*0b20*/  IMAD R17, R2, R10, R17 ;  /* 0x0000000a02117224 */ /* 0x000fe200078e0211 */
[----:B------:R-:W-:Y:S01]  /*0b30*/  LOP3.LUT R16, R6, 0x10, RZ, 0xfc, !PT ;  /* 0x0000001006107812 */ /* 0x000fe200078efcff */
[----:B------:R-:W-:Y:S01]  /*0b40*/  IMAD.HI.U32 R7, R8, R13, RZ ;  /* 0x0000000d08077227 */ /* 0x000fe200078e00ff */
[----:B--2---:R-:W-:-:S02]  /*0b50*/  LOP3.LUT R20, R6, 0x14, RZ, 0xfc, !PT ;  /* 0x0000001406147812 */ /* 0x004fc400078efcff */
[----:B------:R-:W-:Y:S01]  /*0b60*/  ISETP.GT.U32.AND P1, PT, R2, R17, PT ;  /* 0x000000110200720c */ /* 0x000fe20003f24070 */
[----:B------:R-:W-:Y:S01]  /*0b70*/  IMAD.MOV R4, RZ, RZ, -R4 ;  /* 0x000000ffff047224 */ /* 0x000fe200078e0a04 */
[C---:B------:R-:W-:Y:S01]  /*0b80*/  LOP3.LUT R22, R6.reuse, 0x18, RZ, 0xfc, !PT ;  /* 0x0000001806167812 */ /* 0x040fe200078efcff */
[----:B------:R-:W-:Y:S01]  /*0b90*/  IMAD.MOV R10, RZ, RZ, -R7 ;  /* 0x000000ffff0a7224 */ /* 0x000fe200078e0a07 */
[----:B------:R-:W-:Y:S01]  /*0ba0*/  LOP3.LUT R23, R6, 0x1c, RZ, 0xfc, !PT ;  /* 0x0000001c06177812 */ /* 0x000fe200078efcff */
[----:B------:R-:W-:Y:S01]  /*0bb0*/  IMAD R7, R2, R4, R11 ;  /* 0x0000000402077224 */ /* 0x000fe200078e020b */
[----:B------:R-:W-:Y:S01]  /*0bc0*/  IABS R19, R22 ;  /* 0x0000001600137213 */ /* 0x000fe20000000000 */
[----:B------:R-:W-:Y:S01]  /*0bd0*/  IMAD.HI.U32 R9, R8, R15, RZ ;  /* 0x0000000f08097227 */ /* 0x000fe200078e00ff */
[----:B------:R-:W-:Y:S02]  /*0be0*/  IABS R21, R23 ;  /* 0x0000001700157213 */ /* 0x000fe40000000000 */
[C---:B------:R-:W-:Y:S01]  /*0bf0*/  LOP3.LUT R26, R6.reuse, 0x3c, RZ, 0xfc, !PT ;  /* 0x0000003c061a7812 */ /* 0x040fe200078efcff */
[----:B------:R-:W-:Y:S01]  /*0c00*/  IMAD.MOV R14, RZ, RZ, -R9 ;  /* 0x000000ffff0e7224 */ /* 0x000fe200078e0a09 */
[----:B------:R-:W-:Y:S01]  /*0c10*/  LOP3.LUT R32, R6, 0x48, RZ, 0xfc, !PT ;  /* 0x0000004806207812 */ /* 0x000fe200078efcff */
[----:B------:R-:W-:Y:S01]  /*0c20*/  @!P1 IMAD.IADD R17, R17, 0x1, -R2 ;  /* 0x0000000111119824 */ /* 0x000fe200078e0a02 */
[C---:B------:R-:W-:Y:S01]  /*0c30*/  ISETP.GT.U32.AND P1, PT, R2.reuse, R7, PT ;  /* 0x000000070200720c */ /* 0x040fe20003f24070 */
[C---:B------:R-:W-:Y:S01]  /*0c40*/  IMAD R9, R2.reuse, R10, R13 ;  /* 0x0000000a02097224 */ /* 0x040fe200078e020d */
[----:B------:R-:W-:Y:S01]  /*0c50*/  IABS R29, R26 ;  /* 0x0000001a001d7213 */ /* 0x000fe20000000000 */
[C---:B------:R-:W-:Y:S01]  /*0c60*/  IMAD R10, R2.reuse, R14, R15 ;  /* 0x0000000e020a7224 */ /* 0x040fe200078e020f */
[----:B------:R-:W-:Y:S01]  /*0c70*/  ISETP.GT.U32.AND P3, PT, R2, R17, PT ;  /* 0x000000110200720c */ /* 0x000fe20003f64070 */
[----:B------:R-:W-:Y:S01]  /*0c80*/  @!P0 IMAD.IADD R249, R249, 0x1, -R12 ;  /* 0x00000001f9f98824 */ /* 0x000fe200078e0a0c */
[----:B------:R-:W-:-:S02]  /*0c90*/  LOP3.LUT R14, R6, 0xc, RZ, 0xfc, !PT ;  /* 0x0000000c060e7812 */ /* 0x000fc400078efcff */
[----:B------:R-:W-:Y:S02]  /*0ca0*/  ISETP.GT.U32.AND P6, PT, R2, R10, PT ;  /* 0x0000000a0200720c */ /* 0x000fe40003fc4070 */
[----:B------:R-:W-:Y:S02]  /*0cb0*/  ISETP.GT.U32.AND P0, PT, R12, R249, PT ;  /* 0x000000f90c00720c */ /* 0x000fe40003f04070 */
[----:B------:R-:W-:Y:S01]  /*0cc0*/  IABS R13, R14 ;  /* 0x0000000e000d7213 */ /* 0x000fe20000000000 */
[--C-:B------:R-:W-:Y:S01]  /*0cd0*/  @!P1 IMAD.IADD R7, R7, 0x1, -R2.reuse ;  /* 0x0000000107079824 */ /* 0x100fe200078e0a02 */
[C---:B------:R-:W-:Y:S02]  /*0ce0*/  ISETP.GT.U32.AND P5, PT, R2.reuse, R9, PT ;  /* 0x000000090200720c */ /* 0x040fe40003fa4070 */
[----:B------:R-:W-:Y:S01]  /*0cf0*/  IABS R15, R16 ;  /* 0x00000010000f7213 */ /* 0x000fe20000000000 */
[----:B------:R-:W-:Y:S01]  /*0d00*/  @!P3 IMAD.IADD R17, R17, 0x1, -R2 ;  /* 0x000000011111b824 */ /* 0x000fe200078e0a02 */
[----:B------:R-:W-:Y:S01]  /*0d10*/  ISETP.GT.U32.AND P3, PT, R2, R7, PT ;  /* 0x000000070200720c */ /* 0x000fe20003f64070 */
[----:B------:R-:W-:Y:S01]  /*0d20*/  IMAD.HI.U32 R4, R8, R13, RZ ;  /* 0x0000000d08047227 */ /* 0x000fe200078e00ff */
[----:B------:R-:W-:-:S02]  /*0d30*/  ISETP.GE.AND P1, PT, R16, RZ, PT ;  /* 0x000000ff1000720c */ /* 0x000fc40003f26270 */
[----:B------:R-:W-:Y:S01]  /*0d40*/  IABS R31, R32 ;  /* 0x00000020001f7213 */ /* 0x000fe20000000000 */
[----:B------:R-:W-:Y:S01]  /*0d50*/  IMAD.HI.U32 R11, R8, R15, RZ ;  /* 0x0000000f080b7227 */ /* 0x000fe200078e00ff */
[C---:B------:R-:W-:Y:S02]  /*0d60*/  LOP3.LUT R30, R6.reuse, 0x44, RZ, 0xfc, !PT ;  /* 0x00000044061e7812 */ /* 0x040fe400078efcff */
[C---:B------:R-:W-:Y:S01]  /*0d70*/  LOP3.LUT R34, R6.reuse, 0x4c, RZ, 0xfc, !PT ;  /* 0x0000004c06227812 */ /* 0x040fe200078efcff */
[----:B------:R-:W-:Y:S01]  /*0d80*/  IMAD.MOV R4, RZ, RZ, -R4 ;  /* 0x000000ffff047224 */ /* 0x000fe200078e0a04 */
[----:B------:R-:W-:Y:S01]  /*0d90*/  LOP3.LUT R36, R6, 0x50, RZ, 0xfc, !PT ;  /* 0x0000005006247812 */ /* 0x000fe200078efcff */
[----:B------:R-:W-:Y:S01]  /*0da0*/  @!P6 IMAD.IADD R10, R10, 0x1, -R2 ;  /* 0x000000010a0ae824 */ /* 0x000fe200078e0a02 */
[----:B------:R-:W-:Y:S01]  /*0db0*/  IABS R33, R34 ;  /* 0x0000002200217213 */ /* 0x000fe20000000000 */
[----:B------:R-:W-:Y:S01]  /*0dc0*/  @!P0 IMAD.IADD R249, R249, 0x1, -R12 ;  /* 0x00000001f9f98824 */ /* 0x000fe200078e0a0c */
[----:B------:R-:W-:Y:S01]  /*0dd0*/  ISETP.NE.AND P0, PT, R44, RZ, PT ;  /* 0x000000ff2c00720c */ /* 0x000fe20003f05270 */
[----:B------:R-:W-:Y:S01]  /*0de0*/  IMAD.MOV R12, RZ, RZ, -R11 ;  /* 0x000000ffff0c7224 */ /* 0x000fe200078e0a0b */
[C---:B------:R-:W-:Y:S01]  /*0df0*/  ISETP.GT.U32.AND P6, PT, R2.reuse, R10, PT ;  /* 0x0000000a0200720c */ /* 0x040fe20003fc4070 */
[--C-:B------:R-:W-:Y:S01]  /*0e00*/  @!P5 IMAD.IADD R9, R9, 0x1, -R2.reuse ;  /* 0x000000010909d824 */ /* 0x100fe200078e0a02 */
[----:B------:R-:W-:Y:S01]  /*0e10*/  IABS R35, R36 ;  /* 0x0000002400237213 */ /* 0x000fe20000000000 */
[----:B------:R-:W-:Y:S01]  /*0e20*/  IMAD R11, R2, R4, R13 ;  /* 0x00000004020b7224 */ /* 0x000fe200078e020d */
[----:B------:R-:W-:Y:S01]  /*0e30*/  LOP3.LUT R37, R6, 0x54, RZ, 0xfc, !PT ;  /* 0x0000005406257812 */ /* 0x000fe200078efcff */
[----:B------:R-:W-:Y:S01]  /*0e40*/  @!P3 IMAD.IADD R7, R7, 0x1, -R2 ;  /* 0x000000010707b824 */ /* 0x000fe200078e0a02 */
[C---:B------:R-:W-:Y:S01]  /*0e50*/  ISETP.GT.U32.AND P5, PT, R2.reuse, R9, PT ;  /* 0x000000090200720c */ /* 0x040fe20003fa4070 */
[C---:B------:R-:W-:Y:S01]  /*0e60*/  IMAD R12, R2.reuse, R12, R15 ;  /* 0x0000000c020c7224 */ /* 0x040fe200078e020f */
[----:B------:R-:W-:Y:S01]  /*0e70*/  ISETP.GT.U32.AND P3, PT, R2, R11, PT ;  /* 0x0000000b0200720c */ /* 0x000fe20003f64070 */
[----:B------:R-:W-:Y:S01]  /*0e80*/  IMAD.HI.U32 R13, R8, R19, RZ ;  /* 0x00000013080d7227 */ /* 0x000fe200078e00ff */
[----:B------:R-:W-:-:S02]  /*0e90*/  IABS R15, R20 ;  /* 0x00000014000f7213 */ /* 0x000fc40000000000 */
[----:B------:R-:W-:Y:S01]  /*0ea0*/  LOP3.LUT R39, R6, 0x5c, RZ, 0xfc, !PT ;  /* 0x0000005c06277812 */ /* 0x000fe200078efcff */
[--C-:B------:R-:W-:Y:S01]  /*0eb0*/  @!P6 IMAD.IADD R10, R10, 0x1, -R2.reuse ;  /* 0x000000010a0ae824 */ /* 0x100fe200078e0a02 */
[----:B------:R-:W-:Y:S01]  /*0ec0*/  ISETP.GT.U32.AND P6, PT, R2, R12, PT ;  /* 0x0000000c0200720c */ /* 0x000fe20003fc4070 */
[----:B------:R-:W-:Y:S01]  /*0ed0*/  IMAD.HI.U32 R4, R8, R15, RZ ;  /* 0x0000000f08047227 */ /* 0x000fe200078e00ff */
[C---:B------:R-:W-:Y:S02]  /*0ee0*/  LOP3.LUT R38, R6.reuse, 0x58, RZ, 0xfc, !PT ;  /* 0x0000005806267812 */ /* 0x040fe400078efcff */
[C---:B------:R-:W-:Y:S01]  /*0ef0*/  LOP3.LUT R40, R6.reuse, 0x60, RZ, 0xfc, !PT ;  /* 0x0000006006287812 */ /* 0x040fe200078efcff */
[--C-:B------:R-:W-:Y:S01]  /*0f00*/  @!P5 IMAD.IADD R9, R9, 0x1, -R2.reuse ;  /* 0x000000010909d824 */ /* 0x100fe200078e0a02 */
[----:B------:R-:W-:Y:S01]  /*0f10*/  ISETP.GE.AND P5, PT, R6, RZ, PT ;  /* 0x000000ff0600720c */ /* 0x000fe20003fa6270 */
[----:B------:R-:W-:Y:S01]  /*0f20*/  @!P3 IMAD.IADD R11, R11, 0x1, -R2 ;  /* 0x000000010b0bb824 */ /* 0x000fe200078e0a02 */
[----:B------:R-:W-:Y:S01]  /*0f30*/  ISETP.GE.AND P3, PT, R24, RZ, PT ;  /* 0x000000ff1800720c */ /* 0x000fe20003f66270 */
[----:B------:R-:W-:Y:S01]  /*0f40*/  IMAD.MOV R4, RZ, RZ, -R4 ;  /* 0x000000ffff047224 */ /* 0x000fe200078e0a04 */
[----:B------:R-:W-:Y:S01]  /*0f50*/  LOP3.LUT R24, R6, 0x20, RZ, 0xfc, !PT ;  /* 0x0000002006187812 */ /* 0x000fe200078efcff */
[----:B------:R-:W-:Y:S01]  /*0f60*/  @!P2 IMAD.MOV R249, RZ, RZ, -R249 ;  /* 0x000000fffff9a224 */ /* 0x000fe200078e0af9 */
[----:B------:R-:W-:Y:S01]  /*0f70*/  @!P0 LOP3.LUT R249, RZ, R44, RZ, 0x33, !PT ;  /* 0x0000002cfff98212 */ /* 0x000fe200078e33ff */
[----:B------:R-:W-:Y:S01]  /*0f80*/  IMAD.MOV R16, RZ, RZ, -R13 ;  /* 0x000000ffff107224 */ /* 0x000fe200078e0a0d */
[----:B------:R-:W-:Y:S01]  /*0f90*/  ISETP.GE.AND P0, PT, R14, RZ, PT ;  /* 0x000000ff0e00720c */ /* 0x000fe20003f06270 */
[----:B------:R-:W-:Y:S01]  /*0fa0*/  IMAD.HI.U32 R14, R8, R21, RZ ;  /* 0x00000015080e7227 */ /* 0x000fe200078e00ff */
[----:B------:R-:W-:-:S02]  /*0fb0*/  ISETP.GE.AND P2, PT, R18, RZ, PT ;  /* 0x000000ff1200720c */ /* 0x000fc40003f46270 */
[----:B------:R-:W-:Y:S01]  /*0fc0*/  LOP3.LUT R42, R6, 0x74, RZ, 0xfc, !PT ;  /* 0x00000074062a7812 */ /* 0x000fe200078efcff */
[----:B------:R-:W-:Y:S01]  /*0fd0*/  IMAD R13, R2, R4, R15 ;  /* 0x00000004020d7224 */ /* 0x000fe200078e020f */
[----:B------:R-:W-:Y:S01]  /*0fe0*/  LOP3.LUT R44, R6, 0x78, RZ, 0xfc, !PT ;  /* 0x00000078062c7812 */ /* 0x000fe200078efcff */
[----:B------:R-:W-:Y:S01]  /*0ff0*/  @!P6 IMAD.IADD R12, R12, 0x1, -R2 ;  /* 0x000000010c0ce824 */ /* 0x000fe200078e0a02 */
[----:B------:R-:W-:Y:S01]  /*1000*/  ISETP.GT.U32.AND P6, PT, R2, R11, PT ;  /* 0x0000000b0200720c */ /* 0x000fe20003fc4070 */
[----:B------:R-:W-:Y:S01]  /*1010*/  IMAD.MOV.U32 R4, RZ, RZ, R17 ;  /* 0x000000ffff047224 */ /* 0x000fe200078e0011 */
[C---:B------:R-:W-:Y:S01]  /*1020*/  LOP3.LUT R46, R6.reuse, 0x7c, RZ, 0xfc, !PT ;  /* 0x0000007c062e7812 */ /* 0x040fe200078efcff */
[----:B------:R-:W-:Y:S01]  /*1030*/  IMAD.MOV R18, RZ, RZ, -R14 ;  /* 0x000000ffff127224 */ /* 0x000fe200078e0a0e */
[----:B------:R-:W-:Y:S01]  /*1040*/  LOP3.LUT R48, R6, 0x80, RZ, 0xfc, !PT ;  /* 0x0000008006307812 */ /* 0x000fe200078efcff */
[C---:B------:R-:W-:Y:S01]  /*1050*/  IMAD R14, R2.reuse, R16, R19 ;  /* 0x00000010020e7224 */ /* 0x040fe200078e0213 */
[----:B------:R-:W-:Y:S01]  /*1060*/  IABS R19, R24 ;  /* 0x0000001800137213 */ /* 0x000fe20000000000 */
[----:B------:R-:W-:Y:S01]  /*1070*/  @!P5 IMAD.MOV R7, RZ, RZ, -R7 ;  /* 0x000000ffff07d224 */ /* 0x000fe200078e0a07 */
[C---:B------:R-:W-:Y:S01]  /*1080*/  ISETP.GT.U32.AND P5, PT, R2.reuse, R12, PT ;  /* 0x0000000c0200720c */ /* 0x040fe20003fa4070 */
[----:B------:R-:W-:Y:S01]  /*1090*/  @!P3 IMAD.MOV R4, RZ, RZ, -R4 ;  /* 0x000000ffff04b224 */ /* 0x000fe200078e0a04 */
[C---:B------:R-:W-:Y:S01]  /*10a0*/  ISETP.GT.U32.AND P3, PT, R2.reuse, R13, PT ;  /* 0x0000000d0200720c */ /* 0x040fe20003f64070 */
[----:B------:R-:W-:Y:S01]  /*10b0*/  @!P4 IMAD.MOV R9, RZ, RZ, -R9 ;  /* 0x000000ffff09c224 */ /* 0x000fe200078e0a09 */
[----:B------:R-:W-:Y:S01]  /*10c0*/  ISETP.GT.U32.AND P4, PT, R2, R14, PT ;  /* 0x0000000e0200720c */ /* 0x000fe20003f84070 */
[----:B------:R-:W-:Y:S01]  /*10d0*/  IMAD.HI.U32 R16, R8, R19, RZ ;  /* 0x0000001308107227 */ /* 0x000fe200078e00ff */
[----:B------:R-:W-:-:S02]  /*10e0*/  LOP3.LUT R50, R6, 0x88, RZ, 0xfc, !PT ;  /* 0x0000008806327812 */ /* 0x000fc400078efcff */
[----:B------:R-:W-:Y:S01]  /*10f0*/  LOP3.LUT R49, R6, 0x84, RZ, 0xfc, !PT ;  /* 0x0000008406317812 */ /* 0x000fe200078efcff */
[----:B------:R-:W-:Y:S01]  /*1100*/  IMAD R15, R2, R18, R21 ;  /* 0x00000012020f7224 */ /* 0x000fe200078e0215 */
[----:B------:R-:W-:Y:S01]  /*1110*/  LOP3.LUT R18, R6, 0x24, RZ, 0xfc, !PT ;  /* 0x0000002406127812 */ /* 0x000fe200078efcff */
[----:B------:R-:W-:Y:S01]  /*1120*/  IMAD.MOV R16, RZ, RZ, -R16 ;  /* 0x000000ffff107224 */ /* 0x000fe200078e0a10 */
[----:B------:R-:W-:Y:S01]  /*1130*/  IABS R47, R49 ;  /* 0x00000031002f7213 */ /* 0x000fe20000000000 */
[--C-:B------:R-:W-:Y:S01]  /*1140*/  @!P6 IMAD.IADD R11, R11, 0x1, -R2.reuse ;  /* 0x000000010b0be824 */ /* 0x100fe200078e0a02 */
[----:B------:R-:W-:Y:S01]  /*1150*/  ISETP.GT.U32.AND P6, PT, R2, R15, PT ;  /* 0x0000000f0200720c */ /* 0x000fe20003fc4070 */
[--C-:B------:R-:W-:Y:S01]  /*1160*/  @!P5 IMAD.IADD R12, R12, 0x1, -R2.reuse ;  /* 0x000000010c0cd824 */ /* 0x100fe200078e0a02 */
[----:B------:R-:W-:Y:S01]  /*1170*/  IABS R21, R18 ;  /* 0x0000001200157213 */ /* 0x000fe20000000000 */
[--C-:B------:R-:W-:Y:S01]  /*1180*/  @!P3 IMAD.IADD R13, R13, 0x1, -R2.reuse ;  /* 0x000000010d0db824 */ /* 0x100fe200078e0a02 */
[----:B------:R-:W-:Y:S01]  /*1190*/  ISETP.GE.AND P5, PT, R22, RZ, PT ;  /* 0x000000ff1600720c */ /* 0x000fe20003fa6270 */
[----:B------:R-:W-:Y:S01]  /*11a0*/  IMAD R16, R2, R16, R19 ;  /* 0x0000001002107224 */ /* 0x000fe200078e0213 */
[----:B------:R-:W-:Y:S01]  /*11b0*/  LOP3.LUT R22, R6, 0x2c, RZ, 0xfc, !PT ;  /* 0x0000002c06167812 */ /* 0x000fe200078efcff */
[----:B------:R-:W-:Y:S01]  /*11c0*/  @!P4 IMAD.IADD R14, R14, 0x1, -R2 ;  /* 0x000000010e0ec824 */ /* 0x000fe200078e0a02 */
[C---:B------:R-:W-:Y:S01]  /*11d0*/  ISETP.GT.U32.AND P4, PT, R2.reuse, R13, PT ;  /* 0x0000000d0200720c */ /* 0x040fe20003f84070 */
[----:B------:R-:W-:Y:S01]  /*11e0*/  @!P1 IMAD.MOV R12, RZ, RZ, -R12 ;  /* 0x000000ffff0c9224 */ /* 0x000fe200078e0a0c */
[----:B------:R-:W-:Y:S01]  /*11f0*/  ISETP.GT.U32.AND P1, PT, R2, R16, PT ;  /* 0x000000100200720c */ /* 0x000fe20003f24070 */
[----:B------:R-:W-:Y:S01]  /*1200*/  @!P2 IMAD.MOV R10, RZ, RZ, -R10 ;  /* 0x000000ffff0aa224 */ /* 0x000fe200078e0a0a */
[----:B------:R-:W-:Y:S01]  /*1210*/  ISETP.GE.AND P2, PT, R20, RZ, PT ;  /* 0x000000ff1400720c */ /* 0x000fe20003f46270 */
[----:B------:R-:W-:Y:S01]  /*1220*/  @!P6 IMAD.IADD R15, R15, 0x1, -R2 ;  /* 0x000000010f0fe824 */ /* 0x000fe200078e0a02 */
[----:B------:R-:W-:Y:S01]  /*1230*/  ISETP.GT.U32.AND P6, PT, R2, R14, PT ;  /* 0x0000000e0200720c */ /* 0x000fe20003fc4070 */
[----:B------:R-:W-:Y:S01]  /*1240*/  IMAD.HI.U32 R17, R8, R21, RZ ;  /* 0x0000001508117227 */ /* 0x000fe200078e00ff */
[----:B------:R-:W-:-:S02]  /*1250*/  ISETP.GE.AND P3, PT, R23, RZ, PT ;  /* 0x000000ff1700720c */ /* 0x000fc40003f66270 */
[----:B------:R-:W-:Y:S01]  /*1260*/  IABS R23, R22 ;  /* 0x0000001600177213 */ /* 0x000fe20000000000 */
[----:B------:R-:W-:Y:S01]  /*1270*/  IMAD.MOV R17, RZ, RZ, -R17 ;  /* 0x000000ffff117224 */ /* 0x000fe200078e0a11 */
[----:B------:R-:W-:Y:S01]  /*1280*/  LOP3.LUT R20, R6, 0x28, RZ, 0xfc, !PT ;  /* 0x0000002806147812 */ /* 0x000fe200078efcff */
[--C-:B------:R-:W-:Y:S01]  /*1290*/  @!P4 IMAD.IADD R13, R13, 0x1, -R2.reuse ;  /* 0x000000010d0dc824 */ /* 0x100fe200078e0a02 */
[----:B------:R-:W-:Y:S01]  /*12a0*/  ISETP.GE.AND P4, PT, R24, RZ, PT ;  /* 0x000000ff1800720c */ /* 0x000fe20003f86270 */
[----:B------:R-:W-:Y:S01]  /*12b0*/  @!P1 IMAD.IADD R16, R16, 0x1, -R2 ;  /* 0x0000000110109824 */ /* 0x000fe200078e0a02 */
[----:B------:R-:W-:Y:S01]  /*12c0*/  LOP3.LUT R24, R6, 0x30, RZ, 0xfc, !PT ;  /* 0x0000003006187812 */ /* 0x000fe200078efcff */
[----:B------:R-:W-:Y:S01]  /*12d0*/  @!P0 IMAD.MOV R11, RZ, RZ, -R11 ;  /* 0x000000ffff0b8224 */ /* 0x000fe200078e0a0b */
[C---:B------:R-:W-:Y:S01]  /*12e0*/  ISETP.GT.U32.AND P0, PT, R2.reuse, R15, PT ;  /* 0x0000000f0200720c */ /* 0x040fe20003f04070 */
[----:B------:R-:W-:Y:S01]  /*12f0*/  @!P2 IMAD.MOV R13, RZ, RZ, -R13 ;  /* 0x000000ffff0da224 */ /* 0x000fe200078e0a0d */
[C---:B------:R-:W-:Y:S01]  /*1300*/  ISETP.GT.U32.AND P2, PT, R2.reuse, R16, PT ;  /* 0x000000100200720c */ /* 0x040fe20003f44070 */
[----:B------:R-:W-:Y:S01]  /*1310*/  IMAD R17, R2, R17, R21 ;  /* 0x0000001102117224 */ /* 0x000fe200078e0215 */
[----:B------:R-:W-:Y:S01]  /*1320*/  IABS R21, R20 ;  /* 0x0000001400157213 */ /* 0x000fe20000000000 */
[----:B------:R-:W-:Y:S01]  /*1330*/  IMAD.HI.U32 R19, R8, R23, RZ ;  /* 0x0000001708137227 */ /* 0x000fe200078e00ff */
[----:B------:R-:W-:-:S02]  /*1340*/  IABS R25, R24 ;  /* 0x0000001800197213 */ /* 0x000fc40000000000 */
[----:B------:R-:W-:Y:S01]  /*1350*/  ISETP.GE.AND P1, PT, R20, RZ, PT ;  /* 0x000000ff1400720c */ /* 0x000fe20003f26270 */
[--C-:B------:R-:W-:Y:S01]  /*1360*/  @!P6 IMAD.IADD R14, R14, 0x1, -R2.reuse ;  /* 0x000000010e0ee824 */ /* 0x100fe200078e0a02 */
[----:B------:R-:W-:Y:S01]  /*1370*/  ISETP.GT.U32.AND P6, PT, R2, R17, PT ;  /* 0x000000110200720c */ /* 0x000fe20003fc4070 */
[----:B------:R-:W-:Y:S01]  /*1380*/  IMAD.MOV R19, RZ, RZ, -R19 ;  /* 0x000000ffff137224 */ /* 0x000fe200078e0a13 */
[----:B------:R-:W-:Y:S01]  /*1390*/  LOP3.LUT R52, R6, 0xa4, RZ, 0xfc, !PT ;  /* 0x000000a406347812 */ /* 0x000fe200078efcff */
[--C-:B------:R-:W-:Y:S01]  /*13a0*/  @!P0 IMAD.IADD R15, R15, 0x1, -R2.reuse ;  /* 0x000000010f0f8824 */ /* 0x100fe200078e0a02 */
[----:B------:R-:W-:Y:S01]  /*13b0*/  ISETP.GE.AND P0, PT, R18, RZ, PT ;  /* 0x000000ff1200720c */ /* 0x000fe20003f06270 */
[----:B------:R-:W-:Y:S01]  /*13c0*/  IMAD R19, R2, R19, R23 ;  /* 0x0000001302137224 */ /* 0x000fe200078e0217 */
[----:B------:R-:W-:Y:S01]  /*13d0*/  LOP3.LUT R54, R6, 0xa8, RZ, 0xfc, !PT ;  /* 0x000000a806367812 */ /* 0x000fe200078efcff */
[----:B------:R-:W-:Y:S01]  /*13e0*/  @!P2 IMAD.IADD R16, R16, 0x1, -R2 ;  /* 0x000000011010a824 */ /* 0x000fe200078e0a02 */
[----:B------:R-:W-:Y:S01]  /*13f0*/  IABS R59, R52 ;  /* 0x00000034003b7213 */ /* 0x000fe20000000000 */
[----:B------:R-:W-:Y:S01]  /*1400*/  IMAD.HI.U32 R18, R8, R21, RZ ;  /* 0x0000001508127227 */ /* 0x000fe200078e00ff */
[----:B------:R-:W-:-:S02]  /*1410*/  ISETP.GT.U32.AND P2, PT, R2, R19, PT ;  /* 0x000000130200720c */ /* 0x000fc40003f44070 */
[----:B------:R-:W-:Y:S01]  /*1420*/  IABS R61, R54 ;  /* 0x00000036003d7213 */ /* 0x000fe20000000000 */
[----:B------:R-:W-:Y:S01]  /*1430*/  IMAD.MOV R18, RZ, RZ, -R18 ;  /* 0x000000ffff127224 */ /* 0x000fe200078e0a12 */
[C---:B------:R-:W-:Y:S01]  /*1440*/  LOP3.LUT R58, R6.reuse, 0xd0, RZ, 0xfc, !PT ;  /* 0x000000d0063a7812 */ /* 0x040fe200078efcff */
[----:B------:R-:W-:Y:S01]  /*1450*/  @!P6 IMAD.IADD R17, R17, 0x1, -R2 ;  /* 0x000000011111e824 */ /* 0x000fe200078e0a02 */
[----:B------:R-:W-:Y:S01]  /*1460*/  LOP3.LUT R56, R6, 0xcc, RZ, 0xfc, !PT ;  /* 0x000000cc06387812 */ /* 0x000fe200078efcff */
[----:B------:R-:W-:Y:S01]  /*1470*/  IMAD R18, R2, R18, R21 ;  /* 0x0000001202127224 */ /* 0x000fe200078e0215 */
[----:B------:R-:W-:Y:S01]  /*1480*/  LOP3.LUT R21, R6, 0x34, RZ, 0xfc, !PT ;  /* 0x0000003406157812 */ /* 0x000fe200078efcff */
[----:B------:R-:W-:Y:S01]  /*1490*/  IMAD.HI.U32 R20, R8, R25, RZ ;  /* 0x0000001908147227 */ /* 0x000fe200078e00ff */
[C---:B------:R-:W-:Y:S02]  /*14a0*/  ISETP.GT.U32.AND P6, PT, R2.reuse, R17, PT ;  /* 0x000000110200720c */ /* 0x040fe40003fc4070 */
[----:B------:R-:W-:Y:S01]  /*14b0*/  IABS R81, R58 ;  /* 0x0000003a00517213 */ /* 0x000fe20000000000 */
[----:B------:R-:W-:Y:S01]  /*14c0*/  @!P5 IMAD.MOV R14, RZ, RZ, -R14 ;  /* 0x000000ffff0ed224 */ /* 0x000fe200078e0a0e */
[----:B------:R-:W-:Y:S01]  /*14d0*/  ISETP.GT.U32.AND P5, PT, R2, R18, PT ;  /* 0x000000120200720c */ /* 0x000fe20003fa4070 */
[----:B------:R-:W-:Y:S01]  /*14e0*/  IMAD.MOV R20, RZ, RZ, -R20 ;  /* 0x000000ffff147224 */ /* 0x000fe200078e0a14 */
[----:B------:R-:W-:Y:S01]  /*14f0*/  LOP3.LUT R60, R6, 0xd4, RZ, 0xfc, !PT ;  /* 0x000000d4063c7812 */ /* 0x000fe200078efcff */
[----:B------:R-:W-:Y:S01]  /*1500*/  @!P2 IMAD.IADD R19, R19, 0x1, -R2 ;  /* 0x000000011313a824 */ /* 0x000fe200078e0a02 */
[----:B------:R-:W-:Y:S01]  /*1510*/  IABS R79, R56 ;  /* 0x00000038004f7213 */ /* 0x000fe20000000000 */
[C---:B------:R-:W-:Y:S01]  /*1520*/  IMAD R20, R2.reuse, R20, R25 ;  /* 0x0000001402147224 */ /* 0x040fe200078e0219 */
[----:B------:R-:W-:Y:S01]  /*1530*/  IABS R25, R21 ;  /* 0x0000001500197213 */ /* 0x000fe20000000000 */
[----:B------:R-:W-:Y:S01]  /*1540*/  @!P3 IMAD.MOV R15, RZ, RZ, -R15 ;  /* 0x000000ffff0fb224 */ /* 0x000fe200078e0a0f */
[----:B------:R-:W-:Y:S01]  /*1550*/  ISETP.GT.U32.AND P2, PT, R2, R19, PT ;  /* 0x000000130200720c */ /* 0x000fe20003f44070 */
[----:B------:R-:W-:Y:S01]  /*1560*/  @!P4 IMAD.MOV R16, RZ, RZ, -R16 ;  /* 0x000000ffff10c224 */ /* 0x000fe200078e0a10 */
[----:B------:R-:W-:Y:S01]  /*1570*/  ISETP.GE.AND P3, PT, R22, RZ, PT ;  /* 0x000000ff1600720c */ /* 0x000fe20003f66270 */
[----:B------:R-:W-:Y:S01]  /*1580*/  @!P6 IMAD.IADD R17, R17, 0x1, -R2 ;  /* 0x000000011111e824 */ /* 0x000fe200078e0a02 */
[----:B------:R-:W-:Y:S01]  /*1590*/  ISETP.GE.AND P4, PT, R21, RZ, PT ;  /* 0x000000ff1500720c */ /* 0x000fe20003f86270 */
[----:B------:R-:W-:Y:S01]  /*15a0*/  IMAD.HI.U32 R21, R8, R25, RZ ;  /* 0x0000001908157227 */ /* 0x000fe200078e00ff */
[----:B------:R-:W-:-:S02]  /*15b0*/  ISETP.GE.AND P6, PT, R24, RZ, PT ;  /* 0x000000ff1800720c */ /* 0x000fc40003fc6270 */
[----:B------:R-:W-:Y:S01]  /*15c0*/  LOP3.LUT R24, R6, 0x38, RZ, 0xfc, !PT ;  /* 0x0000003806187812 */ /* 0x000fe200078efcff */
[--C-:B------:R-:W-:Y:S01]  /*15d0*/  @!P5 IMAD.IADD R18, R18, 0x1, -R2.reuse ;  /* 0x000000011212d824 */ /* 0x100fe200078e0a02 */
[----:B------:R-:W-:Y:S01]  /*15e0*/  IABS R83, R60 ;  /* 0x0000003c00537213 */ /* 0x000fe20000000000 */
[----:B------:R-:W-:Y:S01]  /*15f0*/  @!P0 IMAD.MOV R17, RZ, RZ, -R17 ;  /* 0x000000ffff118224 */ /* 0x000fe200078e0a11 */
[C---:B------:R-:W-:Y:S01]  /*1600*/  ISETP.GT.U32.AND P0, PT, R2.reuse, R20, PT ;  /* 0x000000140200720c */ /* 0x040fe20003f04070 */
[----:B------:R-:W-:Y:S01]  /*1610*/  IMAD.MOV R21, RZ, RZ, -R21 ;  /* 0x000000ffff157224 */ /* 0x000fe200078e0a15 */
[C---:B------:R-:W-:Y:S01]  /*1620*/  ISETP.GT.U32.AND P5, PT, R2.reuse, R18, PT ;  /* 0x000000120200720c */ /* 0x040fe20003fa4070 */
[----:B------:R-:W-:Y:S01]  /*1630*/  @!P2 IMAD.IADD R19, R19, 0x1, -R2 ;  /* 0x000000011313a824 */ /* 0x000fe200078e0a02 */
[----:B------:R-:W-:Y:S01]  /*1640*/  IABS R27, R24 ;  /* 0x00000018001b7213 */ /* 0x000fe20000000000 */
[----:B------:R-:W-:Y:S01]  /*1650*/  IMAD R21, R2, R21, R25 ;  /* 0x0000001502157224 */ /* 0x000fe200078e0219 */
[----:B------:R-:W-:Y:S01]  /*1660*/  ISETP.GE.AND P2, PT, R26, RZ, PT ;  /* 0x000000ff1a00720c */ /* 0x000fe20003f46270 */
[----:B------:R-:W-:Y:S01]  /*1670*/  @!P3 IMAD.MOV R19, RZ, RZ, -R19 ;  /* 0x000000ffff13b224 */ /* 0x000fe200078e0a13 */
[----:B------:R-:W-:Y:S01]  /*1680*/  LOP3.LUT R62, R6, 0xd8, RZ, 0xfc, !PT ;  /* 0x000000d8063e7812 */ /* 0x000fe200078efcff */
[----:B------:R-:W-:Y:S01]  /*1690*/  IMAD.HI.U32 R22, R8, R27, RZ ;  /* 0x0000001b08167227 */ /* 0x000fe200078e00ff */
[----:B------:R-:W-:-:S02]  /*16a0*/  ISETP.GT.U32.AND P3, PT, R2, R21, PT ;  /* 0x000000150200720c */ /* 0x000fc40003f64070 */
[----:B------:R-:W-:Y:S01]  /*16b0*/  IABS R85, R62 ;  /* 0x0000003e00557213 */ /* 0x000fe20000000000 */
[--C-:B------:R-:W-:Y:S01]  /*16c0*/  @!P0 IMAD.IADD R20, R20, 0x1, -R2.reuse ;  /* 0x0000000114148824 */ /* 0x100fe200078e0a02 */
[----:B------:R-:W-:Y:S01]  /*16d0*/  LOP3.LUT R64, R6, 0xdc, RZ, 0xfc, !PT ;  /* 0x000000dc06407812 */ /* 0x000fe200078efcff */
[----:B------:R-:W-:Y:S01]  /*16e0*/  @!P5 IMAD.IADD R18, R18, 0x1, -R2 ;  /* 0x000000011212d824 */ /* 0x000fe200078e0a02 */
[----:B------:R-:W-:Y:S01]  /*16f0*/  ISETP.GE.AND P5, PT, R24, RZ, PT ;  /* 0x000000ff1800720c */ /* 0x000fe20003fa6270 */
[----:B------:R-:W-:Y:S01]  /*1700*/  IMAD.MOV R22, RZ, RZ, -R22 ;  /* 0x000000ffff167224 */ /* 0x000fe200078e0a16 */
[----:B------:R-:W-:Y:S01]  /*1710*/  LOP3.LUT R24, R6, 0x40, RZ, 0xfc, !PT ;  /* 0x0000004006187812 */ /* 0x000fe200078efcff */
[----:B------:R-:W-:Y:S01]  /*1720*/  IMAD.HI.U32 R23, R8, R29, RZ ;  /* 0x0000001d08177227 */ /* 0x000fe200078e00ff */
[C---:B------:R-:W-:Y:S02]  /*1730*/  ISETP.GT.U32.AND P0, PT, R2.reuse, R20, PT ;  /* 0x000000140200720c */ /* 0x040fe40003f04070 */
[----:B------:R-:W-:Y:S01]  /*1740*/  IABS R87, R64 ;  /* 0x0000004000577213 */ /* 0x000fe20000000000 */
[----:B------:R-:W-:Y:S01]  /*1750*/  IMAD R22, R2, R22, R27 ;  /* 0x0000001602167224 */ /* 0x000fe200078e021b */
[----:B------:R-:W-:Y:S01]  /*1760*/  IABS R27, R24 ;  /* 0x00000018001b7213 */ /* 0x000fe20000000000 */
[----:B------:R-:W-:Y:S01]  /*1770*/  @!P3 IMAD.IADD R21, R21, 0x1, -R2 ;  /* 0x000000011515b824 */ /* 0x000fe200078e0a02 */
[----:B------:R-:W-:Y:S01]  /*1780*/  LOP3.LUT R66, R6, 0xe0, RZ, 0xfc, !PT ;  /* 0x000000e006427812 */ /* 0x000fe200078efcff */
[----:B------:R-:W-:Y:S01]  /*1790*/  @!P1 IMAD.MOV R18, RZ, RZ, -R18 ;  /* 0x000000ffff129224 */ /* 0x000fe200078e0a12 */
[----:B------:R-:W-:Y:S01]  /*17a0*/  ISETP.GE.AND P1, PT, R24, RZ, PT ;  /* 0x000000ff1800720c */ /* 0x000fe20003f26270 */
[----:B------:R-:W-:Y:S01]  /*17b0*/  IMAD.MOV R23, RZ, RZ, -R23 ;  /* 0x000000ffff177224 */ /* 0x000fe200078e0a17 */
[----:B------:R-:W-:Y:S01]  /*17c0*/  ISETP.GT.U32.AND P3, PT, R2, R21, PT ;  /* 0x000000150200720c */ /* 0x000fe20003f64070 */
[----:B------:R-:W-:Y:S01]  /*17d0*/  IMAD.HI.U32 R24, R8, R27, RZ ;  /* 0x0000001b08187227 */ /* 0x000fe200078e00ff */
[----:B------:R-:W-:-:S02]  /*17e0*/  IABS R89, R66 ;  /* 0x0000004200597213 */ /* 0x000fc40000000000 */
[----:B------:R-:W-:Y:S01]  /*17f0*/  LOP3.LUT R68, R6, 0xe4, RZ, 0xfc, !PT ;  /* 0x000000e406447812 */ /* 0x000fe200078efcff */
[----:B------:R-:W-:Y:S01]  /*1800*/  IMAD R23, R2, R23, R29 ;  /* 0x0000001702177224 */ /* 0x000fe200078e021d */
[----:B------:R-:W-:Y:S01]  /*1810*/  IABS R29, R30 ;  /* 0x0000001e001d7213 */ /* 0x000fe20000000000 */
[----:B------:R-:W-:Y:S01]  /*1820*/  @!P0 IMAD.IADD R20, R20, 0x1, -R2 ;  /* 0x0000000114148824 */ /* 0x000fe200078e0a02 */
[C---:B------:R-:W-:Y:S01]  /*1830*/  ISETP.GT.U32.AND P0, PT, R2.reuse, R22, PT ;  /* 0x000000160200720c */ /* 0x040fe20003f04070 */
[----:B------:R-:W-:Y:S01]  /*1840*/  IMAD.MOV R24, RZ, RZ, -R24 ;  /* 0x000000ffff187224 */ /* 0x000fe200078e0a18 */
[----:B------:R-:W-:Y:S01]  /*1850*/  IABS R91, R68 ;  /* 0x00000044005b7213 */ /* 0x000fe20000000000 */
[----:B------:R-:W-:Y:S01]  /*1860*/  @!P6 IMAD.MOV R20, RZ, RZ, -R20 ;  /* 0x000000ffff14e224 */ /* 0x000fe200078e0a14 */
[C---:B------:R-:W-:Y:S01]  /*1870*/  ISETP.GT.U32.AND P6, PT, R2.reuse, R23, PT ;  /* 0x000000170200720c */ /* 0x040fe20003fc4070 */
[----:B------:R-:W-:Y:S01]  /*1880*/  IMAD R24, R2, R24, R27 ;  /* 0x0000001802187224 */ /* 0x000fe200078e021b */
[C---:B------:R-:W-:Y:S01]  /*1890*/  LOP3.LUT R70, R6.reuse, 0xf0, RZ, 0xfc, !PT ;  /* 0x000000f006467812 */ /* 0x040fe200078efcff */
[----:B------:R-:W-:Y:S01]  /*18a0*/  @!P3 IMAD.IADD R21, R21, 0x1, -R2 ;  /* 0x000000011515b824 */ /* 0x000fe200078e0a02 */
[----:B------:R-:W-:Y:S01]  /*18b0*/  LOP3.LUT R72, R6, 0xf4, RZ, 0xfc, !PT ;  /* 0x000000f406487812 */ /* 0x000fe200078efcff */
[----:B------:R-:W-:Y:S01]  /*18c0*/  IMAD.HI.U32 R26, R8, R31, RZ ;  /* 0x0000001f081a7227 */ /* 0x000fe200078e00ff */
[----:B------:R-:W-:-:S02]  /*18d0*/  ISETP.GT.U32.AND P3, PT, R2, R24, PT ;  /* 0x000000180200720c */ /* 0x000fc40003f64070 */
[----:B------:R-:W-:Y:S01]  /*18e0*/  IABS R97, R70 ;  /* 0x0000004600617213 */ /* 0x000fe20000000000 */
[----:B------:R-:W-:Y:S01]  /*18f0*/  @!P0 IMAD.IADD R22, R22, 0x1, -R2 ;  /* 0x0000000116168824 */ /* 0x000fe200078e0a02 */
[----:B------:R-:W-:Y:S01]  /*1900*/  IABS R99, R72 ;  /* 0x0000004800637213 */ /* 0x000fe20000000000 */
[----:B------:R-:W-:Y:S02]  /*1910*/  IMAD.MOV R26, RZ, RZ, -R26 ;  /* 0x000000ffff1a7224 */ /* 0x000fe400078e0a1a */
[----:B------:R-:W-:Y:S01]  /*1920*/  @!P6 IMAD.IADD R23, R23, 0x1, -R2 ;  /* 0x000000011717e824 */ /* 0x000fe200078e0a02 */
[----:B------:R-:W-:Y:S01]  /*1930*/  ISETP.GT.U32.AND P0, PT, R2, R22, PT ;  /* 0x000000160200720c */ /* 0x000fe20003f04070 */
[----:B------:R-:W-:-:S04]  /*1940*/  IMAD.HI.U32 R25, R8, R29, RZ ;  /* 0x0000001d08197227 */ /* 0x000fc800078e00ff */
[----:B------:R-:W-:Y:S01]  /*1950*/  @!P3 IMAD.IADD R24, R24, 0x1, -R2 ;  /* 0x000000011818b824 */ /* 0x000fe200078e0a02 */
[----:B------:R-:W-:Y:S01]  /*1960*/  ISETP.GT.U32.AND P3, PT, R2, R23, PT ;  /* 0x000000170200720c */ /* 0x000fe20003f64070 */
[----:B------:R-:W-:-:S04]  /*1970*/  IMAD.HI.U32 R27, R8, R33, RZ ;  /* 0x00000021081b7227 */ /* 0x000fc800078e00ff */
[C---:B------:R-:W-:Y:S01]  /*1980*/  IMAD R26, R2.reuse, R26, R31 ;  /* 0x0000001a021a7224 */ /* 0x040fe200078e021f */
[----:B------:R-:W-:Y:S01]  /*1990*/  IABS R31, R37 ;  /* 0x00000025001f7213 */ /* 0x000fe20000000000 */
[----:B------:R-:W-:Y:S02]  /*19a0*/  IMAD.MOV R25, RZ, RZ, -R25 ;  /* 0x000000ffff197224 */ /* 0x000fe400078e0a19 */
[----:B------:R-:W-:Y:S01]  /*19b0*/  IMAD.MOV R27, RZ, RZ, -R27 ;  /* 0x000000ffff1b7224 */ /* 0x000fe200078e0a1b */
[C---:B------:R-:W-:Y:S01]  /*19c0*/  ISETP.GT.U32.AND P6, PT, R2.reuse, R26, PT ;  /* 0x0000001a0200720c */ /* 0x040fe20003fc4070 */
[C---:B------:R-:W-:Y:S02]  /*19d0*/  IMAD R25, R2.reuse, R25, R29 ;  /* 0x0000001902197224 */ /* 0x040fe400078e021d */
[----:B------:R-:W-:Y:S01]  /*19e0*/  IMAD R27, R2, R27, R33 ;  /* 0x0000001b021b7224 */ /* 0x000fe200078e0221 */
[----:B------:R-:W-:Y:S01]  /*19f0*/  IABS R33, R38 ;  /* 0x0000002600217213 */ /* 0x000fe20000000000 */
[--C-:B------:R-:W-:Y:S01]  /*1a00*/  @!P0 IMAD.IADD R22, R22, 0x1, -R2.reuse ;  /* 0x0000000116168824 */ /* 0x100fe200078e0a02 */
[C---:B------:R-:W-:Y:S01]  /*1a10*/  ISETP.GT.U32.AND P0, PT, R2.reuse, R25, PT ;  /* 0x000000190200720c */ /* 0x040fe20003f04070 */
[----:B------:R-:W-:Y:S01]  /*1a20*/  @!P3 IMAD.IADD R23, R23, 0x1, -R2 ;  /* 0x000000011717b824 */ /* 0x000fe200078e0a02 */
[----:B------:R-:W-:Y:S01]  /*1a30*/  ISETP.GT.U32.AND P3, PT, R2, R27, PT ;  /* 0x0000001b0200720c */ /* 0x000fe20003f64070 */
[----:B------:R-:W-:-:S04]  /*1a40*/  IMAD.HI.U32 R28, R8, R35, RZ ;  /* 0x00000023081c7227 */ /* 0x000fc800078e00ff */
[----:B------:R-:W-:Y:S02]  /*1a50*/  IMAD.MOV R28, RZ, RZ, -R28 ;  /* 0x000000ffff1c7224 */ /* 0x000fe400078e0a1c */
[----:B------:R-:W-:Y:S02]  /*1a60*/  @!P6 IMAD.IADD R26, R26, 0x1, -R2 ;  /* 0x000000011a1ae824 */ /* 0x000fe400078e0a02 */
[----:B------:R-:W-:-:S03]  /*1a70*/  IMAD.HI.U32 R29, R8, R31, RZ ;  /* 0x0000001f081d7227 */ /* 0x000fc600078e00ff */
[C---:B------:R-:W-:Y:S01]  /*1a80*/  ISETP.GT.U32.AND P6, PT, R2.reuse, R26, PT ;  /* 0x0000001a0200720c */ /* 0x040fe20003fc4070 */
[C---:B------:R-:W-:Y:S01]  /*1a90*/  IMAD R28, R2.reuse, R28, R35 ;  /* 0x0000001c021c7224 */ /* 0x040fe200078e0223 */
[----:B------:R-:W-:Y:S01]  /*1aa0*/  IABS R35, R39 ;  /* 0x0000002700237213 */ /* 0x000fe20000000000 */
[----:B------:R-:W-:Y:S02]  /*1ab0*/  IMAD.MOV R29, RZ, RZ, -R29 ;  /* 0x000000ffff1d7224 */ /* 0x000fe400078e0a1d */
[--C-:B------:R-:W-:Y:S01]  /*1ac0*/  @!P0 IMAD.IADD R25, R25, 0x1, -R2.reuse ;  /* 0x0000000119198824 */ /* 0x100fe200078e0a02 */
[----:B------:R-:W-:Y:S01]  /*1ad0*/  ISETP.GT.U32.AND P0, PT, R2, R24, PT ;  /* 0x000000180200720c */ /* 0x000fe20003f04070 */
[----:B------:R-:W-:Y:S01]  /*1ae0*/  @!P3 IMAD.IADD R27, R27, 0x1, -R2 ;  /* 0x000000011b1bb824 */ /* 0x000fe200078e0a02 */
[----:B------:R-:W-:Y:S01]  /*1af0*/  ISETP.GE.AND P3, PT, R32, RZ, PT ;  /* 0x000000ff2000720c */ /* 0x000fe20003f66270 */
[----:B------:R-:W-:Y:S01]  /*1b00*/  IMAD R29, R2, R29, R31 ;  /* 0x0000001d021d7224 */ /* 0x000fe200078e021f */
[----:B------:R-:W-:Y:S01]  /*1b10*/  IABS R32, R40 ;  /* 0x0000002800207213 */ /* 0x000fe20000000000 */
[----:B------:R-:W-:-:S04]  /*1b20*/  IMAD.HI.U32 R31, R8, R35, RZ ;  /* 0x00000023081f7227 */ /* 0x000fc800078e00ff */
[----:B------:R-:W-:Y:S01]  /*1b30*/  @!P4 IMAD.MOV R21, RZ, RZ, -R21 ;  /* 0x000000ffff15c224 */ /* 0x000fe200078e0a15 */
[----:B------:R-:W-:Y:S01]  /*1b40*/  ISETP.GT.U32.AND P4, PT, R2, R25, PT ;  /* 0x000000190200720c */ /* 0x000fe20003f84070 */
[----:B------:R-:W-:Y:S02]  /*1b50*/  IMAD.MOV R31, RZ, RZ, -R31 ;  /* 0x000000ffff1f7224 */ /* 0x000fe400078e0a1f */
[----:B------:R-:W-:Y:S01]  /*1b60*/  @!P6 IMAD.IADD R26, R26, 0x1, -R2 ;  /* 0x000000011a1ae824 */ /* 0x000fe200078e0a02 */
[C---:B------:R-:W-:Y:S01]  /*1b70*/  ISETP.GT.U32.AND P6, PT, R2.reuse, R29, PT ;  /* 0x0000001d0200720c */ /* 0x040fe20003fc4070 */
[----:B------:R-:W-:Y:S01]  /*1b80*/  IMAD R31, R2, R31, R35 ;  /* 0x0000001f021f7224 */ /* 0x000fe200078e0223 */
[----:B------:R-:W-:Y:S01]  /*1b90*/  LOP3.LUT R35, R6, 0x6c, RZ, 0xfc, !PT ;  /* 0x0000006c06237812 */ /* 0x000fe200078efcff */
[----:B------:R-:W-:Y:S02]  /*1ba0*/  @!P3 IMAD.MOV R26, RZ, RZ, -R26 ;  /* 0x000000ffff1ab224 */ /* 0x000fe400078e0a1a */
[----:B------:R-:W-:Y:S01]  /*1bb0*/  @!P0 IMAD.IADD R24, R24, 0x1, -R2 ;  /* 0x0000000118188824 */ /* 0x000fe200078e0a02 */
[C---:B------:R-:W-:Y:S01]  /*1bc0*/  ISETP.GT.U32.AND P3, PT, R2.reuse, R31, PT ;  /* 0x0000001f0200720c */ /* 0x040fe20003f64070 */
[----:B------:R-:W-:Y:S01]  /*1bd0*/  @!P5 IMAD.MOV R22, RZ, RZ, -R22 ;  /* 0x000000ffff16d224 */ /* 0x000fe200078e0a16 */
[----:B------:R-:W-:Y:S01]  /*1be0*/  ISETP.GT.U32.AND P0, PT, R2, R28, PT ;  /* 0x0000001c0200720c */ /* 0x000fe20003f04070 */
[----:B------:R-:W-:Y:S01]  /*1bf0*/  @!P4 IMAD.IADD R25, R25, 0x1, -R2 ;  /* 0x000000011919c824 */ /* 0x000fe200078e0a02 */
[----:B------:R-:W-:Y:S01]  /*1c00*/  ISETP.GE.AND P4, PT, R30, RZ, PT ;  /* 0x000000ff1e00720c */ /* 0x000fe20003f86270 */
[----:B------:R-:W-:Y:S01]  /*1c10*/  IMAD.HI.U32 R30, R8, R33, RZ ;  /* 0x00000021081e7227 */ /* 0x000fe200078e00ff */
[----:B------:R-:W-:-:S02]  /*1c20*/  ISETP.GT.U32.AND P5, PT, R2, R27, PT ;  /* 0x0000001b0200720c */ /* 0x000fc40003fa4070 */
[----:B------:R-:W-:Y:S01]  /*1c30*/  IABS R41, R35 ;  /* 0x0000002300297213 */ /* 0x000fe20000000000 */
[----:B------:R-:W-:Y:S02]  /*1c40*/  IMAD.MOV R30, RZ, RZ, -R30 ;  /* 0x000000ffff1e7224 */ /* 0x000fe400078e0a1e */
[----:B------:R-:W-:Y:S02]  /*1c50*/  @!P1 IMAD.MOV R24, RZ, RZ, -R24 ;  /* 0x000000ffff189224 */ /* 0x000fe400078e0a18 */
[C---:B------:R-:W-:Y:S02]  /*1c60*/  IMAD R30, R2.reuse, R30, R33 ;  /* 0x0000001e021e7224 */ /* 0x040fe400078e0221 */
[----:B------:R-:W-:Y:S02]  /*1c70*/  @!P3 IMAD.IADD R31, R31, 0x1, -R2 ;  /* 0x000000011f1fb824 */ /* 0x000fe400078e0a02 */
[----:B------:R-:W-:Y:S01]  /*1c80*/  IMAD.MOV.U32 R33, RZ, RZ, R32 ;  /* 0x000000ffff217224 */ /* 0x000fe200078e0020 */
[----:B------:R-:W-:Y:S01]  /*1c90*/  ISETP.GT.U32.AND P1, PT, R2, R30, PT ;  /* 0x0000001e0200720c */ /* 0x000fe20003f24070 */
[----:B------:R-:W-:Y:S01]  /*1ca0*/  @!P0 IMAD.IADD R28, R28, 0x1, -R2 ;  /* 0x000000011c1c8824 */ /* 0x000fe200078e0a02 */
[----:B------:R-:W-:Y:S01]  /*1cb0*/  ISETP.GT.U32.AND P3, PT, R2, R31, PT ;  /* 0x0000001f0200720c */ /* 0x000fe20003f64070 */
[----:B------:R-:W-:Y:S01]  /*1cc0*/  IMAD.HI.U32 R32, R8, R33, RZ ;  /* 0x0000002108207227 */ /* 0x000fe200078e00ff */
[----:B------:R-:W-:-:S02]  /*1cd0*/  ISETP.GE.AND P0, PT, R34, RZ, PT ;  /* 0x000000ff2200720c */ /* 0x000fc40003f06270 */
[----:B------:R-:W-:Y:S01]  /*1ce0*/  LOP3.LUT R34, R6, 0x68, RZ, 0xfc, !PT ;  /* 0x0000006806227812 */ /* 0x000fe200078efcff */
[----:B------:R-:W-:Y:S01]  /*1cf0*/  @!P6 IMAD.IADD R29, R29, 0x1, -R2 ;  /* 0x000000011d1de824 */ /* 0x000fe200078e0a02 */
[C---:B------:R-:W-:Y:S01]  /*1d00*/  ISETP.GT.U32.AND P6, PT, R2.reuse, R28, PT ;  /* 0x0000001c0200720c */ /* 0x040fe20003fc4070 */
[----:B------:R-:W-:Y:S02]  /*1d10*/  IMAD.MOV R32, RZ, RZ, -R32 ;  /* 0x000000ffff207224 */ /* 0x000fe400078e0a20 */
[----:B------:R-:W-:Y:S01]  /*1d20*/  @!P2 IMAD.MOV R23, RZ, RZ, -R23 ;  /* 0x000000ffff17a224 */ /* 0x000fe200078e0a17 */
[C---:B------:R-:W-:Y:S01]  /*1d30*/  ISETP.GT.U32.AND P2, PT, R2.reuse, R29, PT ;  /* 0x0000001d0200720c */ /* 0x040fe20003f44070 */
[----:B------:R-:W-:Y:S01]  /*1d40*/  IMAD R32, R2, R32, R33 ;  /* 0x0000002002207224 */ /* 0x000fe200078e0221 */
[----:B------:R-:W-:Y:S01]  /*1d50*/  LOP3.LUT R33, R6, 0x64, RZ, 0xfc, !PT ;  /* 0x0000006406217812 */ /* 0x000fe200078efcff */
[--C-:B------:R-:W-:Y:S01]  /*1d60*/  @!P5 IMAD.IADD R27, R27, 0x1, -R2.reuse ;  /* 0x000000011b1bd824 */ /* 0x100fe200078e0a02 */
[----:B------:R-:W-:Y:S01]  /*1d70*/  ISETP.GE.AND P5, PT, R37, RZ, PT ;  /* 0x000000ff2500720c */ /* 0x000fe20003fa6270 */
[--C-:B------:R-:W-:Y:S01]  /*1d80*/  @!P1 IMAD.IADD R30, R30, 0x1, -R2.reuse ;  /* 0x000000011e1e9824 */ /* 0x100fe200078e0a02 */
[----:B------:R-:W-:Y:S01]  /*1d90*/  IABS R37, R33 ;  /* 0x0000002100257213 */ /* 0x000fe20000000000 */
[--C-:B------:R-:W-:Y:S01]  /*1da0*/  @!P3 IMAD.IADD R31, R31, 0x1, -R2.reuse ;  /* 0x000000011f1fb824 */ /* 0x100fe200078e0a02 */
[C---:B------:R-:W-:Y:S01]  /*1db0*/  ISETP.GT.U32.AND P3, PT, R2.reuse, R32, PT ;  /* 0x000000200200720c */ /* 0x040fe20003f64070 */
[----:B------:R-:W-:Y:S01]  /*1dc0*/  @!P0 IMAD.MOV R27, RZ, RZ, -R27 ;  /* 0x000000ffff1b8224 */ /* 0x000fe200078e0a1b */
[----:B------:R-:W-:Y:S01]  /*1dd0*/  ISETP.GT.U32.AND P0, PT, R2, R30, PT ;  /* 0x0000001e0200720c */ /* 0x000fe20003f04070 */
[----:B------:R-:W-:Y:S01]  /*1de0*/  @!P4 IMAD.MOV R25, RZ, RZ, -R25 ;  /* 0x000000ffff19c224 */ /* 0x000fe200078e0a19 */
[----:B------:R-:W-:Y:S01]  /*1df0*/  ISETP.GE.AND P4, PT, R36, RZ, PT ;  /* 0x000000ff2400720c */ /* 0x000fe20003f86270 */
[--C-:B------:R-:W-:Y:S01]  /*1e00*/  @!P2 IMAD.IADD R29, R29, 0x1, -R2.reuse ;  /* 0x000000011d1da824 */ /* 0x100fe200078e0a02 */
[----:B------:R-:W-:Y:S01]  /*1e10*/  ISETP.GE.AND P2, PT, R39, RZ, PT ;  /* 0x000000ff2700720c */ /* 0x000fe20003f46270 */
[--C-:B------:R-:W-:Y:S01]  /*1e20*/  @!P6 IMAD.IADD R28, R28, 0x1, -R2.reuse ;  /* 0x000000011c1ce824 */ /* 0x100fe200078e0a02 */
[----:B------:R-:W-:Y:S01]  /*1e30*/  IABS R39, R34 ;  /* 0x0000002200277213 */ /* 0x000fe20000000000 */
[----:B------:R-:W-:Y:S01]  /*1e40*/  @!P5 IMAD.MOV R29, RZ, RZ, -R29 ;  /* 0x000000ffff1dd224 */ /* 0x000fe200078e0a1d */
[----:B------:R-:W-:Y:S01]  /*1e50*/  ISETP.GE.AND P5, PT, R34, RZ, PT ;  /* 0x000000ff2200720c */ /* 0x000fe20003fa6270 */
[----:B------:R-:W-:Y:S01]  /*1e60*/  IMAD R249, R249, UR5, RZ ;  /* 0x00000005f9f97c24 */ /* 0x000fe2000f8e02ff */
[----:B------:R-:W-:Y:S01]  /*1e70*/  IABS R36, R42 ;  /* 0x0000002a00247213 */ /* 0x000fe20000000000 */
[----:B------:R-:W-:Y:S01]  /*1e80*/  @!P3 IMAD.IADD R32, R32, 0x1, -R2 ;  /* 0x000000012020b824 */ /* 0x000fe200078e0a02 */
[----:B------:R-:W-:Y:S01]  /*1e90*/  ISETP.GE.AND P6, PT, R38, RZ, PT ;  /* 0x000000ff2600720c */ /* 0x000fe20003fc6270 */
[----:B------:R-:W-:Y:S01]  /*1ea0*/  IMAD.HI.U32 R34, R8, R39, RZ ;  /* 0x0000002708227227 */ /* 0x000fe200078e00ff */
[----:B------:R-:W-:-:S02]  /*1eb0*/  IABS R38, R44 ;  /* 0x0000002c00267213 */ /* 0x000fc40000000000 */
[----:B------:R-:W-:Y:S01]  /*1ec0*/  ISETP.GT.U32.AND P3, PT, R2, R32, PT ;  /* 0x000000200200720c */ /* 0x000fe20003f64070 */
[----:B------:R-:W-:Y:S01]  /*1ed0*/  @!P0 IMAD.IADD R30, R30, 0x1, -R2 ;  /* 0x000000011e1e8824 */ /* 0x000fe200078e0a02 */
[----:B------:R-:W-:Y:S01]  /*1ee0*/  ISETP.GE.AND P0, PT, R35, RZ, PT ;  /* 0x000000ff2300720c */ /* 0x000fe20003f06270 */
[----:B------:R-:W-:Y:S01]  /*1ef0*/  IMAD.HI.U32 R35, R8, R41, RZ ;  /* 0x0000002908237227 */ /* 0x000fe200078e00ff */
[----:B------:R-:W-:Y:S02]  /*1f00*/  ISETP.GE.AND P1, PT, R40, RZ, PT ;  /* 0x000000ff2800720c */ /* 0x000fe40003f26270 */
[----:B------:R-:W-:Y:S01]  /*1f10*/  LOP3.LUT R40, R6, 0x70, RZ, 0xfc, !PT ;  /* 0x0000007006287812 */ /* 0x000fe200078efcff */
[----:B------:R-:W-:Y:S02]  /*1f20*/  IMAD.MOV R34, RZ, RZ, -R34 ;  /* 0x000000ffff227224 */ /* 0x000fe400078e0a22 */
[----:B------:R-:W-:Y:S01]  /*1f30*/  @!P4 IMAD.MOV R28, RZ, RZ, -R28 ;  /* 0x000000ffff1cc224 */ /* 0x000fe200078e0a1c */
[----:B------:R-:W-:Y:S01]  /*1f40*/  ISETP.GE.AND P4, PT, R33, RZ, PT ;  /* 0x000000ff2100720c */ /* 0x000fe20003f86270 */
[----:B------:R-:W-:Y:S01]  /*1f50*/  IMAD.MOV R35, RZ, RZ, -R35 ;  /* 0x000000ffff237224 */ /* 0x000fe200078e0a23 */
[----:B------:R-:W-:Y:S01]  /*1f60*/  IABS R43, R40 ;  /* 0x00000028002b7213 */ /* 0x000fe20000000000 */
[----:B------:R-:W-:-:S02]  /*1f70*/  IMAD R34, R2, R34, R39 ;  /* 0x0000002202227224 */ /* 0x000fc400078e0227 */
[----:B------:R-:W-:-:S04]  /*1f80*/  IMAD.HI.U32 R33, R8, R37, RZ ;  /* 0x0000002508217227 */ /* 0x000fc800078e00ff */
[C---:B------:R-:W-:Y:S01]  /*1f90*/  IMAD R35, R2.reuse, R35, R41 ;  /* 0x0000002302237224 */ /* 0x040fe200078e0229 */
[----:B------:R-:W-:Y:S01]  /*1fa0*/  IABS R41, R46 ;  /* 0x0000002e00297213 */ /* 0x000fe20000000000 */
[----:B------:R-:W-:Y:S01]  /*1fb0*/  @!P2 IMAD.MOV R31, RZ, RZ, -R31 ;  /* 0x000000ffff1fa224 */ /* 0x000fe200078e0a1f */
[----:B------:R-:W-:Y:S01]  /*1fc0*/  ISETP.GT.U32.AND P2, PT, R2, R34, PT ;  /* 0x000000220200720c */ /* 0x000fe20003f44070 */
[----:B------:R-:W-:Y:S02]  /*1fd0*/  IMAD.MOV R33, RZ, RZ, -R33 ;  /* 0x000000ffff217224 */ /* 0x000fe400078e0a21 */
[----:B------:R-:W-:Y:S02]  /*1fe0*/  IMAD.MOV.U32 R39, RZ, RZ, R36 ;  /* 0x000000ffff277224 */ /* 0x000fe400078e0024 */
[----:B------:R-:W-:Y:S01]  /*1ff0*/  @!P3 IMAD.IADD R32, R32, 0x1, -R2 ;  /* 0x000000012020b824 */ /* 0x000fe200078e0a02 */
[C---:B------:R-:W-:Y:S01]  /*2000*/  ISETP.GT.U32.AND P3, PT, R2.reuse, R35, PT ;  /* 0x000000230200720c */ /* 0x040fe20003f64070 */
[----:B------:R-:W-:-:S02]  /*2010*/  IMAD R33, R2, R33, R37 ;  /* 0x0000002102217224 */ /* 0x000fc400078e0225 */
[----:B------:R-:W-:-:S04]  /*2020*/  IMAD.HI.U32 R37, R8, R39, RZ ;  /* 0x0000002708257227 */ /* 0x000fc800078e00ff */
[----:B------:R-:W-:Y:S02]  /*2030*/  IMAD.MOV R37, RZ, RZ, -R37 ;  /* 0x000000ffff257224 */ /* 0x000fe400078e0a25 */
[----:B------:R-:W-:Y:S02]  /*2040*/  @!P2 IMAD.IADD R34, R34, 0x1, -R2 ;  /* 0x000000012222a824 */ /* 0x000fe400078e0a02 */
[C---:B------:R-:W-:Y:S02]  /*2050*/  IMAD R37, R2.reuse, R37, R39 ;  /* 0x0000002502257224 */ /* 0x040fe400078e0227 */
[----:B------:R-:W-:Y:S02]  /*2060*/  IMAD.MOV.U32 R39, RZ, RZ, R38 ;  /* 0x000000ffff277224 */ /* 0x000fe400078e0026 */
[----:B------:R-:W-:Y:S01]  /*2070*/  @!P3 IMAD.IADD R35, R35, 0x1, -R2 ;  /* 0x000000012323b824 */ /* 0x000fe200078e0a02 */
[----:B------:R-:W-:Y:S01]  /*2080*/  ISETP.GT.U32.AND P3, PT, R2, R34, PT ;  /* 0x000000220200720c */ /* 0x000fe20003f64070 */
[----:B------:R-:W-:-:S04]  /*2090*/  IMAD.HI.U32 R38, R8, R39, RZ ;  /* 0x0000002708267227 */ /* 0x000fc800078e00ff */
[----:B------:R-:W-:Y:S01]  /*20a0*/  @!P6 IMAD.MOV R30, RZ, RZ, -R30 ;  /* 0x000000ffff1ee224 */ /* 0x000fe200078e0a1e */
[----:B------:R-:W-:Y:S01]  /*20b0*/  ISETP.GT.U32.AND P6, PT, R2, R33, PT ;  /* 0x000000210200720c */ /* 0x000fe20003fc4070 */
[----:B------:R-:W-:-:S04]  /*20c0*/  IMAD.HI.U32 R36, R8, R43, RZ ;  /* 0x0000002b08247227 */ /* 0x000fc800078e00ff */
[----:B------:R-:W-:Y:S02]  /*20d0*/  IMAD.MOV R38, RZ, RZ, -R38 ;  /* 0x000000ffff267224 */ /* 0x000fe400078e0a26 */
[----:B------:R-:W-:Y:S01]  /*20e0*/  @!P1 IMAD.MOV R32, RZ, RZ, -R32 ;  /* 0x000000ffff209224 */ /* 0x000fe200078e0a20 */
[C---:B------:R-:W-:Y:S01]  /*20f0*/  ISETP.GT.U32.AND P1, PT, R2.reuse, R35, PT ;  /* 0x000000230200720c */ /* 0x040fe20003f24070 */
[----:B------:R-:W-:Y:S02]  /*2100*/  IMAD.MOV R36, RZ, RZ, -R36 ;  /* 0x000000ffff247224 */ /* 0x000fe400078e0a24 */
[C---:B------:R-:W-:Y:S02]  /*2110*/  IMAD R38, R2.reuse, R38, R39 ;  /* 0x0000002602267224 */ /* 0x040fe400078e0227 */
[----:B------:R-:W-:Y:S01]  /*2120*/  IMAD R36, R2, R36, R43 ;  /* 0x0000002402247224 */ /* 0x000fe200078e022b */
[----:B------:R-:W-:Y:S01]  /*2130*/  IABS R43, R48 ;  /* 0x00000030002b7213 */ /* 0x000fe20000000000 */
[--C-:B------:R-:W-:Y:S01]  /*2140*/  @!P3 IMAD.IADD R34, R34, 0x1, -R2.reuse ;  /* 0x000000012222b824 */ /* 0x100fe200078e0a02 */
[C---:B------:R-:W-:Y:S01]  /*2150*/  ISETP.GT.U32.AND P3, PT, R2.reuse, R38, PT ;  /* 0x000000260200720c */ /* 0x040fe20003f64070 */
[----:B------:R-:W-:Y:S01]  /*2160*/  @!P6 IMAD.IADD R33, R33, 0x1, -R2 ;  /* 0x000000012121e824 */ /* 0x000fe200078e0a02 */
[----:B------:R-:W-:Y:S01]  /*2170*/  ISETP.GT.U32.AND P6, PT, R2, R36, PT ;  /* 0x000000240200720c */ /* 0x000fe20003fc4070 */
[----:B------:R-:W-:-:S03]  /*2180*/  IMAD.HI.U32 R39, R8, R41, RZ ;  /* 0x0000002908277227 */ /* 0x000fc600078e00ff */
[----:B------:R-:W-:Y:S01]  /*2190*/  ISETP.GT.U32.AND P2, PT, R2, R33, PT ;  /* 0x000000210200720c */ /* 0x000fe20003f44070 */
[----:B------:R-:W-:Y:S01]  /*21a0*/  @!P1 IMAD.IADD R35, R35, 0x1, -R2 ;  /* 0x0000000123239824 */ /* 0x000fe200078e0a02 */
[----:B------:R-:W-:Y:S01]  /*21b0*/  ISETP.GE.AND P1, PT, R40, RZ, PT ;  /* 0x000000ff2800720c */ /* 0x000fe20003f26270 */
[----:B------:R-:W-:Y:S02]  /*21c0*/  IMAD.MOV R39, RZ, RZ, -R39 ;  /* 0x000000ffff277224 */ /* 0x000fe400078e0a27 */
[----:B------:R-:W-:-:S04]  /*21d0*/  IMAD.HI.U32 R40, R8, R43, RZ ;  /* 0x0000002b08287227 */ /* 0x000fc800078e00ff */
[----:B------:R-:W-:Y:S01]  /*21e0*/  IMAD R39, R2, R39, R41 ;  /* 0x0000002702277224 */ /* 0x000fe200078e0229 */
[----:B------:R-:W-:Y:S01]  /*21f0*/  IABS R41, R50 ;  /* 0x0000003200297213 */ /* 0x000fe20000000000 */
[----:B------:R-:W-:Y:S02]  /*2200*/  IMAD.MOV R40, RZ, RZ, -R40 ;  /* 0x000000ffff287224 */ /* 0x000fe400078e0a28 */
[--C-:B------:R-:W-:Y:S01]  /*2210*/  @!P3 IMAD.IADD R38, R38, 0x1, -R2.reuse ;  /* 0x000000012626b824 */ /* 0x100fe200078e0a02 */
[----:B------:R-:W-:Y:S01]  /*2220*/  ISETP.GE.AND P3, PT, R44, RZ, PT ;  /* 0x000000ff2c00720c */ /* 0x000fe20003f66270 */
[----:B------:R-:W-:Y:S01]  /*2230*/  @!P6 IMAD.IADD R36, R36, 0x1, -R2 ;  /* 0x000000012424e824 */ /* 0x000fe200078e0a02 */
[----:B------:R-:W-:Y:S01]  /*2240*/  LOP3.LUT R44, R6, 0x90, RZ, 0xfc, !PT ;  /* 0x00000090062c7812 */ /* 0x000fe200078efcff */
[C---:B------:R-:W-:Y:S02]  /*2250*/  IMAD R40, R2.reuse, R40, R43 ;  /* 0x0000002802287224 */ /* 0x040fe400078e022b */
[----:B------:R-:W-:Y:S01]  /*2260*/  @!P5 IMAD.MOV R34, RZ, RZ, -R34 ;  /* 0x000000ffff22d224 */ /* 0x000fe200078e0a22 */
[C---:B------:R-:W-:Y:S01]  /*2270*/  ISETP.GT.U32.AND P5, PT, R2.reuse, R38, PT ;  /* 0x000000260200720c */ /* 0x040fe20003fa4070 */
[----:B------:R-:W-:Y:S01]  /*2280*/  IMAD.MOV.U32 R43, RZ, RZ, R41 ;  /* 0x000000ffff2b7224 */ /* 0x000fe200078e0029 */
[----:B------:R-:W-:Y:S01]  /*2290*/  ISETP.GT.U32.AND P6, PT, R2, R36, PT ;  /* 0x000000240200720c */ /* 0x000fe20003fc4070 */
[----:B------:R-:W-:-:S04]  /*22a0*/  IMAD.HI.U32 R41, R8, R47, RZ ;  /* 0x0000002f08297227 */ /* 0x000fc800078e00ff */
[----:B------:R-:W-:Y:S02]  /*22b0*/  IMAD.MOV R41, RZ, RZ, -R41 ;  /* 0x000000ffff297224 */ /* 0x000fe400078e0a29 */
[--C-:B------:R-:W-:Y:S01]  /*22c0*/  @!P2 IMAD.IADD R33, R33, 0x1, -R2.reuse ;  /* 0x000000012121a824 */ /* 0x100fe200078e0a02 */
[C---:B------:R-:W-:Y:S01]  /*22d0*/  ISETP.GT.U32.AND P2, PT, R2.reuse, R37, PT ;  /* 0x000000250200720c */ /* 0x040fe20003f44070 */
[----:B------:R-:W-:Y:S02]  /*22e0*/  IMAD R41, R2, R41, R47 ;  /* 0x0000002902297224 */ /* 0x000fe400078e022f */
[--C-:B------:R-:W-:Y:S02]  /*22f0*/  @!P5 IMAD.IADD R38, R38, 0x1, -R2.reuse ;  /* 0x000000012626d824 */ /* 0x100fe400078e0a02 */
[----:B------:R-:W-:Y:S01]  /*2300*/  @!P6 IMAD.IADD R36, R36, 0x1, -R2 ;  /* 0x000000012424e824 */ /* 0x000fe200078e0a02 */
[C---:B------:R-:W-:Y:S01]  /*2310*/  ISETP.GT.U32.AND P5, PT, R2.reuse, R41, PT ;  /* 0x000000290200720c */ /* 0x040fe20003fa4070 */
[----:B------:R-:W-:Y:S01]  /*2320*/  @!P0 IMAD.MOV R35, RZ, RZ, -R35 ;  /* 0x000000ffff238224 */ /* 0x000fe200078e0a23 */
[C---:B------:R-:W-:Y:S01]  /*2330*/  ISETP.GT.U32.AND P6, PT, R2.reuse, R39, PT ;  /* 0x000000270200720c */ /* 0x040fe20003fc4070 */
[----:B------:R-:W-:Y:S01]  /*2340*/  @!P3 IMAD.MOV R38, RZ, RZ, -R38 ;  /* 0x000000ffff26b224 */ /* 0x000fe200078e0a26 */
[----:B------:R-:W-:Y:S01]  /*2350*/  ISETP.GT.U32.AND P0, PT, R2, R40, PT ;  /* 0x000000280200720c */ /* 0x000fe20003f04070 */
[----:B------:R-:W-:-:S02]  /*2360*/  @!P4 IMAD.MOV R33, RZ, RZ, -R33 ;  /* 0x000000ffff21c224 */ /* 0x000fc400078e0a21 */
[----:B------:R-:W-:Y:S01]  /*2370*/  @!P2 IMAD.IADD R37, R37, 0x1, -R2 ;  /* 0x000000012525a824 */ /* 0x000fe200078e0a02 */
[----:B------:R-:W-:Y:S01]  /*2380*/  ISETP.GE.AND P2, PT, R42, RZ, PT ;  /* 0x000000ff2a00720c */ /* 0x000fe20003f46270 */
[----:B------:R-:W-:-:S03]  /*2390*/  IMAD.HI.U32 R42, R8, R43, RZ ;  /* 0x0000002b082a7227 */ /* 0x000fc600078e00ff */
[C---:B------:R-:W-:Y:S01]  /*23a0*/  ISETP.GT.U32.AND P4, PT, R2.reuse, R37, PT ;  /* 0x000000250200720c */ /* 0x040fe20003f84070 */
[--C-:B------:R-:W-:Y:S02]  /*23b0*/  @!P5 IMAD.IADD R41, R41, 0x1, -R2.reuse ;  /* 0x000000012929d824 */ /* 0x100fe400078e0a02 */
[----:B------:R-:W-:Y:S02]  /*23c0*/  @!P6 IMAD.IADD R39, R39, 0x1, -R2 ;  /* 0x000000012727e824 */ /* 0x000fe400078e0a02 */
[----:B------:R-:W-:Y:S01]  /*23d0*/  IMAD.MOV R42, RZ, RZ, -R42 ;  /* 0x000000ffff2a7224 */ /* 0x000fe200078e0a2a */
[C---:B------:R-:W-:Y:S01]  /*23e0*/  ISETP.GT.U32.AND P3, PT, R2.reuse, R41, PT ;  /* 0x000000290200720c */ /* 0x040fe20003f64070 */
[----:B------:R-:W-:Y:S01]  /*23f0*/  @!P1 IMAD.MOV R36, RZ, RZ, -R36 ;  /* 0x000000ffff249224 */ /* 0x000fe200078e0a24 */
[----:B------:R-:W-:Y:S01]  /*2400*/  ISETP.GT.U32.AND P6, PT, R2, R39, PT ;  /* 0x000000270200720c */ /* 0x000fe20003fc4070 */
[--C-:B------:R-:W-:Y:S01]  /*2410*/  @!P0 IMAD.IADD R40, R40, 0x1, -R2.reuse ;  /* 0x0000000128288824 */ /* 0x100fe200078e0a02 */
[----:B------:R-:W-:Y:S01]  /*2420*/  ISETP.GE.AND P1, PT, R46, RZ, PT ;  /* 0x000000ff2e00720c */ /* 0x000fe20003f26270 */
[----:B------:R-:W-:Y:S01]  /*2430*/  IMAD R42, R2, R42, R43 ;  /* 0x0000002a022a7224 */ /* 0x000fe200078e022b */
[----:B------:R-:W-:Y:S01]  /*2440*/  LOP3.LUT R43, R6, 0x8c, RZ, 0xfc, !PT ;  /* 0x0000008c062b7812 */ /* 0x000fe200078efcff */
[--C-:B------:R-:W-:Y:S01]  /*2450*/  @!P4 IMAD.IADD R37, R37, 0x1, -R2.reuse ;  /* 0x000000012525c824 */ /* 0x100fe200078e0a02 */
[----:B------:R-:W-:Y:S01]  /*2460*/  ISETP.GT.U32.AND P0, PT, R2, R40, PT ;  /* 0x000000280200720c */ /* 0x000fe20003f04070 */
[----:B------:R-:W-:Y:S01]  /*2470*/  IMAD.SHL.U32 R238, R249, 0x4, RZ ;  /* 0x00000004f9ee7824 */ /* 0x000fe200078e00ff */
[----:B------:R-:W-:Y:S01]  /*2480*/  IABS R47, R43 ;  /* 0x0000002b002f7213 */ /* 0x000fe20000000000 */
[----:B------:R-:W-:Y:S01]  /*2490*/  @!P2 IMAD.MOV R37, RZ, RZ, -R37 ;  /* 0x000000ffff25a224 */ /* 0x000fe200078e0a25 */
[----:B------:R-:W-:Y:S01]  /*24a0*/  ISETP.GE.AND P4, PT, R48, RZ, PT ;  /* 0x000000ff3000720c */ /* 0x000fe20003f86270 */
[--C-:B------:R-:W-:Y:S01]  /*24b0*/  @!P3 IMAD.IADD R41, R41, 0x1, -R2.reuse ;  /* 0x000000012929b824 */ /* 0x100fe200078e0a02 */
[----:B------:R-:W-:Y:S01]  /*24c0*/  ISETP.GT.U32.AND P3, PT, R2, R42, PT ;  /* 0x0000002a0200720c */ /* 0x000fe20003f64070 */
[----:B------:R-:W-:Y:S01]  /*24d0*/  @!P6 IMAD.IADD R39, R39, 0x1, -R2 ;  /* 0x000000012727e824 */ /* 0x000fe200078e0a02 */
[----:B------:R-:W-:-:S02]  /*24e0*/  ISETP.GE.AND P6, PT, R49, RZ, PT ;  /* 0x000000ff3100720c */ /* 0x000fc40003fc6270 */
[----:B------:R-:W-:Y:S01]  /*24f0*/  IABS R49, R44 ;  /* 0x0000002c00317213 */ /* 0x000fe20000000000 */
[----:B------:R-:W-:Y:S01]  /*2500*/  @!P1 IMAD.MOV R39, RZ, RZ, -R39 ;  /* 0x000000ffff279224 */ /* 0x000fe200078e0a27 */
[----:B------:R-:W-:Y:S01]  /*2510*/  ISETP.GE.AND P5, PT, R43, RZ, PT ;  /* 0x000000ff2b00720c */ /* 0x000fe20003fa6270 */
[----:B------:R-:W-:Y:S01]  /*2520*/  IMAD.HI.U32 R43, R8, R47, RZ ;  /* 0x0000002f082b7227 */ /* 0x000fe200078e00ff */
[----:B------:R-:W-:Y:S02]  /*2530*/  ISETP.GE.AND P1, PT, R44, RZ, PT ;  /* 0x000000ff2c00720c */ /* 0x000fe40003f26270 */
[----:B------:R-:W-:Y:S01]  /*2540*/  LOP3.LUT R48, R6, 0x98, RZ, 0xfc, !PT ;  /* 0x0000009806307812 */ /* 0x000fe200078efcff */
[----:B------:R-:W-:Y:S01]  /*2550*/  IMAD.HI.U32 R44, R8, R49, RZ ;  /* 0x00000031082c7227 */ /* 0x000fe200078e00ff */
[----:B------:R-:W-:Y:S02]  /*2560*/  LOP3.LUT R46, R6, 0x94, RZ, 0xfc, !PT ;  /* 0x00000094062e7812 */ /* 0x000fe400078efcff */
[----:B------:R-:W-:Y:S01]  /*2570*/  IABS R53, R48 ;  /* 0x0000003000357213 */ /* 0x000fe20000000000 */
[----:B------:R-:W-:Y:S01]  /*2580*/  IMAD.MOV R43, RZ, RZ, -R43 ;  /* 0x000000ffff2b7224 */ /* 0x000fe200078e0a2b */
[----:B------:R-:W-:Y:S01]  /*2590*/  ISETP.GE.AND P2, PT, R50, RZ, PT ;  /* 0x000000ff3200720c */ /* 0x000fe20003f46270 */
[----:B------:R-:W-:Y:S01]  /*25a0*/  @!P0 IMAD.IADD R40, R40, 0x1, -R2 ;  /* 0x0000000128288824 */ /* 0x000fe200078e0a02 */
[----:B------:R-:W-:Y:S01]  /*25b0*/  IABS R51, R46 ;  /* 0x0000002e00337213 */ /* 0x000fe20000000000 */
[----:B------:R-:W-:Y:S01]  /*25c0*/  IMAD.MOV R44, RZ, RZ, -R44 ;  /* 0x000000ffff2c7224 */ /* 0x000fe200078e0a2c */
[----:B------:R-:W-:Y:S01]  /*25d0*/  ISETP.GE.AND P0, PT, R46, RZ, PT ;  /* 0x000000ff2e00720c */ /* 0x000fe20003f06270 */
[----:B------:R-:W-:Y:S01]  /*25e0*/  @!P3 IMAD.IADD R42, R42, 0x1, -R2 ;  /* 0x000000012a2ab824 */ /* 0x000fe200078e0a02 */
[----:B------:R-:W-:Y:S01]  /*25f0*/  LOP3.LUT R50, R6, 0x9c, RZ, 0xfc, !PT ;  /* 0x0000009c06327812 */ /* 0x000fe200078efcff */
[----:B------:R-:W-:-:S02]  /*2600*/  IMAD R43, R2, R43, R47 ;  /* 0x0000002b022b7224 */ /* 0x000fc400078e022f */
[----:B------:R-:W-:Y:S01]  /*2610*/  IMAD R47, R2, R44, R49 ;  /* 0x0000002c022f7224 */ /* 0x000fe200078e0231 */
[----:B------:R-:W-:Y:S01]  /*2620*/  LOP3.LUT R49, R6, 0xa0, RZ, 0xfc, !PT ;  /* 0x000000a006317812 */ /* 0x000fe200078efcff */
[----:B------:R-:W-:Y:S01]  /*2630*/  @!P4 IMAD.MOV R40, RZ, RZ, -R40 ;  /* 0x000000ffff28c224 */ /* 0x000fe200078e0a28 */
[C---:B------:R-:W-:Y:S01]  /*2640*/  ISETP.GT.U32.AND P4, PT, R2.reuse, R42, PT ;  /* 0x0000002a0200720c */ /* 0x040fe20003f84070 */
[----:B------:R-:W-:Y:S01]  /*2650*/  @!P6 IMAD.MOV R41, RZ, RZ, -R41 ;  /* 0x000000ffff29e224 */ /* 0x000fe200078e0a29 */
[----:B------:R-:W-:Y:S01]  /*2660*/  ISETP.GT.U32.AND P3, PT, R2, R43, PT ;  /* 0x0000002b0200720c */ /* 0x000fe20003f64070 */
[----:B------:R-:W-:Y:S01]  /*2670*/  IMAD.HI.U32 R44, R8, R53, RZ ;  /* 0x00000035082c7227 */ /* 0x000fe200078e00ff */
[----:B------:R-:W-:Y:S02]  /*2680*/  ISETP.GT.U32.AND P6, PT, R2, R47, PT ;  /* 0x0000002f0200720c */ /* 0x000fe40003fc4070 */
[----:B------:R-:W-:Y:S01]  /*2690*/  IABS R55, R50 ;  /* 0x0000003200377213 */ /* 0x000fe20000000000 */
[----:B------:R-:W-:Y:S01]  /*26a0*/  IMAD.MOV R44, RZ, RZ, -R44 ;  /* 0x000000ffff2c7224 */ /* 0x000fe200078e0a2c */
[----:B------:R-:W-:Y:S01]  /*26b0*/  IABS R57, R49 ;  /* 0x0000003100397213 */ /* 0x000fe20000000000 */
[----:B------:R-:W-:-:S04]  /*26c0*/  IMAD.HI.U32 R46, R8, R51, RZ ;  /* 0x00000033082e7227 */ /* 0x000fc800078e00ff */
[----:B------:R-:W-:Y:S02]  /*26d0*/  IMAD R53, R2, R44, R53 ;  /* 0x0000002c02357224 */ /* 0x000fe400078e0235 */
[--C-:B------:R-:W-:Y:S02]  /*26e0*/  @!P4 IMAD.IADD R42, R42, 0x1, -R2.reuse ;  /* 0x000000012a2ac824 */ /* 0x100fe400078e0a02 */
[----:B------:R-:W-:Y:S02]  /*26f0*/  @!P3 IMAD.IADD R43, R43, 0x1, -R2 ;  /* 0x000000012b2bb824 */ /* 0x000fe400078e0a02 */
[----:B------:R-:W-:Y:S02]  /*2700*/  IMAD.MOV R46, RZ, RZ, -R46 ;  /* 0x000000ffff2e7224 */ /* 0x000fe400078e0a2e */
[----:B------:R-:W-:Y:S01]  /*2710*/  @!P6 IMAD.IADD R47, R47, 0x1, -R2 ;  /* 0x000000012f2fe824 */ /* 0x000fe200078e0a02 */
[C---:B------:R-:W-:Y:S01]  /*2720*/  ISETP.GT.U32.AND P3, PT, R2.reuse, R43, PT ;  /* 0x0000002b0200720c */ /* 0x040fe20003f64070 */
[----:B------:R-:W-:Y:S01]  /*2730*/  @!P2 IMAD.MOV R42, RZ, RZ, -R42 ;  /* 0x000000ffff2aa224 */ /* 0x000fe200078e0a2a */
[C---:B------:R-:W-:Y:S01]  /*2740*/  ISETP.GT.U32.AND P2, PT, R2.reuse, R53, PT ;  /* 0x000000350200720c */ /* 0x040fe20003f44070 */
[C---:B------:R-:W-:Y:S01]  /*2750*/  IMAD R51, R2.reuse, R46, R51 ;  /* 0x0000002e02337224 */ /* 0x040fe200078e0233 */
[----:B------:R-:W-:Y:S01]  /*2760*/  ISETP.GT.U32.AND P6, PT, R2, R47, PT ;  /* 0x0000002f0200720c */ /* 0x000fe20003fc4070 */
[----:B------:R-:W-:-:S03]  /*2770*/  IMAD.HI.U32 R46, R8, R55, RZ ;  /* 0x00000037082e7227 */ /* 0x000fc600078e00ff */
[----:B------:R-:W-:Y:S01]  /*2780*/  ISETP.GT.U32.AND P4, PT, R2, R51, PT ;  /* 0x000000330200720c */ /* 0x000fe20003f84070 */
[----:B------:R-:W-:-:S04]  /*2790*/  IMAD.HI.U32 R44, R8, R57, RZ ;  /* 0x00000039082c7227 */ /* 0x000fc800078e00ff */
[----:B------:R-:W-:Y:S02]  /*27a0*/  IMAD.MOV R46, RZ, RZ, -R46 ;  /* 0x000000ffff2e7224 */ /* 0x000fe400078e0a2e */
[----:B------:R-:W-:Y:S02]  /*27b0*/  IMAD.MOV R44, RZ, RZ, -R44 ;  /* 0x000000ffff2c7224 */ /* 0x000fe400078e0a2c */
[C---:B------:R-:W-:Y:S02]  /*27c0*/  IMAD R55, R2.reuse, R46, R55 ;  /* 0x0000002e02377224 */ /* 0x040fe400078e0237 */
[C---:B------:R-:W-:Y:S02]  /*27d0*/  IMAD R57, R2.reuse, R44, R57 ;  /* 0x0000002c02397224 */ /* 0x040fe400078e0239 */
[--C-:B------:R-:W-:Y:S02]  /*27e0*/  @!P2 IMAD.IADD R53, R53, 0x1, -R2.reuse ;  /* 0x000000013535a824 */ /* 0x100fe400078e0a02 */
[--C-:B------:R-:W-:Y:S01]  /*27f0*/  @!P3 IMAD.IADD R43, R43, 0x1, -R2.reuse ;  /* 0x000000012b2bb824 */ /* 0x100fe200078e0a02 */
[C---:B------:R-:W-:Y:S01]  /*2800*/  ISETP.GT.U32.AND P3, PT, R2.reuse, R55, PT ;  /* 0x000000370200720c */ /* 0x040fe20003f64070 */
[----:B------:R-:W-:Y:S01]  /*2810*/  @!P6 IMAD.IADD R47, R47, 0x1, -R2 ;  /* 0x000000012f2fe824 */ /* 0x000fe200078e0a02 */
[----:B------:R-:W-:Y:S01]  /*2820*/  ISETP.GT.U32.AND P6, PT, R2, R57, PT ;  /* 0x000000390200720c */ /* 0x000fe20003fc4070 */
[----:B------:R-:W-:Y:S01]  /*2830*/  IMAD.HI.U32 R44, R8, R59, RZ ;  /* 0x0000003b082c7227 */ /* 0x000fe200078e00ff */
[----:B------:R-:W-:-:S03]  /*2840*/  ISETP.GT.U32.AND P2, PT, R2, R53, PT ;  /* 0x000000350200720c */ /* 0x000fc60003f44070 */
[----:B------:R-:W-:Y:S01]  /*2850*/  @!P5 IMAD.MOV R43, RZ, RZ, -R43 ;  /* 0x000000ffff2bd224 */ /* 0x000fe200078e0a2b */
[----:B------:R-:W-:Y:S01]  /*2860*/  ISETP.GE.AND P5, PT, R48, RZ, PT ;  /* 0x000000ff3000720c */ /* 0x000fe20003fa6270 */
[----:B------:R-:W-:Y:S01]  /*2870*/  IMAD.HI.U32 R46, R8, R61, RZ ;  /* 0x0000003d082e7227 */ /* 0x000fe200078e00ff */
[----:B------:R-:W-:-:S03]  /*2880*/  LOP3.LUT R48, R6, 0xb0, RZ, 0xfc, !PT ;  /* 0x000000b006307812 */ /* 0x000fc600078efcff */
[----:B------:R-:W-:Y:S01]  /*2890*/  IMAD.MOV R44, RZ, RZ, -R44 ;  /* 0x000000ffff2c7224 */ /* 0x000fe200078e0a2c */
[----:B------:R-:W-:Y:S01]  /*28a0*/  IABS R65, R48 ;  /* 0x0000003000417213 */ /* 0x000fe20000000000 */
[----:B------:R-:W-:Y:S02]  /*28b0*/  @!P4 IMAD.IADD R51, R51, 0x1, -R2 ;  /* 0x000000013333c824 */ /* 0x000fe400078e0a02 */
[----:B------:R-:W-:Y:S02]  /*28c0*/  IMAD.MOV R46, RZ, RZ, -R46 ;  /* 0x000000ffff2e7224 */ /* 0x000fe400078e0a2e */
[C---:B------:R-:W-:Y:S01]  /*28d0*/  IMAD R59, R2.reuse, R44, R59 ;  /* 0x0000002c023b7224 */ /* 0x040fe200078e023b */
[C---:B------:R-:W-:Y:S01]  /*28e0*/  ISETP.GT.U32.AND P4, PT, R2.reuse, R51, PT ;  /* 0x000000330200720c */ /* 0x040fe20003f84070 */
[----:B------:R-:W-:Y:S01]  /*28f0*/  @!P3 IMAD.IADD R55, R55, 0x1, -R2 ;  /* 0x000000013737b824 */ /* 0x000fe200078e0a02 */
[----:B------:R-:W-:Y:S01]  /*2900*/  ISETP.GE.AND P3, PT, R49, RZ, PT ;  /* 0x000000ff3100720c */ /* 0x000fe20003f66270 */
[----:B------:R-:W-:Y:S01]  /*2910*/  IMAD R61, R2, R46, R61 ;  /* 0x0000002e023d7224 */ /* 0x000fe200078e023d */
[----:B------:R-:W-:Y:S01]  /*2920*/  LOP3.LUT R44, R6, 0xac, RZ, 0xfc, !PT ;  /* 0x000000ac062c7812 */ /* 0x000fe200078efcff */
[----:B------:R-:W-:-:S02]  /*2930*/  IMAD.MOV.U32 R49, RZ, RZ, R47 ;  /* 0x000000ffff317224 */ /* 0x000fc400078e002f */
[--C-:B------:R-:W-:Y:S01]  /*2940*/  @!P6 IMAD.IADD R57, R57, 0x1, -R2.reuse ;  /* 0x000000013939e824 */ /* 0x100fe200078e0a02 */
[C---:B------:R-:W-:Y:S01]  /*2950*/  ISETP.GT.U32.AND P6, PT, R2.reuse, R55, PT ;  /* 0x000000370200720c */ /* 0x040fe20003fc4070 */
[--C-:B------:R-:W-:Y:S01]  /*2960*/  @!P2 IMAD.IADD R53, R53, 0x1, -R2.reuse ;  /* 0x000000013535a824 */ /* 0x100fe200078e0a02 */
[C---:B------:R-:W-:Y:S01]  /*2970*/  ISETP.GT.U32.AND P2, PT, R2.reuse, R59, PT ;  /* 0x0000003b0200720c */ /* 0x040fe20003f44070 */
[----:B------:R-:W-:Y:S01]  /*2980*/  @!P1 IMAD.MOV R49, RZ, RZ, -R49 ;  /* 0x000000ffff319224 */ /* 0x000fe200078e0a31 */
[C---:B------:R-:W-:Y:S01]  /*2990*/  ISETP.GT.U32.AND P1, PT, R2.reuse, R57, PT ;  /* 0x000000390200720c */ /* 0x040fe20003f24070 */
[----:B------:R-:W-:Y:S01]  /*29a0*/  @!P5 IMAD.MOV R53, RZ, RZ, -R53 ;  /* 0x000000ffff35d224 */ /* 0x000fe200078e0a35 */
[----:B------:R-:W-:Y:S01]  /*29b0*/  ISETP.GT.U32.AND P5, PT, R2, R61, PT ;  /* 0x0000003d0200720c */ /* 0x000fe20003fa4070 */
[----:B------:R-:W-:Y:S01]  /*29c0*/  @!P4 IMAD.IADD R51, R51, 0x1, -R2 ;  /* 0x000000013333c824 */ /* 0x000fe200078e0a02 */
[----:B------:R-:W-:Y:S01]  /*29d0*/  ISETP.GE.AND P4, PT, R50, RZ, PT ;  /* 0x000000ff3200720c */ /* 0x000fe20003f86270 */
[----:B------:R-:W-:Y:S01]  /*29e0*/  IMAD.HI.U32 R46, R8, R65, RZ ;  /* 0x00000041082e7227 */ /* 0x000fe200078e00ff */
[----:B------:R-:W-:-:S02]  /*29f0*/  IABS R47, R44 ;  /* 0x0000002c002f7213 */ /* 0x000fc40000000000 */
[----:B------:R-:W-:Y:S01]  /*2a00*/  LOP3.LUT R50, R6, 0xc0, RZ, 0xfc, !PT ;  /* 0x000000c006327812 */ /* 0x000fe200078efcff */
[--C-:B------:R-:W-:Y:S01]  /*2a10*/  @!P6 IMAD.IADD R55, R55, 0x1, -R2.reuse ;  /* 0x000000013737e824 */ /* 0x100fe200078e0a02 */
[----:B------:R-:W-:Y:S01]  /*2a20*/  ISETP.GE.AND P6, PT, R54, RZ, PT ;  /* 0x000000ff3600720c */ /* 0x000fe20003fc6270 */
[--C-:B------:R-:W-:Y:S01]  /*2a30*/  @!P2 IMAD.IADD R59, R59, 0x1, -R2.reuse ;  /* 0x000000013b3ba824 */ /* 0x100fe200078e0a02 */
[----:B------:R-:W-:Y:S01]  /*2a40*/  ISETP.GE.AND P2, PT, R48, RZ, PT ;  /* 0x000000ff3000720c */ /* 0x000fe20003f46270 */
[--C-:B------:R-:W-:Y:S01]  /*2a50*/  @!P1 IMAD.IADD R57, R57, 0x1, -R2.reuse ;  /* 0x0000000139399824 */ /* 0x100fe200078e0a02 */
[----:B------:R-:W-:Y:S01]  /*2a60*/  ISETP.GE.AND P1, PT, R44, RZ, PT ;  /* 0x000000ff2c00720c */ /* 0x000fe20003f26270 */
[----:B------:R-:W-:Y:S01]  /*2a70*/  @!P5 IMAD.IADD R61, R61, 0x1, -R2 ;  /* 0x000000013d3dd824 */ /* 0x000fe200078e0a02 */
[----:B------:R-:W-:Y:S01]  /*2a80*/  ISETP.GT.U32.AND P5, PT, R2, R59, PT ;  /* 0x0000003b0200720c */ /* 0x000fe20003fa4070 */
[----:B------:R-:W-:Y:S01]  /*2a90*/  IMAD.HI.U32 R44, R8, R47, RZ ;  /* 0x0000002f082c7227 */ /* 0x000fe200078e00ff */
[----:B------:R-:W-:-:S02]  /*2aa0*/  LOP3.LUT R48, R6, 0xbc, RZ, 0xfc, !PT ;  /* 0x000000bc06307812 */ /* 0x000fc400078efcff */
[----:B------:R-:W-:Y:S01]  /*2ab0*/  LOP3.LUT R54, R6, 0xc8, RZ, 0xfc, !PT ;  /* 0x000000c806367812 */ /* 0x000fe200078efcff */
[----:B------:R-:W-:Y:S01]  /*2ac0*/  IMAD.MOV R44, RZ, RZ, -R44 ;  /* 0x000000ffff2c7224 */ /* 0x000fe200078e0a2c */
[----:B------:R-:W-:Y:S01]  /*2ad0*/  IABS R71, R48 ;  /* 0x0000003000477213 */ /* 0x000fe20000000000 */
[----:B------:R-:W-:Y:S01]  /*2ae0*/  @!P4 IMAD.MOV R55, RZ, RZ, -R55 ;  /* 0x000000ffff37c224 */ /* 0x000fe200078e0a37 */
[C---:B------:R-:W-:Y:S01]  /*2af0*/  ISETP.GT.U32.AND P4, PT, R2.reuse, R61, PT ;  /* 0x0000003d0200720c */ /* 0x040fe20003f84070 */
[----:B------:R-:W-:Y:S01]  /*2b00*/  IMAD R47, R2, R44, R47 ;  /* 0x0000002c022f7224 */ /* 0x000fe200078e022f */
[----:B------:R-:W-:Y:S01]  /*2b10*/  LOP3.LUT R44, R6, 0xb4, RZ, 0xfc, !PT ;  /* 0x000000b4062c7812 */ /* 0x000fe200078efcff */
[----:B------:R-:W-:Y:S01]  /*2b20*/  IMAD.MOV R46, RZ, RZ, -R46 ;  /* 0x000000ffff2e7224 */ /* 0x000fe200078e0a2e */
[----:B------:R-:W-:Y:S01]  /*2b30*/  IABS R77, R54 ;  /* 0x00000036004d7213 */ /* 0x000fe20000000000 */
[--C-:B------:R-:W-:Y:S01]  /*2b40*/  @!P5 IMAD.IADD R59, R59, 0x1, -R2.reuse ;  /* 0x000000013b3bd824 */ /* 0x100fe200078e0a02 */
[C---:B------:R-:W-:Y:S01]  /*2b50*/  ISETP.GT.U32.AND P5, PT, R2.reuse, R47, PT ;  /* 0x0000002f0200720c */ /* 0x040fe20003fa4070 */
[----:B------:R-:W-:Y:S01]  /*2b60*/  IMAD R65, R2, R46, R65 ;  /* 0x0000002e02417224 */ /* 0x000fe200078e0241 */
[----:B------:R-:W-:Y:S01]  /*2b70*/  IABS R67, R44 ;  /* 0x0000002c00437213 */ /* 0x000fe20000000000 */
[----:B------:R-:W-:Y:S01]  /*2b80*/  @!P0 IMAD.MOV R51, RZ, RZ, -R51 ;  /* 0x000000ffff338224 */ /* 0x000fe200078e0a33 */
[----:B------:R-:W-:Y:S01]  /*2b90*/  LOP3.LUT R46, R6, 0xb8, RZ, 0xfc, !PT ;  /* 0x000000b8062e7812 */ /* 0x000fe200078efcff */
[----:B------:R-:W-:Y:S01]  /*2ba0*/  @!P3 IMAD.MOV R57, RZ, RZ, -R57 ;  /* 0x000000ffff39b224 */ /* 0x000fe200078e0a39 */
[----:B------:R-:W-:Y:S01]  /*2bb0*/  ISETP.GE.AND P0, PT, R52, RZ, PT ;  /* 0x000000ff3400720c */ /* 0x000fe20003f06270 */
[----:B------:R-:W-:Y:S01]  /*2bc0*/  @!P4 IMAD.IADD R61, R61, 0x1, -R2 ;  /* 0x000000013d3dc824 */ /* 0x000fe200078e0a02 */
[----:B------:R-:W-:Y:S01]  /*2bd0*/  ISETP.GE.AND P3, PT, R44, RZ, PT ;  /* 0x000000ff2c00720c */ /* 0x000fe20003f66270 */
[----:B------:R-:W-:Y:S01]  /*2be0*/  IMAD.HI.U32 R44, R8, R67, RZ ;  /* 0x00000043082c7227 */ /* 0x000fe200078e00ff */
[----:B------:R-:W-:-:S02]  /*2bf0*/  IABS R69, R46 ;  /* 0x0000002e00457213 */ /* 0x000fc40000000000 */
[----:B------:R-:W-:Y:S01]  /*2c00*/  ISETP.GE.AND P4, PT, R46, RZ, PT ;  /* 0x000000ff2e00720c */ /* 0x000fe20003f86270 */
[----:B------:R-:W-:Y:S01]  /*2c10*/  @!P6 IMAD.MOV R61, RZ, RZ, -R61 ;  /* 0x000000ffff3de224 */ /* 0x000fe200078e0a3d */
[----:B------:R-:W-:Y:S01]  /*2c20*/  ISETP.GT.U32.AND P6, PT, R2, R65, PT ;  /* 0x000000410200720c */ /* 0x000fe20003fc4070 */
[----:B------:R-:W-:Y:S01]  /*2c30*/  @!P5 IMAD.IADD R47, R47, 0x1, -R2 ;  /* 0x000000012f2fd824 */ /* 0x000fe200078e0a02 */
[----:B------:R-:W-:Y:S01]  /*2c40*/  LOP3.LUT R52, R6, 0xc4, RZ, 0xfc, !PT ;  /* 0x000000c406347812 */ /* 0x000fe200078efcff */
[----:B------:R-:W-:Y:S01]  /*2c50*/  IMAD.MOV R44, RZ, RZ, -R44 ;  /* 0x000000ffff2c7224 */ /* 0x000fe200078e0a2c */
[----:B------:R-:W-:Y:S01]  /*2c60*/  IABS R73, R50 ;  /* 0x0000003200497213 */ /* 0x000fe20000000000 */
[----:B------:R-:W-:Y:S01]  /*2c70*/  IMAD.HI.U32 R46, R8, R69, RZ ;  /* 0x00000045082e7227 */ /* 0x000fe200078e00ff */
[C---:B------:R-:W-:Y:S02]  /*2c80*/  ISETP.GT.U32.AND P5, PT, R2.reuse, R47, PT ;  /* 0x0000002f0200720c */ /* 0x040fe40003fa4070 */
[----:B------:R-:W-:Y:S01]  /*2c90*/  IABS R75, R52 ;  /* 0x00000034004b7213 */ /* 0x000fe20000000000 */
[----:B------:R-:W-:-:S02]  /*2ca0*/  IMAD R67, R2, R44, R67 ;  /* 0x0000002c02437224 */ /* 0x000fc400078e0243 */
[----:B------:R-:W-:Y:S02]  /*2cb0*/  IMAD.MOV R46, RZ, RZ, -R46 ;  /* 0x000000ffff2e7224 */ /* 0x000fe400078e0a2e */
[----:B------:R-:W-:Y:S02]  /*2cc0*/  @!P6 IMAD.IADD R65, R65, 0x1, -R2 ;  /* 0x000000014141e824 */ /* 0x000fe400078e0a02 */
[----:B------:R-:W-:-:S03]  /*2cd0*/  IMAD.HI.U32 R44, R8, R71, RZ ;  /* 0x00000047082c7227 */ /* 0x000fc600078e00ff */
[C---:B------:R-:W-:Y:S01]  /*2ce0*/  ISETP.GT.U32.AND P6, PT, R2.reuse, R65, PT ;  /* 0x000000410200720c */ /* 0x040fe20003fc4070 */
[----:B------:R-:W-:Y:S01]  /*2cf0*/  @!P5 IMAD.IADD R47, R47, 0x1, -R2 ;  /* 0x000000012f2fd824 */ /* 0x000fe200078e0a02 */
[----:B------:R-:W-:Y:S01]  /*2d00*/  ISETP.GT.U32.AND P5, PT, R2, R67, PT ;  /* 0x000000430200720c */ /* 0x000fe20003fa4070 */
[----:B------:R-:W-:Y:S01]  /*2d10*/  @!P0 IMAD.MOV R59, RZ, RZ, -R59 ;  /* 0x000000ffff3b8224 */ /* 0x000fe200078e0a3b */
[----:B------:R-:W-:Y:S01]  /*2d20*/  ISETP.GE.AND P0, PT, R48, RZ, PT ;  /* 0x000000ff3000720c */ /* 0x000fe20003f06270 */
[C---:B------:R-:W-:Y:S02]  /*2d30*/  IMAD R69, R2.reuse, R46, R69 ;  /* 0x0000002e02457224 */ /* 0x040fe400078e0245 */
[----:B------:R-:W-:Y:S02]  /*2d40*/  IMAD.MOV R48, RZ, RZ, -R44 ;  /* 0x000000ffff307224 */ /* 0x000fe400078e0a2c */
[----:B------:R-:W-:Y:S02]  /*2d50*/  IMAD.MOV.U32 R63, RZ, RZ, R47 ;  /* 0x000000ffff3f7224 */ /* 0x000fe400078e002f */
[----:B------:R-:W-:-:S02]  /*2d60*/  IMAD R47, R2, R48, R71 ;  /* 0x00000030022f7224 */ /* 0x000fc400078e0247 */
[----:B------:R-:W-:Y:S01]  /*2d70*/  @!P1 IMAD.MOV R63, RZ, RZ, -R63 ;  /* 0x000000ffff3f9224 */ /* 0x000fe200078e0a3f */
[C---:B------:R-:W-:Y:S01]  /*2d80*/  ISETP.GT.U32.AND P1, PT, R2.reuse, R69, PT ;  /* 0x000000450200720c */ /* 0x040fe20003f24070 */
[----:B------:R-:W-:Y:S01]  /*2d90*/  @!P6 IMAD.IADD R65, R65, 0x1, -R2 ;  /* 0x000000014141e824 */ /* 0x000fe200078e0a02 */
[----:B------:R-:W-:Y:S01]  /*2da0*/  ISETP.GT.U32.AND P6, PT, R2, R47, PT ;  /* 0x0000002f0200720c */ /* 0x000fe20003fc4070 */
[----:B------:R-:W-:-:S04]  /*2db0*/  IMAD.HI.U32 R44, R8, R75, RZ ;  /* 0x0000004b082c7227 */ /* 0x000fc800078e00ff */
[----:B------:R-:W-:Y:S02]  /*2dc0*/  IMAD.MOV R44, RZ, RZ, -R44 ;  /* 0x000000ffff2c7224 */ /* 0x000fe400078e0a2c */
[--C-:B------:R-:W-:Y:S02]  /*2dd0*/  @!P5 IMAD.IADD R67, R67, 0x1, -R2.reuse ;  /* 0x000000014343d824 */ /* 0x100fe400078e0a02 */
[C---:B------:R-:W-:Y:S02]  /*2de0*/  IMAD R75, R2.reuse, R44, R75 ;  /* 0x0000002c024b7224 */ /* 0x040fe400078e024b */
[--C-:B------:R-:W-:Y:S01]  /*2df0*/  @!P1 IMAD.IADD R69, R69, 0x1, -R2.reuse ;  /* 0x0000000145459824 */ /* 0x100fe200078e0a02 */
[----:B------:R-:W-:Y:S01]  /*2e00*/  ISETP.GT.U32.AND P5, PT, R2, R67, PT ;  /* 0x000000430200720c */ /* 0x000fe20003fa4070 */
[----:B------:R-:W-:Y:S02]  /*2e10*/  @!P6 IMAD.IADD R47, R47, 0x1, -R2 ;  /* 0x000000012f2fe824 */ /* 0x000fe400078e0a02 */
[----:B------:R-:W-:Y:S01]  /*2e20*/  IMAD.HI.U32 R44, R8, R77, RZ ;  /* 0x0000004d082c7227 */ /* 0x000fe200078e00ff */
[----:B------:R-:W-:-:S02]  /*2e30*/  ISETP.GT.U32.AND P1, PT, R2, R69, PT ;  /* 0x000000450200720c */ /* 0x000fc40003f24070 */
[----:B------:R-:W-:Y:S01]  /*2e40*/  ISETP.GT.U32.AND P6, PT, R2, R47, PT ;  /* 0x0000002f0200720c */ /* 0x000fe20003fc4070 */
[----:B------:R-:W-:Y:S02]  /*2e50*/  IMAD.MOV R44, RZ, RZ, -R44 ;  /* 0x000000ffff2c7224 */ /* 0x000fe400078e0a2c */
[----:B------:R-:W-:-:S04]  /*2e60*/  IMAD.HI.U32 R46, R8, R73, RZ ;  /* 0x00000049082e7227 */ /* 0x000fc800078e00ff */
[C---:B------:R-:W-:Y:S02]  /*2e70*/  IMAD R77, R2.reuse, R44, R77 ;  /* 0x0000002c024d7224 */ /* 0x040fe400078e024d */
[----:B------:R-:W-:Y:S02]  /*2e80*/  IMAD.MOV R46, RZ, RZ, -R46 ;  /* 0x000000ffff2e7224 */ /* 0x000fe400078e0a2e */
[--C-:B------:R-:W-:Y:S01]  /*2e90*/  @!P1 IMAD.IADD R69, R69, 0x1, -R2.reuse ;  /* 0x0000000145459824 */ /* 0x100fe200078e0a02 */
[C---:B------:R-:W-:Y:S01]  /*2ea0*/  ISETP.GT.U32.AND P1, PT, R2.reuse, R75, PT ;  /* 0x0000004b0200720c */ /* 0x040fe20003f24070 */
[----:B------:R-:W-:Y:S01]  /*2eb0*/  @!P6 IMAD.IADD R47, R47, 0x1, -R2 ;  /* 0x000000012f2fe824 */ /* 0x000fe200078e0a02 */
[C---:B------:R-:W-:Y:S01]  /*2ec0*/  ISETP.GT.U32.AND P6, PT, R2.reuse, R77, PT ;  /* 0x0000004d0200720c */ /* 0x040fe20003fc4070 */
[----:B------:R-:W-:Y:S02]  /*2ed0*/  IMAD R73, R2, R46, R73 ;  /* 0x0000002e02497224 */ /* 0x000fe400078e0249 */
[----:B------:R-:W-:-:S04]  /*2ee0*/  IMAD.HI.U32 R46, R8, R81, RZ ;  /* 0x00000051082e7227 */ /* 0x000fc800078e00ff */
[----:B------:R-:W-:Y:S01]  /*2ef0*/  @!P5 IMAD.IADD R67, R67, 0x1, -R2 ;  /* 0x000000014343d824 */ /* 0x000fe200078e0a02 */
[----:B------:R-:W-:Y:S01]  /*2f00*/  ISETP.GT.U32.AND P5, PT, R2, R73, PT ;  /* 0x000000490200720c */ /* 0x000fe20003fa4070 */
[----:B------:R-:W-:Y:S02]  /*2f10*/  IMAD.MOV R46, RZ, RZ, -R46 ;  /* 0x000000ffff2e7224 */ /* 0x000fe400078e0a2e */
[--C-:B------:R-:W-:Y:S02]  /*2f20*/  @!P1 IMAD.IADD R75, R75, 0x1, -R2.reuse ;  /* 0x000000014b4b9824 */ /* 0x100fe400078e0a02 */
[----:B------:R-:W-:Y:S02]  /*2f30*/  @!P6 IMAD.IADD R77, R77, 0x1, -R2 ;  /* 0x000000014d4de824 */ /* 0x000fe400078e0a02 */
[----:B------:R-:W-:Y:S01]  /*2f40*/  IMAD.HI.U32 R44, R8, R79, RZ ;  /* 0x0000004f082c7227 */ /* 0x000fe200078e00ff */
[----:B------:R-:W-:-:S03]  /*2f50*/  ISETP.GT.U32.AND P6, PT, R2, R75, PT ;  /* 0x0000004b0200720c */ /* 0x000fc60003fc4070 */
[----:B------:R-:W-:Y:S02]  /*2f60*/  IMAD R81, R2, R46, R81 ;  /* 0x0000002e02517224 */ /* 0x000fe400078e0251 */
[----:B------:R-:W-:-:S04]  /*2f70*/  IMAD.HI.U32 R48, R8, R83, RZ ;  /* 0x0000005308307227 */ /* 0x000fc800078e00ff */
[----:B------:R-:W-:Y:S02]  /*2f80*/  IMAD.MOV R44, RZ, RZ, -R44 ;  /* 0x000000ffff2c7224 */ /* 0x000fe400078e0a2c */
[----:B------:R-:W-:Y:S02]  /*2f90*/  IMAD.MOV R48, RZ, RZ, -R48 ;  /* 0x000000ffff307224 */ /* 0x000fe400078e0a30 */
[----:B------:R-:W-:Y:S01]  /*2fa0*/  @!P6 IMAD.IADD R75, R75, 0x1, -R2 ;  /* 0x000000014b4be824 */ /* 0x000fe200078e0a02 */
[C---:B------:R-:W-:Y:S01]  /*2fb0*/  ISETP.GT.U32.AND P6, PT, R2.reuse, R81, PT ;  /* 0x000000510200720c */ /* 0x040fe20003fc4070 */
[----:B------:R-:W-:Y:S02]  /*2fc0*/  IMAD R79, R2, R44, R79 ;  /* 0x0000002c024f7224 */ /* 0x000fe400078e024f */
[----:B------:R-:W-:-:S04]  /*2fd0*/  IMAD.HI.U32 R44, R8, R85, RZ ;  /* 0x00000055082c7227 */ /* 0x000fc800078e00ff */
[----:B------:R-:W-:Y:S01]  /*2fe0*/  @!P5 IMAD.IADD R73, R73, 0x1, -R2 ;  /* 0x000000014949d824 */ /* 0x000fe200078e0a02 */
[----:B------:R-:W-:Y:S01]  /*2ff0*/  ISETP.GE.AND P5, PT, R50, RZ, PT ;  /* 0x000000ff3200720c */ /* 0x000fe20003fa6270 */
[----:B------:R-:W-:Y:S01]  /*3000*/  IMAD R83, R2, R48, R83 ;  /* 0x0000003002537224 */ /* 0x000fe200078e0253 */
[----:B------:R-:W-:Y:S01]  /*3010*/  LOP3.LUT R50, R6, 0xf8, RZ, 0xfc, !PT ;  /* 0x000000f806327812 */ /* 0x000fe200078efcff */
[----:B------:R-:W-:Y:S01]  /*3020*/  IMAD.MOV R48, RZ, RZ, -R44 ;  /* 0x000000ffff307224 */ /* 0x000fe200078e0a2c */
[C---:B------:R-:W-:Y:S01]  /*3030*/  ISETP.GT.U32.AND P1, PT, R2.reuse, R73, PT ;  /* 0x000000490200720c */ /* 0x040fe20003f24070 */
[----:B------:R-:W-:Y:S01]  /*3040*/  @!P2 IMAD.MOV R65, RZ, RZ, -R65 ;  /* 0x000000ffff41a224 */ /* 0x000fe200078e0a41 */
[C---:B------:R-:W-:Y:S01]  /*3050*/  ISETP.GT.U32.AND P2, PT, R2.reuse, R77, PT ;  /* 0x0000004d0200720c */ /* 0x040fe20003f44070 */
[----:B------:R-:W-:Y:S01]  /*3060*/  IMAD R85, R2, R48, R85 ;  /* 0x0000003002557224 */ /* 0x000fe200078e0255 */
[----:B------:R-:W-:Y:S01]  /*3070*/  IABS R101, R50 ;  /* 0x0000003200657213 */ /* 0x000fe20000000000 */
[----:B------:R-:W-:-:S02]  /*3080*/  @!P6 IMAD.IADD R81, R81, 0x1, -R2 ;  /* 0x000000015151e824 */ /* 0x000fc400078e0a02 */
[----:B------:R-:W-:Y:S01]  /*3090*/  IMAD.HI.U32 R44, R8, R87, RZ ;  /* 0x00000057082c7227 */ /* 0x000fe200078e00ff */
[----:B------:R-:W-:-:S03]  /*30a0*/  ISETP.GT.U32.AND P6, PT, R2, R85, PT ;  /* 0x000000550200720c */ /* 0x000fc60003fc4070 */
        /* <DEDUP_REMOVED lines=10> */
[--C-:B------:R-:W-:Y:S01]  /*3150*/  @!P1 IMAD.IADD R79, R79, 0x1, -R2.reuse ;  /* 0x000000014f4f9824 */ /* 0x100fe200078e0a02 */
[----:B------:R-:W-:Y:S01]  /*3160*/  ISETP.GE.AND P1, PT, R52, RZ, PT ;  /* 0x000000ff3400720c */ /* 0x000fe20003f26270 */
[----:B------:R-:W-:Y:S01]  /*3170*/  @!P2 IMAD.IADD R83, R83, 0x1, -R2 ;  /* 0x000000015353a824 */ /* 0x000fe200078e0a02 */
[----:B------:R-:W-:Y:S01]  /*3180*/  ISETP.GE.AND P2, PT, R54, RZ, PT ;  /* 0x000000ff3600720c */ /* 0x000fe20003f46270 */
[----:B------:R-:W-:Y:S01]  /*3190*/  IMAD R89, R2, R46, R89 ;  /* 0x0000002e02597224 */ /* 0x000fe200078e0259 */
[C---:B------:R-:W-:Y:S01]  /*31a0*/  LOP3.LUT R52, R6.reuse, 0xe8, RZ, 0xfc, !PT ;  /* 0x000000e806347812 */ /* 0x040fe200078efcff */
[----:B------:R-:W-:Y:S01]  /*31b0*/  IMAD.MOV.U32 R71, RZ, RZ, R47 ;  /* 0x000000ffff477224 */ /* 0x000fe200078e002f */
[----:B------:R-:W-:Y:S01]  /*31c0*/  LOP3.LUT R54, R6, 0xec, RZ, 0xfc, !PT ;  /* 0x000000ec06367812 */ /* 0x000fe200078efcff */
[----:B------:R-:W-:Y:S01]  /*31d0*/  IMAD.HI.U32 R48, R8, R91, RZ ;  /* 0x0000005b08307227 */ /* 0x000fe200078e00ff */
[----:B------:R-:W-:-:S02]  /*31e0*/  IABS R93, R52 ;  /* 0x00000034005d7213 */ /* 0x000fc40000000000 */
[----:B------:R-:W-:Y:S01]  /*31f0*/  IABS R95, R54 ;  /* 0x00000036005f7213 */ /* 0x000fe20000000000 */
[----:B------:R-:W-:Y:S01]  /*3200*/  @!P6 IMAD.IADD R87, R87, 0x1, -R2 ;  /* 0x000000015757e824 */ /* 0x000fe200078e0a02 */
[C---:B------:R-:W-:Y:S01]  /*3210*/  ISETP.GT.U32.AND P6, PT, R2.reuse, R89, PT ;  /* 0x000000590200720c */ /* 0x040fe20003fc4070 */
[----:B------:R-:W-:Y:S01]  /*3220*/  @!P3 IMAD.MOV R67, RZ, RZ, -R67 ;  /* 0x000000ffff43b224 */ /* 0x000fe200078e0a43 */
[C---:B------:R-:W-:Y:S01]  /*3230*/  ISETP.GT.U32.AND P3, PT, R2.reuse, R79, PT ;  /* 0x0000004f0200720c */ /* 0x040fe20003f64070 */
[----:B------:R-:W-:Y:S01]  /*3240*/  @!P4 IMAD.MOV R69, RZ, RZ, -R69 ;  /* 0x000000ffff45c224 */ /* 0x000fe200078e0a45 */
[C---:B------:R-:W-:Y:S01]  /*3250*/  ISETP.GT.U32.AND P4, PT, R2.reuse, R81, PT ;  /* 0x000000510200720c */ /* 0x040fe20003f84070 */
[----:B------:R-:W-:Y:S01]  /*3260*/  @!P0 IMAD.MOV R71, RZ, RZ, -R71 ;  /* 0x000000ffff478224 */ /* 0x000fe200078e0a47 */
[----:B------:R-:W-:Y:S01]  /*3270*/  ISETP.GT.U32.AND P0, PT, R2, R83, PT ;  /* 0x000000530200720c */ /* 0x000fe20003f04070 */
[----:B------:R-:W-:Y:S02]  /*3280*/  IMAD.MOV R48, RZ, RZ, -R48 ;  /* 0x000000ffff307224 */ /* 0x000fe400078e0a30 */
[----:B------:R-:W-:-:S04]  /*3290*/  IMAD.HI.U32 R6, R8, R93, RZ ;  /* 0x0000005d08067227 */ /* 0x000fc800078e00ff */
[----:B------:R-:W-:-:S04]  /*32a0*/  IMAD.HI.U32 R44, R8, R95, RZ ;  /* 0x0000005f082c7227 */ /* 0x000fc800078e00ff */
[----:B------:R-:W-:-:S04]  /*32b0*/  IMAD.HI.U32 R46, R8, R97, RZ ;  /* 0x00000061082e7227 */ /* 0x000fc800078e00ff */
[----:B------:R-:W-:Y:S01]  /*32c0*/  @!P5 IMAD.MOV R73, RZ, RZ, -R73 ;  /* 0x000000ffff49d224 */ /* 0x000fe200078e0a49 */
[C---:B------:R-:W-:Y:S01]  /*32d0*/  ISETP.GT.U32.AND P5, PT, R2.reuse, R85, PT ;  /* 0x000000550200720c */ /* 0x040fe20003fa4070 */
[----:B------:R-:W-:Y:S02]  /*32e0*/  IMAD R91, R2, R48, R91 ;  /* 0x00000030025b7224 */ /* 0x000fe400078e025b */
[----:B------:R-:W-:Y:S02]  /*32f0*/  IMAD.MOV R6, RZ, RZ, -R6 ;  /* 0x000000ffff067224 */ /* 0x000fe400078e0a06 */
[----:B------:R-:W-:Y:S02]  /*3300*/  IMAD.MOV R44, RZ, RZ, -R44 ;  /* 0x000000ffff2c7224 */ /* 0x000fe400078e0a2c */
[----:B------:R-:W-:Y:S02]  /*3310*/  IMAD.MOV R46, RZ, RZ, -R46 ;  /* 0x000000ffff2e7224 */ /* 0x000fe400078e0a2e */
[----:B------:R-:W-:-:S04]  /*3320*/  IMAD.HI.U32 R48, R8, R99, RZ ;  /* 0x0000006308307227 */ /* 0x000fc800078e00ff */
[C---:B------:R-:W-:Y:S02]  /*3330*/  IMAD R93, R2.reuse, R6, R93 ;  /* 0x00000006025d7224 */ /* 0x040fe400078e025d */
[C---:B------:R-:W-:Y:S02]  /*3340*/  IMAD R95, R2.reuse, R44, R95 ;  /* 0x0000002c025f7224 */ /* 0x040fe400078e025f */
[C---:B------:R-:W-:Y:S02]  /*3350*/  IMAD R97, R2.reuse, R46, R97 ;  /* 0x0000002e02617224 */ /* 0x040fe400078e0261 */
[----:B------:R-:W-:Y:S01]  /*3360*/  IMAD.MOV R48, RZ, RZ, -R48 ;  /* 0x000000ffff307224 */ /* 0x000fe200078e0a30 */
[----:B------:R-:W1:Y:S01]  /*3370*/  LDC.64 R46, c[0x0][0x3a8] ;  /* 0x0000ea00ff2e7b82 */ /* 0x000e620000000a00 */
[--C-:B------:R-:W-:Y:S02]  /*3380*/  @!P6 IMAD.IADD R89, R89, 0x1, -R2.reuse ;  /* 0x000000015959e824 */ /* 0x100fe400078e0a02 */
[----:B------:R-:W-:Y:S01]  /*3390*/  @!P1 IMAD.MOV R75, RZ, RZ, -R75 ;  /* 0x000000ffff4b9224 */ /* 0x000fe200078e0a4b */
[C---:B------:R-:W-:Y:S01]  /*33a0*/  ISETP.GT.U32.AND P1, PT, R2.reuse, R87, PT ;  /* 0x000000570200720c */ /* 0x040fe20003f24070 */
[----:B------:R-:W-:Y:S01]  /*33b0*/  @!P2 IMAD.MOV R77, RZ, RZ, -R77 ;  /* 0x000000ffff4da224 */ /* 0x000fe200078e0a4d */
[C---:B------:R-:W-:Y:S01]  /*33c0*/  ISETP.GT.U32.AND P2, PT, R2.reuse, R91, PT ;  /* 0x0000005b0200720c */ /* 0x040fe20003f44070 */
[--C-:B------:R-:W-:Y:S01]  /*33d0*/  @!P3 IMAD.IADD R79, R79, 0x1, -R2.reuse ;  /* 0x000000014f4fb824 */ /* 0x100fe200078e0a02 */
[C---:B------:R-:W-:Y:S01]  /*33e0*/  ISETP.GT.U32.AND P3, PT, R2.reuse, R93, PT ;  /* 0x0000005d0200720c */ /* 0x040fe20003f64070 */
[--C-:B------:R-:W-:Y:S01]  /*33f0*/  @!P4 IMAD.IADD R81, R81, 0x1, -R2.reuse ;  /* 0x000000015151c824 */ /* 0x100fe200078e0a02 */
[C---:B------:R-:W-:Y:S01]  /*3400*/  ISETP.GT.U32.AND P4, PT, R2.reuse, R95, PT ;  /* 0x0000005f0200720c */ /* 0x040fe20003f84070 */
[----:B------:R-:W-:Y:S01]  /*3410*/  @!P0 IMAD.IADD R83, R83, 0x1, -R2 ;  /* 0x0000000153538824 */ /* 0x000fe200078e0a02 */
[C---:B------:R-:W-:Y:S01]  /*3420*/  ISETP.GT.U32.AND P0, PT, R2.reuse, R97, PT ;  /* 0x000000610200720c */ /* 0x040fe20003f04070 */
[C---:B------:R-:W-:Y:S01]  /*3430*/  IMAD R99, R2.reuse, R48, R99 ;  /* 0x0000003002637224 */ /* 0x040fe200078e0263 */
[----:B------:R-:W-:Y:S01]  /*3440*/  ISETP.GT.U32.AND P6, PT, R2, R89, PT ;  /* 0x000000590200720c */ /* 0x000fe20003fc4070 */
[----:B------:R-:W-:-:S04]  /*3450*/  IMAD.HI.U32 R8, R8, R101, RZ ;  /* 0x0000006508087227 */ /* 0x000fc800078e00ff */
[----:B------:R-:W-:Y:S01]  /*3460*/  @!P5 IMAD.IADD R85, R85, 0x1, -R2 ;  /* 0x000000015555d824 */ /* 0x000fe200078e0a02 */
[----:B------:R-:W-:Y:S01]  /*3470*/  ISETP.GT.U32.AND P5, PT, R2, R99, PT ;  /* 0x000000630200720c */ /* 0x000fe20003fa4070 */
[----:B------:R-:W-:Y:S02]  /*3480*/  IMAD.MOV R8, RZ, RZ, -R8 ;  /* 0x000000ffff087224 */ /* 0x000fe400078e0a08 */
[--C-:B------:R-:W-:Y:S01]  /*3490*/  @!P1 IMAD.IADD R87, R87, 0x1, -R2.reuse ;  /* 0x0000000157579824 */ /* 0x100fe200078e0a02 */
[----:B------:R-:W-:Y:S01]  /*34a0*/  ISETP.GE.AND P1, PT, R56, RZ, PT ;  /* 0x000000ff3800720c */ /* 0x000fe20003f26270 */
[----:B------:R-:W-:Y:S02]  /*34b0*/  IMAD R101, R2, R8, R101 ;  /* 0x0000000802657224 */ /* 0x000fe400078e0265 */
[--C-:B------:R-:W-:Y:S01]  /*34c0*/  @!P2 IMAD.IADD R91, R91, 0x1, -R2.reuse ;  /* 0x000000015b5ba824 */ /* 0x100fe200078e0a02 */
[----:B------:R-:W-:Y:S01]  /*34d0*/  ISETP.GE.AND P2, PT, R58, RZ, PT ;  /* 0x000000ff3a00720c */ /* 0x000fe20003f46270 */
[--C-:B------:R-:W-:Y:S01]  /*34e0*/  @!P3 IMAD.IADD R93, R93, 0x1, -R2.reuse ;  /* 0x000000015d5db824 */ /* 0x100fe200078e0a02 */
[----:B------:R-:W-:Y:S01]  /*34f0*/  ISETP.GE.AND P3, PT, R60, RZ, PT ;  /* 0x000000ff3c00720c */ /* 0x000fe20003f66270 */
[--C-:B------:R-:W-:Y:S01]  /*3500*/  @!P4 IMAD.IADD R95, R95, 0x1, -R2.reuse ;  /* 0x000000015f5fc824 */ /* 0x100fe200078e0a02 */
[----:B------:R-:W-:Y:S01]  /*3510*/  ISETP.GE.AND P4, PT, R62, RZ, PT ;  /* 0x000000ff3e00720c */ /* 0x000fe20003f86270 */
[--C-:B------:R-:W-:Y:S01]  /*3520*/  @!P0 IMAD.IADD R97, R97, 0x1, -R2.reuse ;  /* 0x0000000161618824 */ /* 0x100fe200078e0a02 */
[----:B------:R-:W-:Y:S01]  /*3530*/  ISETP.GE.AND P0, PT, R64, RZ, PT ;  /* 0x000000ff4000720c */ /* 0x000fe20003f06270 */
[--C-:B------:R-:W-:Y:S01]  /*3540*/  @!P6 IMAD.IADD R89, R89, 0x1, -R2.reuse ;  /* 0x000000015959e824 */ /* 0x100fe200078e0a02 */
[----:B------:R-:W-:Y:S01]  /*3550*/  ISETP.GT.U32.AND P6, PT, R2, R101, PT ;  /* 0x000000650200720c */ /* 0x000fe20003fc4070 */
[--C-:B------:R-:W-:Y:S01]  /*3560*/  @!P5 IMAD.IADD R99, R99, 0x1, -R2.reuse ;  /* 0x000000016363d824 */ /* 0x100fe200078e0a02 */
[----:B------:R-:W-:Y:S01]  /*3570*/  ISETP.GE.AND P5, PT, R66, RZ, PT ;  /* 0x000000ff4200720c */ /* 0x000fe20003fa6270 */
[----:B------:R-:W-:Y:S01]  /*3580*/  @!P1 IMAD.MOV R79, RZ, RZ, -R79 ;  /* 0x000000ffff4f9224 */ /* 0x000fe200078e0a4f */
[C---:B------:R-:W-:Y:S01]  /*3590*/  ISETP.GT.U32.AND P1, PT, R2.reuse, R91, PT ;  /* 0x0000005b0200720c */ /* 0x040fe20003f24070 */
[----:B------:R-:W-:Y:S01]  /*35a0*/  @!P2 IMAD.MOV R81, RZ, RZ, -R81 ;  /* 0x000000ffff51a224 */ /* 0x000fe200078e0a51 */
[C---:B------:R-:W-:Y:S01]  /*35b0*/  ISETP.GT.U32.AND P2, PT, R2.reuse, R93, PT ;  /* 0x0000005d0200720c */ /* 0x040fe20003f44070 */
[----:B------:R-:W-:Y:S01]  /*35c0*/  @!P3 IMAD.MOV R83, RZ, RZ, -R83 ;  /* 0x000000ffff53b224 */ /* 0x000fe200078e0a53 */
[C---:B------:R-:W-:Y:S01]  /*35d0*/  ISETP.GT.U32.AND P3, PT, R2.reuse, R95, PT ;  /* 0x0000005f0200720c */ /* 0x040fe20003f64070 */
[----:B------:R-:W-:Y:S01]  /*35e0*/  @!P4 IMAD.MOV R85, RZ, RZ, -R85 ;  /* 0x000000ffff55c224 */ /* 0x000fe200078e0a55 */
[C---:B------:R-:W-:Y:S01]  /*35f0*/  ISETP.GT.U32.AND P4, PT, R2.reuse, R97, PT ;  /* 0x000000610200720c */ /* 0x040fe20003f84070 */
[----:B------:R-:W-:Y:S01]  /*3600*/  @!P0 IMAD.MOV R87, RZ, RZ, -R87 ;  /* 0x000000ffff578224 */ /* 0x000fe200078e0a57 */
[----:B------:R-:W-:Y:S01]  /*3610*/  ISETP.GT.U32.AND P0, PT, R2, R99, PT ;  /* 0x000000630200720c */ /* 0x000fe20003f04070 */
[----:B------:R-:W-:Y:S01]  /*3620*/  @!P6 IMAD.IADD R101, R101, 0x1, -R2 ;  /* 0x000000016565e824 */ /* 0x000fe200078e0a02 */
[----:B------:R-:W-:Y:S01]  /*3630*/  ISETP.GE.AND P6, PT, R68, RZ, PT ;  /* 0x000000ff4400720c */ /* 0x000fe20003fc6270 */
[----:B------:R-:W-:-:S02]  /*3640*/  @!P5 IMAD.MOV R89, RZ, RZ, -R89 ;  /* 0x000000ffff59d224 */ /* 0x000fc400078e0a59 */
[--C-:B------:R-:W-:Y:S01]  /*3650*/  @!P1 IMAD.IADD R91, R91, 0x1, -R2.reuse ;  /* 0x000000015b5b9824 */ /* 0x100fe200078e0a02 */
[----:B------:R-:W-:Y:S01]  /*3660*/  ISETP.GT.U32.AND P5, PT, R2, R101, PT ;  /* 0x000000650200720c */ /* 0x000fe20003fa4070 */
        /* <DEDUP_REMOVED lines=8> */
[----:B------:R-:W-:Y:S01]  /*36f0*/  @!P6 IMAD.MOV R91, RZ, RZ, -R91 ;  /* 0x000000ffff5be224 */ /* 0x000fe200078e0a5b */
[----:B------:R-:W-:Y:S01]  /*3700*/  ISETP.GE.AND P0, PT, R50, RZ, PT ;  /* 0x000000ff3200720c */ /* 0x000fe20003f06270 */
[----:B-1----:R-:W-:Y:S01]  /*3710*/  IMAD R250, R239, R47, RZ ;  /* 0x0000002feffa7224 */ /* 0x002fe200078e02ff */
[----:B------:R-:W-:Y:S01]  /*3720*/  ISETP.NE.AND P6, PT, R45, RZ, PT ;  /* 0x000000ff2d00720c */ /* 0x000fe20003fc5270 */
[----:B------:R-:W-:Y:S01]  /*3730*/  @!P5 IMAD.IADD R101, R101, 0x1, -R2 ;  /* 0x000000016565d824 */ /* 0x000fe200078e0a02 */
[----:B------:R-:W-:Y:S01]  /*3740*/  LOP3.LUT R2, RZ, R45, RZ, 0x33, !PT ;  /* 0x0000002dff027212 */ /* 0x000fe200078e33ff */
[----:B------:R-:W-:Y:S01]  /*3750*/  @!P1 IMAD.MOV R93, RZ, RZ, -R93 ;  /* 0x000000ffff5d9224 */ /* 0x000fe200078e0a5d */
[----:B-----5:R-:W-:Y:S01]  /*3760*/  LEA R212, P5, R250, UR14, 0x2 ;  /* 0x0000000efad47c11 */ /* 0x020fe2000f8a10ff */
[----:B------:R-:W-:Y:S01]  /*3770*/  @!P2 IMAD.MOV R95, RZ, RZ, -R95 ;  /* 0x000000ffff5fa224 */ /* 0x000fe200078e0a5f */
[C---:B------:R-:W-:Y:S01]  /*3780*/  SEL R7, R2.reuse, R7, !P6 ;  /* 0x0000000702077207 */ /* 0x040fe20007000000 */
[----:B------:R-:W-:Y:S01]  /*3790*/  @!P3 IMAD.MOV R97, RZ, RZ, -R97 ;  /* 0x000000ffff61b224 */ /* 0x000fe200078e0a61 */
[C---:B------:R-:W-:Y:S01]  /*37a0*/  SEL R10, R2.reuse, R10, !P6 ;  /* 0x0000000a020a7207 */ /* 0x040fe20007000000 */
[----:B------:R-:W-:Y:S01]  /*37b0*/  @!P4 IMAD.MOV R99, RZ, RZ, -R99 ;  /* 0x000000ffff63c224 */ /* 0x000fe200078e0a63 */
[C---:B------:R-:W-:Y:S01]  /*37c0*/  SEL R48, R2.reuse, R43, !P6 ;  /* 0x0000002b02307207 */ /* 0x040fe20007000000 */
[----:B------:R-:W-:Y:S01]  /*37d0*/  @!P0 IMAD.MOV R101, RZ, RZ, -R101 ;  /* 0x000000ffff658224 */ /* 0x000fe200078e0a65 */
[C---:B------:R-:W-:Y:S01]  /*37e0*/  SEL R9, R2.reuse, R9, !P6 ;  /* 0x0000000902097207 */ /* 0x040fe20007000000 */
[----:B----4-:R-:W-:Y:S01]  /*37f0*/  IMAD R7, R7, UR7, RZ ;  /* 0x0000000707077c24 */ /* 0x010fe2000f8e02ff */
[----:B------:R-:W-:Y:S01]  /*3800*/  SEL R11, R2, R11, !P6 ;  /* 0x0000000b020b7207 */ /* 0x000fe20007000000 */
[----:B------:R-:W-:Y:S01]  /*3810*/  IMAD R10, R10, UR7, RZ ;  /* 0x000000070a0a7c24 */ /* 0x000fe2000f8e02ff */
[C---:B------:R-:W-:Y:S01]  /*3820*/  SEL R12, R2.reuse, R12, !P6 ;  /* 0x0000000c020c7207 */ /* 0x040fe20007000000 */
[----:B------:R-:W-:Y:S01]  /*3830*/  IMAD R9, R9, UR7, RZ ;  /* 0x0000000709097c24 */ /* 0x000fe2000f8e02ff */
[C---:B------:R-:W-:Y:S01]  /*3840*/  SEL R13, R2.reuse, R13, !P6 ;  /* 0x0000000d020d7207 */ /* 0x040fe20007000000 */
[----:B------:R-:W-:Y:S01]  /*3850*/  IMAD R11, R11, UR7, RZ ;  /* 0x000000070b0b7c24 */ /* 0x000fe2000f8e02ff */
[----:B------:R-:W-:Y:S01]  /*3860*/  SEL R14, R2, R14, !P6 ;  /* 0x0000000e020e7207 */ /* 0x000fe20007000000 */
        /* <DEDUP_REMOVED lines=42> */
[----:B------:R1:W-:Y:S01]  /*3b10*/  STL [R1+0xc4], R7 ;  /* 0x0000c40701007387 */ /* 0x0003e20000100800 */
        /* <DEDUP_REMOVED lines=8> */
[C---:B------:R-:W-:Y:S01]  /*3ba0*/  SEL R40, R2.reuse, R40, !P6 ;  /* 0x0000002802287207 */ /* 0x040fe20007000000 */
[----:B------:R-:W-:Y:S01]  /*3bb0*/  IMAD R35, R35, UR7, RZ ;  /* 0x0000000723237c24 */ /* 0x000fe2000f8e02ff */
[C---:B------:R-:W-:Y:S01]  /*3bc0*/  SEL R41, R2.reuse, R41, !P6 ;  /* 0x0000002902297207 */ /* 0x040fe20007000000 */
[----:B------:R3:W-:Y:S01]  /*3bd0*/  STL [R1+0xbc], R10 ;  /* 0x0000bc0a01007387 */ /* 0x0007e20000100800 */
[----:B------:R-:W-:Y:S01]  /*3be0*/  SEL R42, R2, R42, !P6 ;  /* 0x0000002a022a7207 */ /* 0x000fe20007000000 */
[----:B------:R-:W-:Y:S01]  /*3bf0*/  IMAD R18, R6, UR7, RZ ;  /* 0x0000000706127c24 */ /* 0x000fe2000f8e02ff */
[C---:B------:R-:W-:Y:S01]  /*3c00*/  SEL R49, R2.reuse, R49, !P6 ;  /* 0x0000003102317207 */ /* 0x040fe20007000000 */
[----:B------:R4:W-:Y:S01]  /*3c10*/  STL [R1+0xb8], R11 ;  /* 0x0000b80b01007387 */ /* 0x0009e20000100800 */
[C---:B------:R-:W-:Y:S01]  /*3c20*/  SEL R51, R2.reuse, R51, !P6 ;  /* 0x0000003302337207 */ /* 0x040fe20007000000 */
[----:B------:R-:W-:Y:S01]  /*3c30*/  IMAD R12, R37, UR7, RZ ;  /* 0x00000007250c7c24 */ /* 0x000fe2000f8e02ff */
[C---:B------:R-:W-:Y:S01]  /*3c40*/  SEL R53, R2.reuse, R53, !P6 ;  /* 0x0000003502357207 */ /* 0x040fe20007000000 */
[----:B------:R-:W-:Y:S01]  /*3c50*/  STL [R1+0xb4], R60 ;  /* 0x0000b43c01007387 */ /* 0x000fe20000100800 */
[----:B------:R-:W-:Y:S01]  /*3c60*/  SEL R55, R2, R55, !P6 ;  /* 0x0000003702377207 */ /* 0x000fe20007000000 */
[----:B------:R-:W-:Y:S01]  /*3c70*/  IMAD R6, R8, UR7, RZ ;  /* 0x0000000708067c24 */ /* 0x000fe2000f8e02ff */
[C---:B------:R-:W-:Y:S01]  /*3c80*/  SEL R57, R2.reuse, R57, !P6 ;  /* 0x0000003902397207 */ /* 0x040fe20007000000 */
[----:B------:R-:W-:Y:S01]  /*3c90*/  STL [R1+0xb0], R13 ;  /* 0x0000b00d01007387 */ /* 0x000fe20000100800 */
[C---:B------:R-:W-:Y:S01]  /*3ca0*/  SEL R59, R2.reuse, R59, !P6 ;  /* 0x0000003b023b7207 */ /* 0x040fe20007000000 */
[----:B------:R-:W-:Y:S01]  /*3cb0*/  IMAD R8, R55, UR7, RZ ;  /* 0x0000000737087c24 */ /* 0x000fe2000f8e02ff */
[C---:B------:R-:W-:Y:S01]  /*3cc0*/  SEL R61, R2.reuse, R61, !P6 ;  /* 0x0000003d023d7207 */ /* 0x040fe20007000000 */
[----:B------:R5:W-:Y:S01]  /*3cd0*/  STL [R1+0xac], R14 ;  /* 0x0000ac0e01007387 */ /* 0x000be20000100800 */
[----:B------:R-:W-:Y:S01]  /*3ce0*/  SEL R63, R2, R63, !P6 ;  /* 0x0000003f023f7207 */ /* 0x000fe20007000000 */
[----:B------:R-:W-:Y:S01]  /*3cf0*/  VIADD R50, R74, 0xffffffff ;  /* 0xffffffff4a327836 */ /* 0x000fe20000000000 */
[C---:B------:R-:W-:Y:S01]  /*3d00*/  SEL R65, R2.reuse, R65, !P6 ;  /* 0x0000004102417207 */ /* 0x040fe20007000000 */
[----:B------:R-:W-:Y:S01]  /*3d10*/  STL [R1+0xa8], R15 ;  /* 0x0000a80f01007387 */ /* 0x000fe20000100800 */
[----:B------:R-:W-:Y:S01]  /*3d20*/  SEL R67, R2, R67, !P6 ;  /* 0x0000004302437207 */ /* 0x000fe20007000000 */
[----:B------:R-:W-:Y:S01]  /*3d30*/  VIADD R52, R74, 0xfffffffe ;  /* 0xfffffffe4a347836 */ /* 0x000fe20000000000 */
[C---:B------:R-:W-:Y:S01]  /*3d40*/  SEL R69, R2.reuse, R69, !P6 ;  /* 0x0000004502457207 */ /* 0x040fe20007000000 */
[----:B------:R1:W-:Y:S01]  /*3d50*/  STL [R1+0xa4], R16 ;  /* 0x0000a41001007387 */ /* 0x0003e20000100800 */
[----:B------:R-:W-:Y:S01]  /*3d60*/  SEL R71, R2, R71, !P6 ;  /* 0x0000004702477207 */ /* 0x000fe20007000000 */
[----:B------:R-:W-:Y:S01]  /*3d70*/  VIADD R54, R74, 0xfffffffd ;  /* 0xfffffffd4a367836 */ /* 0x000fe20000000000 */
[C---:B------:R-:W-:Y:S01]  /*3d80*/  SEL R73, R2.reuse, R73, !P6 ;  /* 0x0000004902497207 */ /* 0x040fe20007000000 */
[----:B------:R1:W-:Y:S01]  /*3d90*/  STL [R1+0xa0], R17 ;  /* 0x0000a01101007387 */ /* 0x0003e20000100800 */
[----:B------:R-:W-:Y:S01]  /*3da0*/  SEL R75, R2, R75, !P6 ;  /* 0x0000004b024b7207 */ /* 0x000fe20007000000 */
[----:B------:R-:W-:Y:S01]  /*3db0*/  IMAD R230, R46, 0x24, RZ ;  /* 0x000000242ee67824 */ /* 0x000fe200078e02ff */
[C---:B------:R-:W-:Y:S01]  /*3dc0*/  SEL R252, R2.reuse, R77, !P6 ;  /* 0x0000004d02fc7207 */ /* 0x040fe20007000000 */
[----:B------:R-:W-:Y:S01]  /*3dd0*/  STL [R1+0x9c], R58 ;  /* 0x00009c3a01007387 */ /* 0x000fe20000100800 */
[----:B------:R-:W-:Y:S01]  /*3de0*/  SEL R251, R2, R79, !P6 ;  /* 0x0000004f02fb7207 */ /* 0x000fe20007000000 */
[----:B------:R-:W-:Y:S01]  /*3df0*/  IMAD R232, R46, 0x28, RZ ;  /* 0x000000282ee87824 */ /* 0x000fe200078e02ff */
[C---:B------:R-:W-:Y:S01]  /*3e00*/  SEL R248, R2.reuse, R81, !P6 ;  /* 0x0000005102f87207 */ /* 0x040fe20007000000 */
[----:B------:R-:W-:Y:S01]  /*3e10*/  STL [R1+0x98], R56 ;  /* 0x0000983801007387 */ /* 0x000fe20000100800 */
        /* <DEDUP_REMOVED lines=20> */
[----:B------:R-:W-:Y:S01]  /*3f60*/  SEL R43, R2, R4, !P6 ;  /* 0x00000004022b7207 */ /* 0x000fe20007000000 */
[----:B------:R-:W-:Y:S01]  /*3f70*/  IMAD R245, R245, UR7, RZ ;  /* 0x00000007f5f57c24 */ /* 0x000fe2000f8e02ff */
[----:B------:R-:W-:Y:S01]  /*3f80*/  LEA.HI.X.SX32 R2, R250, UR15, 0x2, P5 ;  /* 0x0000000ffa027c11 */ /* 0x000fe2000a8f16ff */
[----:B------:R-:W-:Y:S01]  /*3f90*/  STL [R1+0x80], R25 ;  /* 0x0000801901007387 */ /* 0x000fe20000100800 */
[-C--:B------:R-:W-:Y:S01]  /*3fa0*/  LEA R78, P1, R7, R212.reuse, 0x2 ;  /* 0x000000d4074e7211 */ /* 0x080fe200078210ff */
[----:B------:R-:W-:Y:S01]  /*3fb0*/  IMAD R244, R244, UR7, RZ ;  /* 0x00000007f4f47c24 */ /* 0x000fe2000f8e02ff */
[----:B------:R-:W-:Y:S01]  /*3fc0*/  LEA R142, P2, R9, R212, 0x2 ;  /* 0x000000d4098e7211 */ /* 0x000fe200078410ff */
[----:B------:R3:W-:Y:S01]  /*3fd0*/  STL [R1+0x7c], R26 ;  /* 0x00007c1a01007387 */ /* 0x0007e20000100800 */
[----:B------:R-:W-:Y:S01]  /*3fe0*/  LEA.HI.X.SX32 R79, R7, R2, 0x2, P1 ;  /* 0x00000002074f7211 */ /* 0x000fe200008f16ff */
[----:B-1----:R-:W-:Y:S01]  /*3ff0*/  IMAD R7, R59, UR7, RZ ;  /* 0x000000073b077c24 */ /* 0x002fe2000f8e02ff */
[C---:B------:R-:W-:Y:S01]  /*4000*/  LEA R80, P1, R10.reuse, R212, 0x2 ;  /* 0x000000d40a507211 */ /* 0x040fe200078210ff */
[----:B------:R-:W-:Y:S01]  /*4010*/  STL [R1+0x78], R27 ;  /* 0x0000781b01007387 */ /* 0x000fe20000100800 */
[-C--:B------:R-:W-:Y:S01]  /*4020*/  LEA.HI.X.SX32 R143, R9, R2.reuse, 0x2, P2 ;  /* 0x00000002098f7211 */ /* 0x080fe200010f16ff */
[----:B--2---:R-:W-:Y:S01]  /*4030*/  IMAD R9, R51, UR7, RZ ;  /* 0x0000000733097c24 */ /* 0x004fe2000f8e02ff */
[----:B------:R-:W-:Y:S01]  /*4040*/  LEA.HI.X.SX32 R81, R10, R2, 0x2, P1 ;  /* 0x000000020a517211 */ /* 0x000fe200008f16ff */
[----:B------:R1:W-:Y:S01]  /*4050*/  STL [R1+0x74], R28 ;  /* 0x0000741c01007387 */ /* 0x0003e20000100800 */
[-C--:B------:R-:W-:Y:S01]  /*4060*/  LEA R82, P1, R60, R212.reuse, 0x2 ;  /* 0x000000d43c527211 */ /* 0x080fe200078210ff */
[----:B---3--:R-:W-:Y:S01]  /*4070*/  IMAD R10, R48, UR7, RZ ;  /* 0x00000007300a7c24 */ /* 0x008fe2000f8e02ff */
[----:B------:R-:W-:Y:S01]  /*4080*/  LEA R144, P2, R11, R212, 0x2 ;  /* 0x000000d40b907211 */ /* 0x000fe200078410ff */
[----:B------:R-:W-:Y:S01]  /*4090*/  STL [R1+0x70], R29 ;  /* 0x0000701d01007387 */ /* 0x000fe20000100800 */
[----:B------:R-:W-:Y:S01]  /*40a0*/  LEA.HI.X.SX32 R83, R60, R2, 0x2, P1 ;  /* 0x000000023c537211 */ /* 0x000fe200008f16ff */
[----:B------:R-:W-:Y:S01]  /*40b0*/  IMAD R243, R243, UR7, RZ ;  /* 0x00000007f3f37c24 */ /* 0x000fe2000f8e02ff */
[C---:B------:R-:W-:Y:S01]  /*40c0*/  LEA R84, P1, R14.reuse, R212, 0x2 ;  /* 0x000000d40e547211 */ /* 0x040fe200078210ff */
[----:B------:R-:W-:Y:S01]  /*40d0*/  STL [R1+0x6c], R30 ;  /* 0x00006c1e01007387 */ /* 0x000fe20000100800 */
[-C--:B------:R-:W-:Y:S01]  /*40e0*/  LEA.HI.X.SX32 R145, R11, R2.reuse, 0x2, P2 ;  /* 0x000000020b917211 */ /* 0x080fe200010f16ff */
[----:B----4-:R-:W-:Y:S01]  /*40f0*/  IMAD R11, R41, UR7, RZ ;  /* 0x00000007290b7c24 */ /* 0x010fe2000f8e02ff */
[----:B------:R-:W-:Y:S01]  /*4100*/  LEA.HI.X.SX32 R85, R14, R2, 0x2, P1 ;  /* 0x000000020e557211 */ /* 0x000fe200008f16ff */
[----:B-----5:R-:W-:Y:S01]  /*4110*/  IMAD R14, R53, UR7, RZ ;  /* 0x00000007350e7c24 */ /* 0x020fe2000f8e02ff */
[CC--:B------:R-:W-:Y:S01]  /*4120*/  LEA R146, P2, R13.reuse, R212.reuse, 0x2 ;  /* 0x000000d40d927211 */ /* 0x0c0fe200078410ff */
[----:B------:R-:W-:Y:S01]  /*4130*/  STL [R1+0x68], R31 ;  /* 0x0000681f01007387 */ /* 0x000fe20000100800 */
[----:B------:R-:W-:Y:S01]  /*4140*/  LEA R86, P1, R16, R212, 0x2 ;  /* 0x000000d410567211 */ /* 0x000fe200078210ff */
[----:B------:R-:W-:Y:S01]  /*4150*/  IMAD R242, R242, UR7, RZ ;  /* 0x00000007f2f27c24 */ /* 0x000fe2000f8e02ff */
[-C--:B------:R-:W-:Y:S01]  /*4160*/  LEA.HI.X.SX32 R147, R13, R2.reuse, 0x2, P2 ;  /* 0x000000020d937211 */ /* 0x080fe200010f16ff */
[----:B------:R-:W-:Y:S01]  /*4170*/  STL [R1+0x64], R32 ;  /* 0x0000642001007387 */ /* 0x000fe20000100800 */
[----:B------:R-:W-:Y:S01]  /*4180*/  LEA.HI.X.SX32 R87, R16, R2, 0x2, P1 ;  /* 0x0000000210577211 */ /* 0x000fe200008f16ff */
[----:B------:R-:W-:Y:S01]  /*4190*/  IMAD R16, R42, UR7, RZ ;  /* 0x000000072a107c24 */ /* 0x000fe2000f8e02ff */
[-C--:B------:R-:W-:Y:S01]  /*41a0*/  LEA R148, P2, R15, R212.reuse, 0x2 ;  /* 0x000000d40f947211 */ /* 0x080fe200078410ff */
[----:B------:R-:W-:Y:S01]  /*41b0*/  STL [R1+0x60], R33 ;  /* 0x0000602101007387 */ /* 0x000fe20000100800 */
[C---:B------:R-:W-:Y:S01]  /*41c0*/  LEA R88, P1, R58.reuse, R212, 0x2 ;  /* 0x000000d43a587211 */ /* 0x040fe200078210ff */
[----:B------:R-:W-:Y:S01]  /*41d0*/  IMAD R13, R57, UR7, RZ ;  /* 0x00000007390d7c24 */ /* 0x000fe2000f8e02ff */
[-C--:B------:R-:W-:Y:S01]  /*41e0*/  LEA.HI.X.SX32 R149, R15, R2.reuse, 0x2, P2 ;  /* 0x000000020f957211 */ /* 0x080fe200010f16ff */
[----:B------:R-:W-:Y:S01]  /*41f0*/  IMAD R15, R49, UR7, RZ ;  /* 0x00000007310f7c24 */ /* 0x000fe2000f8e02ff */
[----:B------:R-:W-:Y:S01]  /*4200*/  LEA.HI.X.SX32 R89, R58, R2, 0x2, P1 ;  /* 0x000000023a597211 */ /* 0x000fe200008f16ff */
[----:B------:R-:W-:Y:S01]  /*4210*/  STL [R1+0x5c], R34 ;  /* 0x00005c2201007387 */ /* 0x000fe20000100800 */
[-C--:B------:R-:W-:Y:S01]  /*4220*/  LEA R150, P2, R17, R212.reuse, 0x2 ;  /* 0x000000d411967211 */ /* 0x080fe200078410ff */
[----:B------:R-:W-:Y:S01]  /*4230*/  IMAD R241, R241, UR7, RZ ;  /* 0x00000007f1f17c24 */ /* 0x000fe2000f8e02ff */
[----:B------:R-:W-:Y:S01]  /*4240*/  LEA R90, P1, R20, R212, 0x2 ;  /* 0x000000d4145a7211 */ /* 0x000fe200078210ff */
[----:B------:R-:W-:Y:S01]  /*4250*/  STL [R1+0x58], R35 ;  /* 0x0000582301007387 */ /* 0x000fe20000100800 */
[-C--:B------:R-:W-:Y:S01]  /*4260*/  LEA.HI.X.SX32 R151, R17, R2.reuse, 0x2, P2 ;  /* 0x0000000211977211 */ /* 0x080fe200010f16ff */
[----:B------:R-:W-:Y:S01]  /*4270*/  IMAD R17, R40, UR7, RZ ;  /* 0x0000000728117c24 */ /* 0x000fe2000f8e02ff */
[----:B------:R-:W-:Y:S01]  /*4280*/  LEA.HI.X.SX32 R91, R20, R2, 0x2, P1 ;  /* 0x00000002145b7211 */ /* 0x000fe200008f16ff */
[----:B------:R2:W-:Y:S01]  /*4290*/  STL [R1+0x54], R19 ;  /* 0x0000541301007387 */ /* 0x0005e20000100800 */
[-C--:B------:R-:W-:Y:S01]  /*42a0*/  LEA R152, P2, R56, R212.reuse, 0x2 ;  /* 0x000000d438987211 */ /* 0x080fe200078410ff */
[----:B------:R-:W-:Y:S01]  /*42b0*/  IMAD R20, R46, 0xc, RZ ;  /* 0x0000000c2e147824 */ /* 0x000fe200078e02ff */
[----:B------:R-:W-:Y:S01]  /*42c0*/  LEA R92, P1, R22, R212, 0x2 ;  /* 0x000000d4165c7211 */ /* 0x000fe200078210ff */
[----:B------:R-:W-:Y:S01]  /*42d0*/  STL [R1+0x50], R12 ;  /* 0x0000500c01007387 */ /* 0x000fe20000100800 */
[-C--:B------:R-:W-:Y:S01]  /*42e0*/  LEA.HI.X.SX32 R153, R56, R2.reuse, 0x2, P2 ;  /* 0x0000000238997211 */ /* 0x080fe200010f16ff */
[----:B------:R-:W-:Y:S01]  /*42f0*/  IMAD R240, R240, UR7, RZ ;  /* 0x00000007f0f07c24 */ /* 0x000fe2000f8e02ff */
[----:B------:R-:W-:Y:S01]  /*4300*/  LEA.HI.X.SX32 R93, R22, R2, 0x2, P1 ;  /* 0x00000002165d7211 */ /* 0x000fe200008f16ff */
[----:B------:R3:W-:Y:S01]  /*4310*/  STL [R1+0x4c], R18 ;  /* 0x00004c1201007387 */ /* 0x0007e20000100800 */
[CC--:B------:R-:W-:Y:S01]  /*4320*/  LEA R154, P2, R21.reuse, R212.reuse, 0x2 ;  /* 0x000000d4159a7211 */ /* 0x0c0fe200078410ff */
[----:B------:R-:W-:Y:S01]  /*4330*/  IMAD R22, R46, 0x9, RZ ;  /* 0x000000092e167824 */ /* 0x000fe200078e02ff */
[----:B------:R-:W-:Y:S01]  /*4340*/  LEA R94, P1, R24, R212, 0x2 ;  /* 0x000000d4185e7211 */ /* 0x000fe200078210ff */
[----:B------:R-:W-:Y:S01]  /*4350*/  STL [R1+0x48], R6 ;  /* 0x0000480601007387 */ /* 0x000fe20000100800 */
[-C--:B------:R-:W-:Y:S01]  /*4360*/  LEA.HI.X.SX32 R155, R21, R2.reuse, 0x2, P2 ;  /* 0x00000002159b7211 */ /* 0x080fe200010f16ff */
[----:B------:R-:W-:Y:S01]  /*4370*/  IMAD R21, R46, 0xb, RZ ;  /* 0x0000000b2e157824 */ /* 0x000fe200078e02ff */
[----:B------:R-:W-:Y:S01]  /*4380*/  LEA.HI.X.SX32 R95, R24, R2, 0x2, P1 ;  /* 0x00000002185f7211 */ /* 0x000fe200008f16ff */
[----:B------:R4:W-:Y:S01]  /*4390*/  STL [R1+0x44], R17 ;  /* 0x0000441101007387 */ /* 0x0009e20000100800 */
[CC--:B------:R-:W-:Y:S01]  /*43a0*/  LEA R156, P2, R23.reuse, R212.reuse, 0x2 ;  /* 0x000000d4179c7211 */ /* 0x0c0fe200078410ff */
[----:B------:R-:W-:Y:S01]  /*43b0*/  IMAD R24, R46, 0x7, RZ ;  /* 0x000000072e187824 */ /* 0x000fe200078e02ff */
[----:B------:R-:W-:Y:S01]  /*43c0*/  LEA R96, P1, R26, R212, 0x2 ;  /* 0x000000d41a607211 */ /* 0x000fe200078210ff */
[----:B------:R-:W-:Y:S01]  /*43d0*/  STL [R1+0x40], R11 ;  /* 0x0000400b01007387 */ /* 0x000fe20000100800 */
[-C--:B------:R-:W-:Y:S01]  /*43e0*/  LEA.HI.X.SX32 R157, R23, R2.reuse, 0x2, P2 ;  /* 0x00000002179d7211 */ /* 0x080fe200010f16ff */
[----:B------:R-:W-:Y:S01]  /*43f0*/  IMAD.SHL.U32 R23, R46, 0x8, RZ ;  /* 0x000000082e177824 */ /* 0x000fe200078e00ff */
        /* <DEDUP_REMOVED lines=11> */
[----:B-1----:R-:W-:Y:S01]  /*44b0*/  IMAD.SHL.U32 R28, R46, 0x2, RZ ;  /* 0x000000022e1c7824 */ /* 0x002fe200078e00ff */
[----:B------:R-:W-:Y:S01]  /*44c0*/  LEA R100, P1, R30, R212, 0x2 ;  /* 0x000000d41e647211 */ /* 0x000fe200078210ff */
[----:B------:R-:W-:Y:S01]  /*44d0*/  STL [R1+0x30], R9 ;  /* 0x0000300901007387 */ /* 0x000fe20000100800 */
[-C--:B------:R-:W-:Y:S01]  /*44e0*/  LEA.HI.X.SX32 R161, R27, R2.reuse, 0x2, P2 ;  /* 0x000000021ba17211 */ /* 0x080fe200010f16ff */
[----:B------:R-:W-:Y:S01]  /*44f0*/  IMAD R27, R46, 0x3, RZ ;  /* 0x000000032e1b7824 */ /* 0x000fe200078e02ff */
[----:B------:R-:W-:Y:S01]  /*4500*/  LEA.HI.X.SX32 R101, R30, R2, 0x2, P1 ;  /* 0x000000021e657211 */ /* 0x000fe200008f16ff */
[----:B------:R1:W-:Y:S01]  /*4510*/  STL [R1+0x2c], R14 ;  /* 0x00002c0e01007387 */ /* 0x0003e20000100800 */
        /* <DEDUP_REMOVED lines=9> */
[----:B------:R-:W-:Y:S01]  /*45b0*/  IMAD R43, R43, UR7, RZ ;  /* 0x000000072b2b7c24 */ /* 0x000fe2000f8e02ff */
[----:B------:R-:W-:Y:S01]  /*45c0*/  LEA R104, P1, R34, R212, 0x2 ;  /* 0x000000d422687211 */ /* 0x000fe200078210ff */
[----:B------:R-:W-:Y:S01]  /*45d0*/  STL [R1+0x20], R7 ;  /* 0x0000200701007387 */ /* 0x000fe20000100800 */
[-C--:B------:R-:W-:Y:S01]  /*45e0*/  LEA.HI.X.SX32 R165, R31, R2.reuse, 0x2, P2 ;  /* 0x000000021fa57211 */ /* 0x080fe200010f16ff */
[----:B------:R-:W-:Y:S01]  /*45f0*/  VIADD R4, R74, 0xffffffe0 ;  /* 0xffffffe04a047836 */ /* 0x000fe20000000000 */
[----:B------:R-:W-:Y:S01]  /*4600*/  LEA.HI.X.SX32 R105, R34, R2, 0x2, P1 ;  /* 0x0000000222697211 */ /* 0x000fe200008f16ff */
[C---:B------:R-:W-:Y:S01]  /*4610*/  IMAD R234, R46.reuse, 0x2c, RZ ;  /* 0x0000002c2eea7824 */ /* 0x040fe200078e02ff */
[-C--:B------:R-:W-:Y:S01]  /*4620*/  LEA R166, P2, R33, R212.reuse, 0x2 ;  /* 0x000000d421a67211 */ /* 0x080fe200078410ff */
[C---:B------:R-:W-:Y:S01]  /*4630*/  IMAD R236, R46.reuse, 0x30, RZ ;  /* 0x000000302eec7824 */ /* 0x040fe200078e02ff */
[----:B------:R-:W-:Y:S01]  /*4640*/  LEA R106, P1, R19, R212, 0x2 ;  /* 0x000000d4136a7211 */ /* 0x000fe200078210ff */
[C---:B------:R-:W-:Y:S01]  /*4650*/  IMAD R48, R46.reuse, 0x34, RZ ;  /* 0x000000342e307824 */ /* 0x040fe200078e02ff */
[-C--:B------:R-:W-:Y:S01]  /*4660*/  LEA.HI.X.SX32 R167, R33, R2.reuse, 0x2, P2 ;  /* 0x0000000221a77211 */ /* 0x080fe200010f16ff */
[C---:B------:R-:W-:Y:S01]  /*4670*/  IMAD R56, R46.reuse, 0x44, RZ ;  /* 0x000000442e387824 */ /* 0x040fe200078e02ff */
[----:B------:R-:W-:Y:S01]  /*4680*/  LEA.HI.X.SX32 R107, R19, R2, 0x2, P1 ;  /* 0x00000002136b7211 */ /* 0x000fe200008f16ff */
[C---:B--2---:R-:W-:Y:S01]  /*4690*/  IMAD R19, R46.reuse, 0xd, RZ ;  /* 0x0000000d2e137824 */ /* 0x044fe200078e02ff */
[CC--:B------:R-:W-:Y:S01]  /*46a0*/  LEA R168, P2, R35.reuse, R212.reuse, 0x2 ;  /* 0x000000d423a87211 */ /* 0x0c0fe200078410ff */
[----:B------:R-:W-:Y:S01]  /*46b0*/  IMAD R58, R46, 0x48, RZ ;  /* 0x000000482e3a7824 */ /* 0x000fe200078e02ff */
[----:B------:R-:W-:Y:S01]  /*46c0*/  LEA R108, P1, R18, R212, 0x2 ;  /* 0x000000d4126c7211 */ /* 0x000fe200078210ff */
[C---:B------:R-:W-:Y:S01]  /*46d0*/  IMAD R60, R46.reuse, 0x4c, RZ ;  /* 0x0000004c2e3c7824 */ /* 0x040fe200078e02ff */
[-C--:B------:R-:W-:Y:S01]  /*46e0*/  LEA.HI.X.SX32 R169, R35, R2.reuse, 0x2, P2 ;  /* 0x0000000223a97211 */ /* 0x080fe200010f16ff */
[----:B------:R-:W-:Y:S01]  /*46f0*/  IMAD R62, R46, 0x50, RZ ;  /* 0x000000502e3e7824 */ /* 0x000fe200078e02ff */
[----:B------:R-:W-:Y:S01]  /*4700*/  LEA.HI.X.SX32 R109, R18, R2, 0x2, P1 ;  /* 0x00000002126d7211 */ /* 0x000fe200008f16ff */
[----:B---3--:R-:W-:Y:S01]  /*4710*/  IMAD R18, R46, 0xe, RZ ;  /* 0x0000000e2e127824 */ /* 0x008fe200078e02ff */
[-C--:B------:R-:W-:Y:S01]  /*4720*/  LEA R170, P2, R12, R212.reuse, 0x2 ;  /* 0x000000d40caa7211 */ /* 0x080fe200078410ff */
[----:B------:R-:W-:Y:S01]  /*4730*/  IMAD R64, R46, 0x54, RZ ;  /* 0x000000542e407824 */ /* 0x000fe200078e02ff */
[----:B------:R-:W-:-:S02]  /*4740*/  LEA R110, P1, R17, R212, 0x2 ;  /* 0x000000d4116e7211 */ /* 0x000fc400078210ff */
[-C--:B------:R-:W-:Y:S01]  /*4750*/  LEA.HI.X.SX32 R171, R12, R2.reuse, 0x2, P2 ;  /* 0x000000020cab7211 */ /* 0x080fe200010f16ff */
[----:B------:R-:W-:Y:S01]  /*4760*/  IMAD R12, R61, UR7, RZ ;  /* 0x000000073d0c7c24 */ /* 0x000fe2000f8e02ff */
[----:B------:R-:W-:Y:S01]  /*4770*/  LEA.HI.X.SX32 R111, R17, R2, 0x2, P1 ;  /* 0x00000002116f7211 */ /* 0x000fe200008f16ff */
[----:B----4-:R-:W-:Y:S01]  /*4780*/  IMAD R17, R46, 0xf, RZ ;  /* 0x0000000f2e117824 */ /* 0x010fe200078e02ff */
[-C--:B------:R-:W-:Y:S02]  /*4790*/  LEA R172, P2, R6, R212.reuse, 0x2 ;  /* 0x000000d406ac7211 */ /* 0x080fe400078410ff */
[----:B------:R-:W-:Y:S01]  /*47a0*/  LEA R112, P1, R16, R212, 0x2 ;  /* 0x000000d410707211 */ /* 0x000fe200078210ff */
[----:B------:R2:W-:Y:S01]  /*47b0*/  STL [R1+0x1c], R12 ;  /* 0x00001c0c01007387 */ /* 0x0005e20000100800 */
[-C--:B------:R-:W-:Y:S01]  /*47c0*/  LEA.HI.X.SX32 R173, R6, R2.reuse, 0x2, P2 ;  /* 0x0000000206ad7211 */ /* 0x080fe200010f16ff */
[----:B------:R-:W-:Y:S01]  /*47d0*/  IMAD R6, R63, UR7, RZ ;  /* 0x000000073f067c24 */ /* 0x000fe2000f8e02ff */
[----:B------:R-:W-:Y:S01]  /*47e0*/  LEA.HI.X.SX32 R113, R16, R2, 0x2, P1 ;  /* 0x0000000210717211 */ /* 0x000fe200008f16ff */
[----:B-----5:R-:W-:Y:S01]  /*47f0*/  IMAD.SHL.U32 R16, R46, 0x10, RZ ;  /* 0x000000102e107824 */ /* 0x020fe200078e00ff */
[----:B------:R-:W-:-:S02]  /*4800*/  LEA R174, P2, R11, R212, 0x2 ;  /* 0x000000d40bae7211 */ /* 0x000fc400078410ff */
[----:B------:R-:W-:Y:S01]  /*4810*/  LEA R114, P1, R15, R212, 0x2 ;  /* 0x000000d40f727211 */ /* 0x000fe200078210ff */
[----:B------:R-:W-:Y:S01]  /*4820*/  STL [R1+0x18], R6 ;  /* 0x0000180601007387 */ /* 0x000fe20000100800 */
[-C--:B------:R-:W-:Y:S01]  /*4830*/  LEA.HI.X.SX32 R175, R11, R2.reuse, 0x2, P2 ;  /* 0x000000020baf7211 */ /* 0x080fe200010f16ff */
[----:B------:R-:W-:Y:S01]  /*4840*/  IMAD R11, R65, UR7, RZ ;  /* 0x00000007410b7c24 */ /* 0x000fe2000f8e02ff */
[----:B------:R-:W-:Y:S01]  /*4850*/  LEA.HI.X.SX32 R115, R15, R2, 0x2, P1 ;  /* 0x000000020f737211 */ /* 0x000fe200008f16ff */
[----:B------:R-:W-:Y:S01]  /*4860*/  IMAD R15, R46, 0x11, RZ ;  /* 0x000000112e0f7824 */ /* 0x000fe200078e02ff */
[-C--:B------:R-:W-:Y:S02]  /*4870*/  LEA R176, P2, R10, R212.reuse, 0x2 ;  /* 0x000000d40ab07211 */ /* 0x080fe400078410ff */
[----:B------:R-:W-:Y:S01]  /*4880*/  LEA R116, P1, R14, R212, 0x2 ;  /* 0x000000d40e747211 */ /* 0x000fe200078210ff */
[----:B------:R3:W-:Y:S01]  /*4890*/  STL [R1+0x14], R11 ;  /* 0x0000140b01007387 */ /* 0x0007e20000100800 */
[-C--:B------:R-:W-:Y:S01]  /*48a0*/  LEA.HI.X.SX32 R177, R10, R2.reuse, 0x2, P2 ;  /* 0x000000020ab17211 */ /* 0x080fe200010f16ff */
[----:B------:R-:W-:Y:S01]  /*48b0*/  IMAD R10, R67, UR7, RZ ;  /* 0x00000007430a7c24 */ /* 0x000fe2000f8e02ff */
[----:B------:R-:W-:Y:S01]  /*48c0*/  LEA.HI.X.SX32 R117, R14, R2, 0x2, P1 ;  /* 0x000000020e757211 */ /* 0x000fe200008f16ff */
[----:B-1----:R-:W-:Y:S01]  /*48d0*/  IMAD R14, R46, 0x12, RZ ;  /* 0x000000122e0e7824 */ /* 0x002fe200078e02ff */
        /* <DEDUP_REMOVED lines=13> */
[----:B--2---:R-:W-:Y:S01]  /*49b0*/  IMAD R12, R46, 0x14, RZ ;  /* 0x000000142e0c7824 */ /* 0x004fe200078e02ff */
[----:B------:R-:W-:-:S02]  /*49c0*/  LEA R182, P2, R7, R212, 0x2 ;  /* 0x000000d407b67211 */ /* 0x000fc400078410ff */
[----:B------:R-:W-:Y:S01]  /*49d0*/  LEA R122, P1, R11, R212, 0x2 ;  /* 0x000000d40b7a7211 */ /* 0x000fe200078210ff */
[----:B------:R-:W-:Y:S01]  /*49e0*/  STL [R1+0x8], R8 ;  /* 0x0000080801007387 */ /* 0x000fe20000100800 */
[-C--:B------:R-:W-:Y:S01]  /*49f0*/  LEA.HI.X.SX32 R183, R7, R2.reuse, 0x2, P2 ;  /* 0x0000000207b77211 */ /* 0x080fe200010f16ff */
[----:B------:R-:W-:Y:S01]  /*4a00*/  IMAD R7, R73, UR7, RZ ;  /* 0x0000000749077c24 */ /* 0x000fe2000f8e02ff */
[----:B------:R-:W-:Y:S01]  /*4a10*/  LEA.HI.X.SX32 R123, R11, R2, 0x2, P1 ;  /* 0x000000020b7b7211 */ /* 0x000fe200008f16ff */
[----:B---3--:R-:W-:Y:S01]  /*4a20*/  IMAD R11, R46, 0x15, RZ ;  /* 0x000000152e0b7824 */ /* 0x008fe200078e02ff */
[CC--:B------:R-:W-:Y:S02]  /*4a30*/  LEA R124, P1, R9.reuse, R212.reuse, 0x2 ;  /* 0x000000d4097c7211 */ /* 0x0c0fe400078210ff */
[----:B------:R-:W-:Y:S01]  /*4a40*/  LEA R184, P2, R6, R212, 0x2 ;  /* 0x000000d406b87211 */ /* 0x000fe200078410ff */
[----:B------:R2:W-:Y:S01]  /*4a50*/  STL [R1+0x4], R7 ;  /* 0x0000040701007387 */ /* 0x0005e20000100800 */
[----:B------:R-:W-:Y:S01]  /*4a60*/  LEA.HI.X.SX32 R125, R9, R2, 0x2, P1 ;  /* 0x00000002097d7211 */ /* 0x000fe200008f16ff */
[----:B-1----:R-:W-:Y:S01]  /*4a70*/  IMAD.SHL.U32 R9, R46, 0x4, RZ ;  /* 0x000000042e097824 */ /* 0x002fe200078e00ff */
[----:B------:R-:W-:-:S02]  /*4a80*/  LEA R126, P1, R7, R212, 0x2 ;  /* 0x000000d4077e7211 */ /* 0x000fc400078210ff */
[-C--:B------:R-:W-:Y:S01]  /*4a90*/  LEA.HI.X.SX32 R185, R6, R2.reuse, 0x2, P2 ;  /* 0x0000000206b97211 */ /* 0x080fe200010f16ff */
[----:B------:R-:W-:Y:S01]  /*4aa0*/  IMAD R6, R75, UR7, RZ ;  /* 0x000000074b067c24 */ /* 0x000fe2000f8e02ff */
[----:B------:R-:W-:Y:S02]  /*4ab0*/  LEA.HI.X.SX32 R127, R7, R2, 0x2, P1 ;  /* 0x00000002077f7211 */ /* 0x000fe400008f16ff */
[-C--:B------:R-:W-:Y:S01]  /*4ac0*/  LEA R128, P1, R252, R212.reuse, 0x2 ;  /* 0x000000d4fc807211 */ /* 0x080fe200078210ff */
[----:B--2---:R-:W-:Y:S01]  /*4ad0*/  IMAD R7, R46, 0xa, RZ ;  /* 0x0000000a2e077824 */ /* 0x004fe200078e02ff */
[----:B------:R-:W-:Y:S01]  /*4ae0*/  LEA R186, P2, R10, R212, 0x2 ;  /* 0x000000d40aba7211 */ /* 0x000fe200078410ff */
[----:B------:R1:W-:Y:S01]  /*4af0*/  STL [R1], R6 ;  /* 0x0000000601007387 */ /* 0x0003e20000100800 */
[----:B------:R-:W-:Y:S02]  /*4b00*/  LEA.HI.X.SX32 R129, R252, R2, 0x2, P1 ;  /* 0x00000002fc817211 */ /* 0x000fe400008f16ff */
[----:B------:R-:W-:Y:S01]  /*4b10*/  LEA R192, P1, R251, R212, 0x2 ;  /* 0x000000d4fbc07211 */ /* 0x000fe200078210ff */
[----:B------:R2:W-:Y:S01]  /*4b20*/  STL [R1+0x110], R9 ;  /* 0x0001100901007387 */ /* 0x0005e20000100800 */
[----:B------:R-:W-:-:S02]  /*4b30*/  LEA.HI.X.SX32 R187, R10, R2, 0x2, P2 ;  /* 0x000000020abb7211 */ /* 0x000fc400010f16ff */
[----:B------:R-:W-:Y:S01]  /*4b40*/  LEA.HI.X.SX32 R193, R251, R2, 0x2, P1 ;  /* 0x00000002fbc17211 */ /* 0x000fe200008f16ff */
[----:B------:R2:W-:Y:S01]  /*4b50*/  STL [R1+0x14c], R28 ;  /* 0x00014c1c01007387 */ /* 0x0005e20000100800 */
[-C--:B------:R-:W-:Y:S02]  /*4b60*/  LEA R130, P1, R248, R212.reuse, 0x2 ;  /* 0x000000d4f8827211 */ /* 0x080fe400078210ff */
[----:B------:R-:W-:Y:S01]  /*4b70*/  LEA R188, P2, R8, R212, 0x2 ;  /* 0x000000d408bc7211 */ /* 0x000fe200078410ff */
[----:B------:R2:W-:Y:S01]  /*4b80*/  STL [R1+0x148], R27 ;  /* 0x0001481b01007387 */ /* 0x0005e20000100800 */
[----:B------:R-:W-:Y:S02]  /*4b90*/  LEA.HI.X.SX32 R131, R248, R2, 0x2, P1 ;  /* 0x00000002f8837211 */ /* 0x000fe400008f16ff */
[C---:B------:R-:W-:Y:S01]  /*4ba0*/  LEA R194, P1, R247.reuse, R212, 0x2 ;  /* 0x000000d4f7c27211 */ /* 0x040fe200078210ff */
[----:B------:R2:W-:Y:S01]  /*4bb0*/  STL [R1+0xf8], R20 ;  /* 0x0000f81401007387 */ /* 0x0005e20000100800 */
[-C--:B------:R-:W-:Y:S01]  /*4bc0*/  LEA.HI.X.SX32 R189, R8, R2.reuse, 0x2, P2 ;  /* 0x0000000208bd7211 */ /* 0x080fe200010f16ff */
[----:B------:R-:W-:Y:S01]  /*4bd0*/  IMAD R8, R46, 0x18, RZ ;  /* 0x000000182e087824 */ /* 0x000fe200078e02ff */
[----:B------:R-:W-:Y:S01]  /*4be0*/  LEA.HI.X.SX32 R195, R247, R2, 0x2, P1 ;  /* 0x00000002f7c37211 */ /* 0x000fe200008f16ff */
[----:B------:R2:W-:Y:S01]  /*4bf0*/  STL [R1+0x144], R26 ;  /* 0x0001441a01007387 */ /* 0x0005e20000100800 */
[----:B------:R-:W-:-:S02]  /*4c00*/  LEA R132, P1, R246, R212, 0x2 ;  /* 0x000000d4f6847211 */ /* 0x000fc400078210ff */
[----:B------:R-:W-:Y:S01]  /*4c10*/  LEA R190, P2, R6, R212, 0x2 ;  /* 0x000000d406be7211 */ /* 0x000fe200078410ff */
[----:B------:R2:W-:Y:S01]  /*4c20*/  STL [R1+0xe8], R12 ;  /* 0x0000e80c01007387 */ /* 0x0005e20000100800 */
[----:B------:R-:W-:Y:S02]  /*4c30*/  LEA.HI.X.SX32 R133, R246, R2, 0x2, P1 ;  /* 0x00000002f6857211 */ /* 0x000fe400008f16ff */
[C---:B------:R-:W-:Y:S01]  /*4c40*/  LEA R196, P1, R245.reuse, R212, 0x2 ;  /* 0x000000d4f5c47211 */ /* 0x040fe200078210ff */
[----:B------:R2:W-:Y:S01]  /*4c50*/  STL [R1+0x140], R25 ;  /* 0x0001401901007387 */ /* 0x0005e20000100800 */
[-C--:B------:R-:W-:Y:S01]  /*4c60*/  LEA.HI.X.SX32 R191, R6, R2.reuse, 0x2, P2 ;  /* 0x0000000206bf7211 */ /* 0x080fe200010f16ff */
[----:B-1----:R-:W-:Y:S01]  /*4c70*/  IMAD R6, R46, 0x1c, RZ ;  /* 0x0000001c2e067824 */ /* 0x002fe200078e02ff */
[----:B------:R-:W-:Y:S01]  /*4c80*/  LEA.HI.X.SX32 R197, R245, R2, 0x2, P1 ;  /* 0x00000002f5c57211 */ /* 0x000fe200008f16ff */
[----:B------:R2:W-:Y:S01]  /*4c90*/  STL [R1+0xdc], R8 ;  /* 0x0000dc0801007387 */ /* 0x0005e20000100800 */
[----:B------:R-:W-:-:S02]  /*4ca0*/  LEA R134, P1, R244, R212, 0x2 ;  /* 0x000000d4f4867211 */ /* 0x000fc400078210ff */
[----:B------:R-:W-:Y:S01]  /*4cb0*/  IADD3 R38, P0, PT, R238, UR12, RZ ;  /* 0x0000000cee267c10 */ /* 0x000fe2000ff1e0ff */
[----:B------:R2:W-:Y:S01]  /*4cc0*/  STL [R1+0x13c], R24 ;  /* 0x00013c1801007387 */ /* 0x0005e20000100800 */
[----:B------:R-:W-:Y:S02]  /*4cd0*/  LEA.HI.X.SX32 R135, R244, R2, 0x2, P1 ;  /* 0x00000002f4877211 */ /* 0x000fe400008f16ff */
[----:B------:R-:W-:Y:S01]  /*4ce0*/  LEA R198, P1, R243, R212, 0x2 ;  /* 0x000000d4f3c67211 */ /* 0x000fe200078210ff */
[----:B------:R2:W-:Y:S01]  /*4cf0*/  STL [R1+0xd8], R6 ;  /* 0x0000d80601007387 */ /* 0x0005e20000100800 */
[----:B------:R-:W-:Y:S02]  /*4d00*/  LEA.HI.X.SX32 R39, R249, UR13, 0x2, P0 ;  /* 0x0000000df9277c11 */ /* 0x000fe400080f16ff */
[----:B------:R-:W-:Y:S01]  /*4d10*/  LEA.HI.X.SX32 R199, R243, R2, 0x2, P1 ;  /* 0x00000002f3c77211 */ /* 0x000fe200008f16ff */
[----:B------:R2:W-:Y:S01]  /*4d20*/  STL [R1+0x138], R23 ;  /* 0x0001381701007387 */ /* 0x0005e20000100800 */
[----:B------:R-:W-:-:S02]  /*4d30*/  LEA R136, P1, R242, R212, 0x2 ;  /* 0x000000d4f2887211 */ /* 0x000fc400078210ff */
[----:B------:R-:W-:Y:S01]  /*4d40*/  ISETP.GE.U32.AND P6, PT, R50, 0x7fffffe0, PT ;  /* 0x7fffffe03200780c */ /* 0x000fe20003fc6070 */
[----:B------:R2:W-:Y:S01]  /*4d50*/  STL [R1+0x134], R22 ;  /* 0x0001341601007387 */ /* 0x0005e20000100800 */
[----:B------:R-:W-:Y:S01]  /*4d60*/  LEA.HI.X.SX32 R137, R242, R2, 0x2, P1 ;  /* 0x00000002f2897211 */ /* 0x000fe200008f16ff */
[----:B------:R-:W-:Y:S01]  /*4d70*/  IMAD R50, R46, 0x38, RZ ;  /* 0x000000382e327824 */ /* 0x000fe200078e02ff */
[C---:B------:R-:W-:Y:S01]  /*4d80*/  LEA R200, P1, R241.reuse, R212, 0x2 ;  /* 0x000000d4f1c87211 */ /* 0x040fe200078210ff */
[----:B------:R2:W-:Y:S01]  /*4d90*/  STL [R1+0x130], R7 ;  /* 0x0001300701007387 */ /* 0x0005e20000100800 */
[----:B------:R-:W-:Y:S01]  /*4da0*/  ISETP.GE.U32.AND P3, PT, R52, 0x7fffffdf, PT ;  /* 0x7fffffdf3400780c */ /* 0x000fe20003f66070 */
[----:B------:R-:W-:Y:S01]  /*4db0*/  IMAD R52, R46, 0x3c, RZ ;  /* 0x0000003c2e347824 */ /* 0x000fe200078e02ff */
[----:B------:R-:W-:Y:S01]  /*4dc0*/  LEA.HI.X.SX32 R201, R241, R2, 0x2, P1 ;  /* 0x00000002f1c97211 */ /* 0x000fe200008f16ff */
[----:B------:R2:W-:Y:S01]  /*4dd0*/  STL [R1+0x12c], R21 ;  /* 0x00012c1501007387 */ /* 0x0005e20000100800 */
[----:B------:R-:W-:-:S02]  /*4de0*/  LEA R138, P1, R240, R212, 0x2 ;  /* 0x000000d4f08a7211 */ /* 0x000fc400078210ff */
[----:B------:R-:W-:Y:S01]  /*4df0*/  ISETP.GE.U32.AND P4, PT, R54, 0x7fffffde, PT ;  /* 0x7fffffde3600780c */ /* 0x000fe20003f86070 */
[----:B------:R2:W-:Y:S01]  /*4e00*/  STL [R1+0x128], R19 ;  /* 0x0001281301007387 */ /* 0x0005e20000100800 */
[----:B------:R-:W-:Y:S02]  /*4e10*/  LEA.HI.X.SX32 R139, R240, R2, 0x2, P1 ;  /* 0x00000002f08b7211 */ /* 0x000fe400008f16ff */
[C---:B------:R-:W-:Y:S01]  /*4e20*/  LEA R202, P1, R45.reuse, R212, 0x2 ;  /* 0x000000d42dca7211 */ /* 0x040fe200078210ff */
[----:B------:R2:W-:Y:S01]  /*4e30*/  STL [R1+0x124], R18 ;  /* 0x0001241201007387 */ /* 0x0005e20000100800 */
[----:B------:R-:W-:Y:S02]  /*4e40*/  ISETP.GE.U32.AND P0, PT, R4, 0x7fffffc1, PT ;  /* 0x7fffffc10400780c */ /* 0x000fe40003f06070 */
[----:B------:R-:W-:Y:S01]  /*4e50*/  LEA.HI.X.SX32 R203, R45, R2, 0x2, P1 ;  /* 0x000000022dcb7211 */ /* 0x000fe200008f16ff */
[----:B------:R2:W-:Y:S01]  /*4e60*/  STL [R1+0x120], R17 ;  /* 0x0001201101007387 */ /* 0x0005e20000100800 */
[----:B------:R-:W-:-:S02]  /*4e70*/  LEA R140, P1, R44, R212, 0x2 ;  /* 0x000000d42c8c7211 */ /* 0x000fc400078210ff */
[----:B------:R-:W-:Y:S01]  /*4e80*/  ISETP.GE.AND P2, PT, R239, R4, PT ;  /* 0x00000004ef00720c */ /* 0x000fe20003f46270 */
[----:B------:R2:W-:Y:S01]  /*4e90*/  STL [R1+0x11c], R16 ;  /* 0x00011c1001007387 */ /* 0x0005e20000100800 */
[----:B------:R-:W-:Y:S02]  /*4ea0*/  LEA.HI.X.SX32 R141, R44, R2, 0x2, P1 ;  /* 0x000000022c8d7211 */ /* 0x000fe400008f16ff */
[C---:B------:R-:W-:Y:S01]  /*4eb0*/  LEA R212, P1, R43.reuse, R212, 0x2 ;  /* 0x000000d42bd47211 */ /* 0x040fe200078210ff */
[----:B------:R2:W-:Y:S03]  /*4ec0*/  STL [R1+0x118], R15 ;  /* 0x0001180f01007387 */ /* 0x0005e60000100800 */
[----:B------:R-:W-:Y:S01]  /*4ed0*/  LEA.HI.X.SX32 R213, R43, R2, 0x2, P1 ;  /* 0x000000022bd57211 */ /* 0x000fe200008f16ff */
[----:B------:R2:W-:Y:S01]  /*4ee0*/  STL [R1+0x114], R14 ;  /* 0x0001140e01007387 */ /* 0x0005e20000100800 */
[----:B------:R-:W-:-:S03]  /*4ef0*/  IADD3 R214, P1, PT, R9, R38, RZ ;  /* 0x0000002609d67210 */ /* 0x000fc60007f3e0ff */
[----:B------:R2:W-:Y:S04]  /*4f00*/  STL [R1+0x10c], R13 ;  /* 0x00010c0d01007387 */ /* 0x0005e80000100800 */
[----:B------:R2:W-:Y:S01]  /*4f10*/  STL [R1+0x108], R11 ;  /* 0x0001080b01007387 */ /* 0x0005e20000100800 */
[----:B------:R-:W-:Y:S05]  /*4f20*/  BRA.U UP0, `(.L_x_5) ;  /* 0x0000000100187547 */ /* 0x000fea000b800000 */
[----:B------:R-:W-:Y:S01]  /*4f30*/  ELECT P5, URZ, PT ;  /* 0x0000000000ff782f */ /* 0x000fe200038a0000 */
[----:B------:R-:W-:Y:S01]  /*4f40*/  IMAD.MOV.U32 R2, RZ, RZ, 0x1 ;  /* 0x00000001ff027424 */ /* 0x000fe200078e00ff */
[----:B------:R-:W-:Y:S01]  /*4f50*/  UMOV UR5, 0x40 ;  /* 0x0000004000057882 */ /* 0x000fe20000000000 */
[----:B------:R-:W-:Y:S01]  /*4f60*/  UVIRTCOUNT.DEALLOC.SMPOOL 0x80 ;  /* 0x000000800000784c */ /* 0x000fe20000000000 */
[----:B------:R-:W-:-:S09]  /*4f70*/  ULEA UR5, UR4, UR5, 0x18 ;  /* 0x0000000504057291 */ /* 0x000fd2000f8ec0ff */
[----:B------:R1:W-:Y:S03]  /*4f80*/  @P5 STS.U8 [UR5], R2 ;  /* 0x00000002ff005988 */ /* 0x0003e60008000005 */
.L_x_5:
[CC--:B------:R-:W-:Y:S01]  /*4f90*/  LEA.HI.X.SX32 R215, R46.reuse, R39.reuse, 0x2, P1 ;  /* 0x000000272ed77211 */ /* 0x0c0fe200008f16ff */
[----:B------:R-:W-:Y:S01]  /*4fa0*/  IMAD R68, R46, 0x5c, RZ ;  /* 0x0000005c2e447824 */ /* 0x000fe200078e02ff */
[-C--:B------:R-:W-:Y:S01]  /*4fb0*/  IADD3 R218, P1, PT, R20, R38.reuse, RZ ;  /* 0x0000002614da7210 */ /* 0x080fe20007f3e0ff */
[----:B------:R-:W-:Y:S01]  /*4fc0*/  USHF.L.U32 UR4, UR6, 0x15, URZ ;  /* 0x0000001506047899 */ /* 0x000fe200080006ff */
[CC--:B------:R-:W-:Y:S01]  /*4fd0*/  LEA R216, P5, R46.reuse, R38.reuse, 0x3 ;  /* 0x000000262ed87211 */ /* 0x0c0fe200078a18ff */
[----:B------:R-:W-:Y:S01]  /*4fe0*/  IMAD R72, R46, 0x64, RZ ;  /* 0x000000642e487824 */ /* 0x000fe200078e02ff */
[-C--:B------:R-:W-:Y:S01]  /*4ff0*/  LEA.HI.X.SX32 R219, R27, R39.reuse, 0x2, P1 ;  /* 0x000000271bdb7211 */ /* 0x080fe200008f16ff */
[----:B------:R-:W-:Y:S01]  /*5000*/  ULOP3.LUT UR4, UR4, 0x600000, URZ, 0xc0, !UPT ;  /* 0x0060000004047892 */ /* 0x000fe2000f8ec0ff */
[-C--:B------:R-:W-:Y:S01]  /*5010*/  IADD3 R222, P1, PT, R12, R38.reuse, RZ ;  /* 0x000000260cde7210 */ /* 0x080fe20007f3e0ff */
[----:B------:R-:W-:Y:S01]  /*5020*/  IMAD R76, R46, 0x6c, RZ ;  /* 0x0000006c2e4c7824 */ /* 0x000fe200078e02ff */
[-C--:B------:R-:W-:Y:S01]  /*5030*/  LEA.HI.X.SX32 R217, R28, R39.reuse, 0x2, P5 ;  /* 0x000000271cd97211 */ /* 0x080fe200028f16ff */
[----:B------:R-:W-:Y:S01]  /*5040*/  UIADD3 UR11, UPT, UPT, UR20, UR4, URZ ;  /* 0x00000004140b7290 */ /* 0x000fe2000fffe0ff */
[-C--:B------:R-:W-:Y:S01]  /*5050*/  LEA.HI.X.SX32 R223, R26, R39.reuse, 0x2, P1 ;  /* 0x000000271adf7211 */ /* 0x080fe200008f16ff */
[----:B-1----:R-:W-:Y:S01]  /*5060*/  IMAD R2, R46, 0x1b, RZ ;  /* 0x0000001b2e027824 */ /* 0x002fe200078e02ff */
[-C--:B------:R-:W-:Y:S01]  /*5070*/  IADD3 R226, P1, PT, R6, R38.reuse, RZ ;  /* 0x0000002606e27210 */ /* 0x080fe20007f3e0ff */
[C---:B------:R-:W-:Y:S01]  /*5080*/  IMAD R66, R46.reuse, 0x58, RZ ;  /* 0x000000582e427824 */ /* 0x040fe200078e02ff */
[CC--:B------:R-:W-:Y:S01]  /*5090*/  LEA R220, P5, R46.reuse, R38.reuse, 0x4 ;  /* 0x000000262edc7211 */ /* 0x0c0fe200078a20ff */
[----:B------:R-:W-:Y:S01]  /*50a0*/  IMAD R10, R46, 0x16, RZ ;  /* 0x000000162e0a7824 */ /* 0x000fe200078e02ff */
[-C--:B------:R-:W-:Y:S01]  /*50b0*/  LEA.HI.X.SX32 R227, R24, R39.reuse, 0x2, P1 ;  /* 0x0000002718e37211 */ /* 0x080fe200008f16ff */
[----:B------:R-:W-:Y:S01]  /*50c0*/  IMAD R70, R46, 0x60, RZ ;  /* 0x000000602e467824 */ /* 0x000fe200078e02ff */
[-C--:B------:R-:W-:Y:S01]  /*50d0*/  IADD3 R230, P1, PT, R230, R38.reuse, RZ ;  /* 0x00000026e6e67210 */ /* 0x080fe20007f3e0ff */
[----:B------:R-:W-:Y:S01]  /*50e0*/  STTM.x64 tmem[UR11], RZ ;  /* 0x000000ff000079ed */ /* 0x000fe2000834000b */
[-C--:B------:R-:W-:Y:S01]  /*50f0*/  LEA.HI.X.SX32 R221, R9, R39.reuse, 0x2, P5 ;  /* 0x0000002709dd7211 */ /* 0x080fe200028f16ff */
[----:B--2---:R-:W-:Y:S01]  /*5100*/  IMAD R9, R46, 0x17, RZ ;  /* 0x000000172e097824 */ /* 0x004fe200078e02ff */
[-C--:B------:R-:W-:Y:S01]  /*5110*/  LEA.HI.X.SX32 R231, R22, R39.reuse, 0x2, P1 ;  /* 0x0000002716e77211 */ /* 0x080fe200008f16ff */
[----:B------:R-:W-:Y:S01]  /*5120*/  STTM.x64 tmem[UR11+0x40], RZ ;  /* 0x000040ff000079ed */ /* 0x000fe2000834000b */
[-C--:B------:R-:W-:Y:S01]  /*5130*/  IADD3 R234, P1, PT, R234, R38.reuse, RZ ;  /* 0x00000026eaea7210 */ /* 0x080fe20007f3e0ff */
[----:B------:R-:W-:Y:S01]  /*5140*/  STTM.x64 tmem[UR11+0x80], RZ ;  /* 0x000080ff000079ed */ /* 0x000fe2000834000b */
[-C--:B------:R-:W-:Y:S01]  /*5150*/  IADD3 R224, P5, PT, R8, R38.reuse, RZ ;  /* 0x0000002608e07210 */ /* 0x080fe20007fbe0ff */
[----:B------:R-:W-:Y:S01]  /*5160*/  STTM.x64 tmem[UR11+0xc0], RZ ;  /* 0x0000c0ff000079ed */ /* 0x000fe2000834000b */
[-C--:B------:R-:W-:Y:S01]  /*5170*/  LEA.HI.X.SX32 R235, R21, R39.reuse, 0x2, P1 ;  /* 0x0000002715eb7211 */ /* 0x080fe200008f16ff */
[----:B------:R-:W1:Y:S01]  /*5180*/  FENCE.VIEW.ASYNC.T ;  /* 0x00000000000073c6 */ /* 0x000e620000000200 */
[-C--:B------:R-:W-:Y:S01]  /*5190*/  IADD3 R48, P1, PT, R48, R38.reuse, RZ ;  /* 0x0000002630307210 */ /* 0x080fe20007f3e0ff */
[----:B------:R-:W-:Y:S01]  /*51a0*/  UMOV UR4, 0x1 ;  /* 0x0000000100047882 */ /* 0x000fe20000000000 */
[-C--:B------:R-:W-:Y:S01]  /*51b0*/  LEA.HI.X.SX32 R225, R25, R39.reuse, 0x2, P5 ;  /* 0x0000002719e17211 */ /* 0x080fe200028f16ff */
[----:B------:R-:W-:Y:S01]  /*51c0*/  UIADD3 UR12, UPT, UPT, UR10, 0x20000, URZ ;  /* 0x000200000a0c7890 */ /* 0x000fe2000fffe0ff */
[-C--:B------:R-:W-:Y:S01]  /*51d0*/  LEA.HI.X.SX32 R49, R19, R39.reuse, 0x2, P1 ;  /* 0x0000002713317211 */ /* 0x080fe200008f16ff */
[----:B------:R-:W-:Y:S01]  /*51e0*/  IMAD R74, R46, 0x68, RZ ;  /* 0x000000682e4a7824 */ /* 0x000fe200078e02ff */
[-C--:B------:R-:W-:Y:S01]  /*51f0*/  IADD3 R52, P1, PT, R52, R38.reuse, RZ ;  /* 0x0000002634347210 */ /* 0x080fe20007f3e0ff */
[C---:B------:R-:W-:Y:S01]  /*5200*/  IMAD R4, R46.reuse, 0x1a, RZ ;  /* 0x0000001a2e047824 */ /* 0x040fe200078e02ff */
[CC--:B------:R-:W-:Y:S01]  /*5210*/  LEA R228, P5, R46.reuse, R38.reuse, 0x5 ;  /* 0x000000262ee47211 */ /* 0x0c0fe200078a28ff */
[----:B------:R-:W-:Y:S01]  /*5220*/  IMAD R204, R46, 0x70, RZ ;  /* 0x000000702ecc7824 */ /* 0x000fe200078e02ff */
[-C--:B------:R-:W-:Y:S01]  /*5230*/  LEA.HI.X.SX32 R53, R17, R39.reuse, 0x2, P1 ;  /* 0x0000002711357211 */ /* 0x080fe200008f16ff */
[----:B------:R-:W-:Y:S01]  /*5240*/  STL [R1+0x104], R10 ;  /* 0x0001040a01007387 */ /* 0x000fe20000100800 */
[-C--:B------:R-:W-:Y:S01]  /*5250*/  IADD3 R56, P1, PT, R56, R38.reuse, RZ ;  /* 0x0000002638387210 */ /* 0x080fe20007f3e0ff */
[C---:B------:R-:W-:Y:S01]  /*5260*/  IMAD R206, R46.reuse, 0x74, RZ ;  /* 0x000000742ece7824 */ /* 0x040fe200078e02ff */
[-C--:B------:R-:W-:Y:S01]  /*5270*/  LEA.HI.X.SX32 R229, R23, R39.reuse, 0x2, P5 ;  /* 0x0000002717e57211 */ /* 0x080fe200028f16ff */
[----:B------:R-:W-:Y:S01]  /*5280*/  STL [R1+0x100], R9 ;  /* 0x0001000901007387 */ /* 0x000fe20000100800 */
[-C--:B------:R-:W-:Y:S01]  /*5290*/  LEA.HI.X.SX32 R57, R15, R39.reuse, 0x2, P1 ;  /* 0x000000270f397211 */ /* 0x080fe200008f16ff */
[----:B------:R-:W-:Y:S01]  /*52a0*/  IMAD R208, R46, 0x78, RZ ;  /* 0x000000782ed07824 */ /* 0x000fe200078e02ff */
[-C--:B------:R-:W-:Y:S01]  /*52b0*/  IADD3 R60, P1, PT, R60, R38.reuse, RZ ;  /* 0x000000263c3c7210 */ /* 0x080fe20007f3e0ff */
[----:B------:R-:W2:Y:S01]  /*52c0*/  LDCU.64 UR18, c[0x0][0x358] ;  /* 0x00006b00ff1277ac */ /* 0x000ea20008000a00 */
[-C--:B------:R-:W-:Y:S01]  /*52d0*/  IADD3 R232, P5, PT, R232, R38.reuse, RZ ;  /* 0x00000026e8e87210 */ /* 0x080fe20007fbe0ff */
[C---:B------:R-:W-:Y:S01]  /*52e0*/  IMAD R210, R46.reuse, 0x7c, RZ ;  /* 0x0000007c2ed27824 */ /* 0x040fe200078e02ff */
[-C--:B------:R-:W-:Y:S01]  /*52f0*/  LEA.HI.X.SX32 R61, R13, R39.reuse, 0x2, P1 ;  /* 0x000000270d3d7211 */ /* 0x080fe200008f16ff */
[----:B------:R-:W-:Y:S01]  /*5300*/  IMAD.SHL.U32 R40, R46, 0x20, RZ ;  /* 0x000000202e287824 */ /* 0x000fe200078e00ff */
[----:B-1----:R-:W-:Y:S01]  /*5310*/  BAR.SYNC.DEFER_BLOCKING 0x0 ;  /* 0x0000000000007b1d */ /* 0x002fe20000010000 */
[-C--:B------:R-:W-:Y:S01]  /*5320*/  IADD3 R64, P1, PT, R64, R38.reuse, RZ ;  /* 0x0000002640407210 */ /* 0x080fe20007f3e0ff */
[----:B------:R-:W-:Y:S01]  /*5330*/  IMAD.SHL.U32 R47, R47, 0x20, RZ ;  /* 0x000000202f2f7824 */ /* 0x000fe200078e00ff */
[-C--:B------:R-:W-:Y:S01]  /*5340*/  LEA.HI.X.SX32 R233, R7, R39.reuse, 0x2, P5 ;  /* 0x0000002707e97211 */ /* 0x080fe200028f16ff */
[----:B------:R-:W-:Y:S01]  /*5350*/  IMAD R7, R46, 0x19, RZ ;  /* 0x000000192e077824 */ /* 0x000fe200078e02ff */
[----:B------:R-:W-:Y:S01]  /*5360*/  LEA.HI.X.SX32 R65, R11, R39, 0x2, P1 ;  /* 0x000000270b417211 */ /* 0x000fe200008f16ff */
[----:B------:R-:W-:Y:S01]  /*5370*/  UIADD3 UR21, UPT, UPT, UR20, 0x100, URZ ;  /* 0x0000010014157890 */ /* 0x000fe2000fffe0ff */
[----:B------:R-:W-:-:S02]  /*5380*/  IADD3 R68, P1, PT, R68, R38, RZ ;  /* 0x0000002644447210 */ /* 0x000fc40007f3e0ff */
[-C--:B------:R-:W-:Y:S01]  /*5390*/  IADD3 R236, P5, PT, R236, R38.reuse, RZ ;  /* 0x00000026ecec7210 */ /* 0x080fe20007fbe0ff */
[----:B------:R-:W-:Y:S01]  /*53a0*/  STL [R1+0xfc], R7 ;  /* 0x0000fc0701007387 */ /* 0x000fe20000100800 */
[-C--:B------:R-:W-:Y:S02]  /*53b0*/  LEA.HI.X.SX32 R69, R9, R39.reuse, 0x2, P1 ;  /* 0x0000002709457211 */ /* 0x080fe400008f16ff */
[-C--:B------:R-:W-:Y:S01]  /*53c0*/  IADD3 R72, P1, PT, R72, R38.reuse, RZ ;  /* 0x0000002648487210 */ /* 0x080fe20007f3e0ff */
[----:B------:R-:W-:Y:S01]  /*53d0*/  STL [R1+0xf4], R4 ;  /* 0x0000f40401007387 */ /* 0x000fe20000100800 */
[-C--:B------:R-:W-:Y:S02]  /*53e0*/  LEA.HI.X.SX32 R237, R20, R39.reuse, 0x2, P5 ;  /* 0x0000002714ed7211 */ /* 0x080fe400028f16ff */
[----:B------:R-:W-:Y:S01]  /*53f0*/  IADD3 R50, P5, PT, R50, R38, RZ ;  /* 0x0000002632327210 */ /* 0x000fe20007fbe0ff */
[----:B------:R1:W-:Y:S01]  /*5400*/  STL [R1+0xf0], R2 ;  /* 0x0000f00201007387 */ /* 0x0003e20000100800 */
[----:B------:R-:W-:-:S02]  /*5410*/  LEA.HI.X.SX32 R73, R7, R39, 0x2, P1 ;  /* 0x0000002707497211 */ /* 0x000fc400008f16ff */
[-C--:B------:R-:W-:Y:S02]  /*5420*/  IADD3 R76, P1, PT, R76, R38.reuse, RZ ;  /* 0x000000264c4c7210 */ /* 0x080fe40007f3e0ff */
[-C--:B------:R-:W-:Y:S02]  /*5430*/  LEA.HI.X.SX32 R51, R18, R39.reuse, 0x2, P5 ;  /* 0x0000002712337211 */ /* 0x080fe400028f16ff */
[----:B------:R-:W-:Y:S02]  /*5440*/  LEA R54, P5, R46, R38, 0x6 ;  /* 0x000000262e367211 */ /* 0x000fe400078a30ff */
[-C--:B------:R-:W-:Y:S01]  /*5450*/  LEA.HI.X.SX32 R77, R2, R39.reuse, 0x2, P1 ;  /* 0x00000027024d7211 */ /* 0x080fe200008f16ff */
[----:B-1----:R-:W-:Y:S01]  /*5460*/  IMAD R2, R46, 0x1d, RZ ;  /* 0x0000001d2e027824 */ /* 0x002fe200078e02ff */
[----:B------:R-:W-:Y:S02]  /*5470*/  ISETP.NE.U32.AND P1, PT, R0, RZ, PT ;  /* 0x000000ff0000720c */ /* 0x000fe40003f25070 */
[----:B------:R-:W-:-:S02]  /*5480*/  LEA.HI.X.SX32 R55, R16, R39, 0x2, P5 ;  /* 0x0000002710377211 */ /* 0x000fc400028f16ff */
[-C--:B------:R-:W-:Y:S01]  /*5490*/  IADD3 R58, P5, PT, R58, R38.reuse, RZ ;  /* 0x000000263a3a7210 */ /* 0x080fe20007fbe0ff */
[----:B------:R1:W-:Y:S01]  /*54a0*/  STL [R1+0xec], R2 ;  /* 0x0000ec0201007387 */ /* 0x0003e20000100800 */
[----:B------:R-:W-:Y:S02]  /*54b0*/  LEA R32, R0, UR10, 0x7 ;  /* 0x0000000a00207c11 */ /* 0x000fe4000f8e38ff */
[-C--:B------:R-:W-:Y:S02]  /*54c0*/  LEA.HI.X.SX32 R59, R14, R39.reuse, 0x2, P5 ;  /* 0x000000270e3b7211 */ /* 0x080fe400028f16ff */
[-C--:B------:R-:W-:Y:S02]  /*54d0*/  IADD3 R62, P5, PT, R62, R38.reuse, RZ ;  /* 0x000000263e3e7210 */ /* 0x080fe40007fbe0ff */
[----:B------:R-:W-:Y:S01]  /*54e0*/  LOP3.LUT R5, R5, 0x60, RZ, 0xc0, !PT ;  /* 0x0000006005057812 */ /* 0x000fe200078ec0ff */
[----:B------:R-:W-:Y:S01]  /*54f0*/  VOTEU.ALL UP1, P1 ;  /* 0x0000000000ff7886 */ /* 0x000fe20000820000 */
[----:B------:R-:W-:Y:S01]  /*5500*/  LEA.HI.X.SX32 R63, R12, R39, 0x2, P5 ;  /* 0x000000270c3f7211 */ /* 0x000fe200028f16ff */
[----:B------:R-:W-:Y:S01]  /*5510*/  VOTEU.ALL UP2, P1 ;  /* 0x0000000000ff7886 */ /* 0x000fe20000840000 */
[----:B------:R-:W-:-:S02]  /*5520*/  IADD3 R66, P5, PT, R66, R38, RZ ;  /* 0x0000002642427210 */ /* 0x000fc40007fbe0ff */
[----:B------:R-:W-:-:S04]  /*5530*/  @!UP1 UIADD3 UR8, UPT, UPT, -UR4, 0x100000, URZ ;  /* 0x0010000004089890 */ /* 0x000fc8000fffe1ff */
[----:B------:R-:W-:Y:S02]  /*5540*/  @!UP1 USHF.L.U32 UR9, UR8, 0xb, URZ ;  /* 0x0000000b08099899 */ /* 0x000fe400080006ff */
[----:B------:R-:W-:Y:S01]  /*5550*/  @!UP1 USHF.L.U32 UR8, UR8, 0x1, URZ ;  /* 0x0000000108089899 */ /* 0x000fe200080006ff */
[----:B------:R-:W-:Y:S02]  /*5560*/  LEA.HI.X.SX32 R67, R10, R39, 0x2, P5 ;  /* 0x000000270a437211 */ /* 0x000fe400028f16ff */
[----:B------:R-:W-:Y:S01]  /*5570*/  IADD3 R70, P5, PT, R70, R38, RZ ;  /* 0x0000002646467210 */ /* 0x000fe20007fbe0ff */
[----:B------:R-:W-:-:S04]  /*5580*/  @!UP1 UIADD3 UR4, UPT, UPT, -UR4, 0x100000, URZ ;  /* 0x0010000004049890 */ /* 0x000fc8000fffe1ff */
[----:B------:R-:W-:Y:S02]  /*5590*/  @!UP1 USHF.L.U32 UR5, UR4, 0xb, URZ ;  /* 0x0000000b04059899 */ /* 0x000fe400080006ff */
[----:B------:R-:W-:Y:S01]  /*55a0*/  @!UP1 USHF.L.U32 UR4, UR4, 0x1, URZ ;  /* 0x0000000104049899 */ /* 0x000fe200080006ff */
[----:B------:R-:W-:Y:S01]  /*55b0*/  VOTEU.ALL UP1, P1 ;  /* 0x0000000000ff7886 */ /* 0x000fe20000820000 */
[----:B------:R-:W-:Y:S02]  /*55c0*/  LEA.HI.X.SX32 R71, R8, R39, 0x2, P5 ;  /* 0x0000002708477211 */ /* 0x000fe400028f16ff */
[----:B------:R-:W3:Y:S01]  /*55d0*/  LDC R8, c[0x0][0x3a0] ;  /* 0x0000e800ff087b82 */ /* 0x000ee20000000800 */
[----:B------:R-:W-:-:S04]  /*55e0*/  IADD3 R74, P5, PT, R74, R38, RZ ;  /* 0x000000264a4a7210 */ /* 0x000fc80007fbe0ff */
[-C--:B------:R-:W-:Y:S01]  /*55f0*/  LEA.HI.X.SX32 R75, R4, R39.reuse, 0x2, P5 ;  /* 0x00000027044b7211 */ /* 0x080fe200028f16ff */
[----:B------:R-:W-:Y:S01]  /*5600*/  IMAD R4, R46, 0x1f, RZ ;  /* 0x0000001f2e047824 */ /* 0x000fe200078e02ff */
[-C--:B------:R-:W-:Y:S01]  /*5610*/  IADD3 R204, P5, PT, R204, R38.reuse, RZ ;  /* 0x00000026cccc7210 */ /* 0x080fe20007fbe0ff */
[----:B------:R-:W4:Y:S02]  /*5620*/  FENCE.VIEW.ASYNC.S ;  /* 0x00000000000073c6 */ /* 0x000f240000000000 */
[----:B----4-:R4:W5:Y:S02]  /*5630*/  @!UP1 SYNCS.EXCH.64 URZ, [UR12], UR8 ;  /* 0x000000080cff95b2 */ /* 0x0109640008000100 */
[----:B-----5:R-:W-:Y:S01]  /*5640*/  BAR.SYNC.DEFER_BLOCKING 0x0 ;  /* 0x0000000000007b1d */ /* 0x020fe20000010000 */
[----:B------:R-:W-:Y:S02]  /*5650*/  LEA.HI.X.SX32 R205, R6, R39, 0x2, P5 ;  /* 0x0000002706cd7211 */ /* 0x000fe400028f16ff */
[----:B------:R-:W-:-:S04]  /*5660*/  IADD3 R206, P5, PT, R206, R38, RZ ;  /* 0x00000026cece7210 */ /* 0x000fc80007fbe0ff */
[----:B------:R-:W-:Y:S01]  /*5670*/  LEA.HI.X.SX32 R207, R2, R39, 0x2, P5 ;  /* 0x0000002702cf7211 */ /* 0x000fe200028f16ff */
[----:B-1----:R-:W-:Y:S01]  /*5680*/  IMAD R2, R46, 0x1e, RZ ;  /* 0x0000001e2e027824 */ /* 0x002fe200078e02ff */
[----:B------:R-:W-:-:S04]  /*5690*/  IADD3 R208, P5, PT, R208, R38, RZ ;  /* 0x00000026d0d07210 */ /* 0x000fc80007fbe0ff */
[----:B------:R1:W-:Y:S01]  /*56a0*/  STL [R1+0xe4], R2 ;  /* 0x0000e40201007387 */ /* 0x0003e20000100800 */
[----:B------:R-:W-:Y:S01]  /*56b0*/  LEA.HI.X.SX32 R209, R2, R39, 0x2, P5 ;  /* 0x0000002702d17211 */ /* 0x000fe200028f16ff */
[----:B---3--:R-:W-:Y:S01]  /*56c0*/  VIADD R7, R8, 0x1f ;  /* 0x0000001f08077836 */ /* 0x008fe20000000000 */
[----:B------:R-:W-:Y:S01]  /*56d0*/  IADD3 R210, P5, PT, R210, R38, RZ ;  /* 0x00000026d2d27210 */ /* 0x000fe20007fbe0ff */
[----:B------:R-:W-:-:S03]  /*56e0*/  VIADD R6, R8, 0xffffffe3 ;  /* 0xffffffe308067836 */ /* 0x000fc60000000000 */
[----:B------:R-:W-:Y:S02]  /*56f0*/  LEA.HI.X.SX32 R211, R4, R39, 0x2, P5 ;  /* 0x0000002704d37211 */ /* 0x000fe400028f16ff */
[----:B------:R-:W-:Y:S01]  /*5700*/  SEL R4, RZ, 0x4, P2 ;  /* 0x00000004ff047807 */ /* 0x000fe20001000000 */
[----:B-1----:R-:W-:Y:S01]  /*5710*/  VIADD R2, R8, 0xfffffffc ;  /* 0xfffffffc08027836 */ /* 0x002fe20000000000 */
[----:B------:R4:W2:Y:S02]  /*5720*/  @!UP2 SYNCS.EXCH.64 URZ, [UR10+0x20008], UR4 ;  /* 0x020008040affa5b2 */ /* 0x0008a40008000100 */
[----:B------:R-:W-:Y:S01]  /*5730*/  @!PT LDS RZ, [RZ] ;  /* 0x00000000fffff984 */ /* 0x000fe20000000800 */
[----:B------:R-:W-:Y:S01]  /*5740*/  @!PT LDS RZ, [RZ] ;  /* 0x00000000fffff984 */ /* 0x000fe20000000800 */
[----:B------:R-:W-:Y:S01]  /*5750*/  @!PT LDS RZ, [RZ] ;  /* 0x00000000fffff984 */ /* 0x000fe20000000800 */
[----:B--2---:R1:W-:Y:S01]  /*5760*/  LDGSTS.E [R32+0x18000], desc[UR18][R38.64], !P6 ;  /* 0x1800000026207fae */ /* 0x0043e2000f1a1012 */
[----:B------:R-:W-:Y:S02]  /*5770*/  ISETP.GT.AND P2, PT, R7, 0x3f, PT ;  /* 0x0000003f0700780c */ /* 0x000fe40003f44270 */
[----:B------:R-:W-:Y:S01]  /*5780*/  ISETP.GE.U32.AND P5, PT, R2, 0x7fffffdd, PT ;  /* 0x7fffffdd0200780c */ /* 0x000fe20003fa6070 */
[----:B------:R-:W-:Y:S01]  /*5790*/  VIADD R2, R8, 0xfffffffb ;  /* 0xfffffffb08027836 */ /* 0x000fe20000000000 */
[----:B------:R2:W-:Y:S01]  /*57a0*/  LDGSTS.E [R32+0x18004], desc[UR18][R214.64], !P3 ;  /* 0x18004000d6207fae */ /* 0x0005e2000d9a1012 */
[----:B------:R-:W-:-:S03]  /*57b0*/  SEL R4, R4, RZ, P2 ;  /* 0x000000ff04047207 */ /* 0x000fc60001000000 */
[----:B------:R-:W-:Y:S01]  /*57c0*/  ISETP.GE.U32.AND P6, PT, R2, 0x7fffffdc, PT ;  /* 0x7fffffdc0200780c */ /* 0x000fe20003fc6070 */
[----:B------:R-:W-:Y:S01]  /*57d0*/  VIADD R2, R8, 0xfffffffa ;  /* 0xfffffffa08027836 */ /* 0x000fe20000000000 */
[----:B------:R3:W-:Y:S01]  /*57e0*/  LDGSTS.E [R32+0x18008], desc[UR18][R216.64], !P4 ;  /* 0x18008000d8207fae */ /* 0x0007e2000e1a1012 */
[----:B------:R-:W-:Y:S01]  /*57f0*/  ISETP.NE.U32.AND P2, PT, R4, RZ, PT ;  /* 0x000000ff0400720c */ /* 0x000fe20003f45070 */
[----:B------:R-:W-:Y:S02]  /*5800*/  IMAD.SHL.U32 R4, R0, 0x4, RZ ;  /* 0x0000000400047824 */ /* 0x000fe400078e00ff */
[----:B------:R-:W-:Y:S01]  /*5810*/  ISETP.GE.U32.AND P3, PT, R2, 0x7fffffdb, PT ;  /* 0x7fffffdb0200780c */ /* 0x000fe20003f66070 */
[----:B------:R-:W-:Y:S01]  /*5820*/  VIADD R2, R8, 0xfffffff9 ;  /* 0xfffffff908027836 */ /* 0x000fe20000000000 */
[----:B------:R5:W-:Y:S01]  /*5830*/  LDGSTS.E [R32+0x1800c], desc[UR18][R218.64], !P5 ;  /* 0x1800c000da207fae */ /* 0x000be2000e9a1012 */
[----:B-1----:R-:W-:-:S03]  /*5840*/  IMAD.WIDE R38, R40, 0x4, R38 ;  /* 0x0000000428267825 */ /* 0x002fc600078e0226 */
[----:B------:R-:W-:Y:S01]  /*5850*/  ISETP.GE.U32.AND P4, PT, R2, 0x7fffffda, PT ;  /* 0x7fffffda0200780c */ /* 0x000fe20003f86070 */
[----:B------:R-:W-:Y:S01]  /*5860*/  VIADD R2, R8, 0xfffffff8 ;  /* 0xfffffff808027836 */ /* 0x000fe20000000000 */
[----:B------:R1:W-:Y:S01]  /*5870*/  LDGSTS.E [R32+0x18010], desc[UR18][R220.64], !P6 ;  /* 0x18010000dc207fae */ /* 0x0003e2000f1a1012 */
[----:B--2---:R-:W-:-:S03]  /*5880*/  IMAD.WIDE R214, R40, 0x4, R214 ;  /* 0x0000000428d67825 */ /* 0x004fc600078e02d6 */
[----:B------:R-:W-:Y:S01]  /*5890*/  ISETP.GE.U32.AND P5, PT, R2, 0x7fffffd9, PT ;  /* 0x7fffffd90200780c */ /* 0x000fe20003fa6070 */
[----:B------:R-:W-:Y:S01]  /*58a0*/  VIADD R2, R8, 0xfffffff7 ;  /* 0xfffffff708027836 */ /* 0x000fe20000000000 */
[----:B------:R2:W-:Y:S01]  /*58b0*/  LDGSTS.E [R32+0x18014], desc[UR18][R222.64], !P3 ;  /* 0x18014000de207fae */ /* 0x0005e2000d9a1012 */
[----:B---3--:R-:W-:-:S03]  /*58c0*/  IMAD.WIDE R216, R40, 0x4, R216 ;  /* 0x0000000428d87825 */ /* 0x008fc600078e02d8 */
[----:B------:R-:W-:Y:S01]  /*58d0*/  ISETP.GE.U32.AND P6, PT, R2, 0x7fffffd8, PT ;  /* 0x7fffffd80200780c */ /* 0x000fe20003fc6070 */
[----:B------:R-:W-:Y:S01]  /*58e0*/  VIADD R2, R8, 0xfffffff6 ;  /* 0xfffffff608027836 */ /* 0x000fe20000000000 */
[----:B------:R3:W-:Y:S01]  /*58f0*/  LDGSTS.E [R32+0x18018], desc[UR18][R224.64], !P4 ;  /* 0x18018000e0207fae */ /* 0x0007e2000e1a1012 */
[----:B-----5:R-:W-:-:S03]  /*5900*/  IMAD.WIDE R218, R40, 0x4, R218 ;  /* 0x0000000428da7825 */ /* 0x020fc600078e02da */
        /* <DEDUP_REMOVED lines=71> */
[----:B------:R-:W-:Y:S01]  /*5d80*/  ISETP.GT.AND P6, PT, R7, 0x1f, PT ;  /* 0x0000001f0700780c */ /* 0x000fe20003fc4270 */
[----:B--2---:R-:W-:Y:S02]  /*5d90*/  IMAD.WIDE R64, R40, 0x4, R64 ;  /* 0x0000000428407825 */ /* 0x004fe400078e0240 */
[----:B------:R-:W-:Y:S01]  /*5da0*/  ISETP.GE.U32.AND P5, PT, R2, 0x7fffffc5, PT ;  /* 0x7fffffc50200780c */ /* 0x000fe20003fa6070 */
[----:B------:R2:W-:Y:S01]  /*5db0*/  LDGSTS.E [R32+0x18064], desc[UR18][R72.64], !P3 ;  /* 0x1806400048207fae */ /* 0x0005e2000d9a1012 */
[----:B------:R-:W-:Y:S01]  /*5dc0*/  ISETP.GE.AND P3, PT, R239, R8, PT ;  /* 0x00000008ef00720c */ /* 0x000fe20003f66270 */
[----:B---3--:R-:W-:Y:S01]  /*5dd0*/  IMAD.WIDE R66, R40, 0x4, R66 ;  /* 0x0000000428427825 */ /* 0x008fe200078e0242 */
[----:B------:R-:W-:-:S03]  /*5de0*/  SEL R2, RZ, 0x4, !P6 ;  /* 0x00000004ff027807 */ /* 0x000fc60007000000 */
[----:B------:R3:W-:Y:S01]  /*5df0*/  LDGSTS.E [R32+0x18068], desc[UR18][R74.64], !P4 ;  /* 0x180680004a207fae */ /* 0x0007e2000e1a1012 */
[----:B------:R-:W-:Y:S01]  /*5e00*/  SEL R2, R2, RZ, !P3 ;  /* 0x000000ff02027207 */ /* 0x000fe20005800000 */
[----:B-----5:R-:W-:Y:S01]  /*5e10*/  IMAD.WIDE R68, R40, 0x4, R68 ;  /* 0x0000000428447825 */ /* 0x020fe200078e0244 */
[----:B------:R-:W-:Y:S02]  /*5e20*/  ISETP.GE.U32.AND P3, PT, R6, 0x7fffffc4, PT ;  /* 0x7fffffc40600780c */ /* 0x000fe40003f66070 */
[----:B------:R-:W-:Y:S01]  /*5e30*/  ISETP.NE.U32.AND P4, PT, R2, RZ, PT ;  /* 0x000000ff0200720c */ /* 0x000fe20003f85070 */
[----:B------:R-:W-:Y:S01]  /*5e40*/  VIADD R2, R8, 0xffffffe2 ;  /* 0xffffffe208027836 */ /* 0x000fe20000000000 */
[----:B------:R5:W-:Y:S01]  /*5e50*/  LDGSTS.E [R32+0x1806c], desc[UR18][R76.64], !P5 ;  /* 0x1806c0004c207fae */ /* 0x000be2000e9a1012 */
[----:B-1----:R-:W-:-:S03]  /*5e60*/  IMAD.WIDE R70, R40, 0x4, R70 ;  /* 0x0000000428467825 */ /* 0x002fc600078e0246 */
[----:B------:R-:W-:Y:S01]  /*5e70*/  ISETP.GE.U32.AND P5, PT, R2, 0x7fffffc3, PT ;  /* 0x7fffffc30200780c */ /* 0x000fe20003fa6070 */
[----:B------:R-:W-:Y:S02]  /*5e80*/  VIADD R2, R8, 0xffffffe1 ;  /* 0xffffffe108027836 */ /* 0x000fe40000000000 */
[----:B--2---:R-:W-:Y:S02]  /*5e90*/  IMAD.WIDE R72, R40, 0x4, R72 ;  /* 0x0000000428487825 */ /* 0x004fe400078e0248 */
[----:B------:R1:W-:Y:S01]  /*5ea0*/  LDGSTS.E [R32+0x18070], desc[UR18][R204.64], !P3 ;  /* 0x18070000cc207fae */ /* 0x0003e2000d9a1012 */
[----:B------:R-:W-:Y:S01]  /*5eb0*/  ISETP.GE.U32.AND P3, PT, R2, 0x7fffffc2, PT ;  /* 0x7fffffc20200780c */ /* 0x000fe20003f66070 */
[----:B---3--:R-:W-:Y:S01]  /*5ec0*/  IMAD.WIDE R74, R40, 0x4, R74 ;  /* 0x00000004284a7825 */ /* 0x008fe200078e024a */
[----:B------:R-:W-:-:S03]  /*5ed0*/  SHF.R.U32.HI R2, RZ, 0x1, R5 ;  /* 0x00000001ff027819 */ /* 0x000fc60000011605 */
[----:B-----5:R-:W-:Y:S01]  /*5ee0*/  IMAD.WIDE R76, R40, 0x4, R76 ;  /* 0x00000004284c7825 */ /* 0x020fe200078e024c */
[----:B------:R-:W-:Y:S01]  /*5ef0*/  LOP3.LUT R2, R4, R2, RZ, 0x3c, !PT ;  /* 0x0000000204027212 */ /* 0x000fe200078e3cff */
[----:B------:R2:W-:Y:S02]  /*5f00*/  LDGSTS.E [R32+0x18074], desc[UR18][R206.64], !P5 ;  /* 0x18074000ce207fae */ /* 0x0005e4000e9a1012 */
[----:B------:R-:W-:Y:S01]  /*5f10*/  VIADD R4, R8, 0xffffffdf ;  /* 0xffffffdf08047836 */ /* 0x000fe20000000000 */
[C---:B------:R-:W-:Y:S01]  /*5f20*/  LOP3.LUT R239, R2.reuse, 0x40, RZ, 0x3c, !PT ;  /* 0x0000004002ef7812 */ /* 0x040fe200078e3cff */
[----:B------:R-:W-:Y:S02]  /*5f30*/  VIADD R42, R2, UR10 ;  /* 0x0000000a022a7c36 */ /* 0x000fe40008000000 */
[----:B------:R3:W-:Y:S01]  /*5f40*/  LDGSTS.E [R32+0x18078], desc[UR18][R208.64], !P3 ;  /* 0x18078000d0207fae */ /* 0x0007e2000d9a1012 */
[----:B------:R-:W-:Y:S01]  /*5f50*/  ISETP.GE.U32.AND P5, PT, R4, 0x7fffffc0, PT ;  /* 0x7fffffc00400780c */ /* 0x000fe20003fa6070 */
[----:B------:R-:W-:-:S02]  /*5f60*/  VIADD R41, R239, UR10 ;  /* 0x0000000aef297c36 */ /* 0x000fc40008000000 */
[----:B------:R5:W-:Y:S01]  /*5f70*/  LDGSTS.E [R32+0x1807c], desc[UR18][R210.64], !P0 ;  /* 0x1807c000d2207fae */ /* 0x000be2000c1a1012 */
[C---:B------:R-:W-:Y:S02]  /*5f80*/  VIADD R4, R8.reuse, 0xffffffde ;  /* 0xffffffde08047836 */ /* 0x040fe40000000000 */
[----:B------:R-:W-:Y:S01]  /*5f90*/  VIADD R5, R8, 0xffffffc0 ;  /* 0xffffffc008057836 */ /* 0x000fe20000000000 */
[----:B------:R-:W0:Y:S01]  /*5fa0*/  LDGDEPBAR ;  /* 0x00000000000079af */ /* 0x000e220000000000 */
[----:B-1----:R-:W-:Y:S01]  /*5fb0*/  IMAD.WIDE R204, R40, 0x4, R204 ;  /* 0x0000000428cc7825 */ /* 0x002fe200078e02cc */
[----:B------:R-:W-:Y:S02]  /*5fc0*/  ISETP.GE.U32.AND P3, PT, R4, 0x7fffffbf, PT ;  /* 0x7fffffbf0400780c */ /* 0x000fe40003f66070 */
[----:B------:R1:W-:Y:S01]  /*5fd0*/  LDGSTS.E [R42], desc[UR18][R78.64], P4 ;  /* 0x000000004e2a7fae */ /* 0x0003e2000a1a1012 */
[----:B------:R-:W-:Y:S02]  /*5fe0*/  VIADD R4, R8, 0xffffffdd ;  /* 0xffffffdd08047836 */ /* 0x000fe40000000000 */
[----:B--2---:R-:W-:Y:S01]  /*5ff0*/  IMAD.WIDE R206, R40, 0x4, R206 ;  /* 0x0000000428ce7825 */ /* 0x004fe200078e02ce */
[----:B------:R2:W-:Y:S02]  /*6000*/  LDGSTS.E [R42+0x400], desc[UR18][R80.64], P4 ;  /* 0x00400000502a7fae */ /* 0x0005e4000a1a1012 */
[----:B------:R-:W-:Y:S01]  /*6010*/  ISETP.GE.U32.AND P0, PT, R4, 0x7fffffbe, PT ;  /* 0x7fffffbe0400780c */ /* 0x000fe20003f06070 */
[----:B------:R-:W-:Y:S01]  /*6020*/  VIADD R4, R8, 0xffffffdc ;  /* 0xffffffdc08047836 */ /* 0x000fe20000000000 */
[----:B------:R2:W-:Y:S01]  /*6030*/  LDGSTS.E [R42+0x800], desc[UR18][R82.64], P4 ;  /* 0x00800000522a7fae */ /* 0x0005e2000a1a1012 */
[----:B---3--:R-:W-:-:S03]  /*6040*/  IMAD.WIDE R208, R40, 0x4, R208 ;  /* 0x0000000428d07825 */ /* 0x008fc600078e02d0 */
[----:B------:R3:W-:Y:S01]  /*6050*/  LDGSTS.E [R42+0xc00], desc[UR18][R84.64], P4 ;  /* 0x00c00000542a7fae */ /* 0x0007e2000a1a1012 */
[----:B-----5:R-:W-:-:S03]  /*6060*/  IMAD.WIDE R210, R40, 0x4, R210 ;  /* 0x0000000428d27825 */ /* 0x020fc600078e02d2 */
[----:B------:R5:W-:Y:S01]  /*6070*/  LDGSTS.E [R42+0x1000], desc[UR18][R86.64], P4 ;  /* 0x01000000562a7fae */ /* 0x000be2000a1a1012 */
[----:B-1----:R-:W-:-:S03]  /*6080*/  IMAD.WIDE R78, R47, 0x4, R78 ;  /* 0x000000042f4e7825 */ /* 0x002fc600078e024e */
[----:B------:R1:W-:Y:S01]  /*6090*/  LDGSTS.E [R42+0x1400], desc[UR18][R88.64], P4 ;  /* 0x01400000582a7fae */ /* 0x0003e2000a1a1012 */
[----:B--2---:R-:W-:-:S03]  /*60a0*/  IMAD.WIDE R80, R47, 0x4, R80 ;  /* 0x000000042f507825 */ /* 0x004fc600078e0250 */
[----:B------:R2:W-:Y:S01]  /*60b0*/  LDGSTS.E [R42+0x1800], desc[UR18][R90.64], P4 ;  /* 0x018000005a2a7fae */ /* 0x0005e2000a1a1012 */
[----:B------:R-:W-:-:S03]  /*60c0*/  IMAD.WIDE R82, R47, 0x4, R82 ;  /* 0x000000042f527825 */ /* 0x000fc600078e0252 */
        /* <DEDUP_REMOVED lines=113> */
[----:B------:R-:W-:Y:S01]  /*67e0*/  ISETP.GE.U32.AND P4, PT, R4, 0x7fffffbd, PT ;  /* 0x7fffffbd0400780c */ /* 0x000fe20003f86070 */
[----:B------:R-:W-:Y:S02]  /*67f0*/  VIADD R4, R8, 0xffffffdb ;  /* 0xffffffdb08047836 */ /* 0x000fe40000000000 */
[----:B------:R-:W0:Y:S01]  /*6800*/  LDGDEPBAR ;  /* 0x00000000000079af */ /* 0x000e220000000000 */
[C---:B-----5:R-:W-:Y:S01]  /*6810*/  IMAD.WIDE R196, R47.reuse, 0x4, R196 ;  /* 0x000000042fc47825 */ /* 0x060fe200078e02c4 */
[----:B------:R-:W-:Y:S03]  /*6820*/  BAR.SYNC.DEFER_BLOCKING 0x0 ;  /* 0x0000000000007b1d */ /* 0x000fe60000010000 */
[----:B-1----:R-:W-:-:S04]  /*6830*/  IMAD.WIDE R198, R47, 0x4, R198 ;  /* 0x000000042fc67825 */ /* 0x002fc800078e02c6 */
[----:B--2---:R-:W-:-:S04]  /*6840*/  IMAD.WIDE R200, R47, 0x4, R200 ;  /* 0x000000042fc87825 */ /* 0x004fc800078e02c8 */
[----:B------:R-:W-:-:S04]  /*6850*/  IMAD.WIDE R202, R47, 0x4, R202 ;  /* 0x000000042fca7825 */ /* 0x000fc800078e02ca */
[----:B---3--:R-:W-:Y:S01]  /*6860*/  IMAD.WIDE R212, R47, 0x4, R212 ;  /* 0x000000042fd47825 */ /* 0x008fe200078e02d4 */
[----:B------:R-:W-:Y:S01]  /*6870*/  @!PT LDS RZ, [RZ] ;  /* 0x00000000fffff984 */ /* 0x000fe20000000800 */
[----:B------:R-:W-:Y:S01]  /*6880*/  @!PT LDS RZ, [RZ] ;  /* 0x00000000fffff984 */ /* 0x000fe20000000800 */
[----:B------:R-:W-:Y:S01]  /*6890*/  @!PT LDS RZ, [RZ] ;  /* 0x00000000fffff984 */ /* 0x000fe20000000800 */
[----:B------:R4:W-:Y:S01]  /*68a0*/  LDGSTS.E [R32+0x1c000], desc[UR18][R38.64], !P5 ;  /* 0x1c00000026207fae */ /* 0x0009e2000e9a1012 */
[----:B------:R-:W-:Y:S02]  /*68b0*/  ISETP.GE.U32.AND P5, PT, R4, 0x7fffffbc, PT ;  /* 0x7fffffbc0400780c */ /* 0x000fe40003fa6070 */
[----:B------:R-:W-:Y:S01]  /*68c0*/  VIADD R4, R8, 0xffffffda ;  /* 0xffffffda08047836 */ /* 0x000fe20000000000 */
[----:B------:R4:W-:Y:S04]  /*68d0*/  LDGSTS.E [R32+0x1c004], desc[UR18][R214.64], !P3 ;  /* 0x1c004000d6207fae */ /* 0x0009e8000d9a1012 */
[----:B------:R-:W-:Y:S01]  /*68e0*/  ISETP.GE.U32.AND P3, PT, R4, 0x7fffffbb, PT ;  /* 0x7fffffbb0400780c */ /* 0x000fe20003f66070 */
        /* <DEDUP_REMOVED lines=75> */
[----:B------:R4:W-:Y:S01]  /*6da0*/  LDGSTS.E [R32+0x1c06c], desc[UR18][R76.64], !P4 ;  /* 0x1c06c0004c207fae */ /* 0x0009e2000e1a1012 */
[----:B------:R-:W-:-:S03]  /*6db0*/  ISETP.GE.U32.AND P4, PT, R5, 0x7fffffa1, PT ;  /* 0x7fffffa10500780c */ /* 0x000fc60003f86070 */
[----:B------:R4:W-:Y:S04]  /*6dc0*/  LDGSTS.E [R32+0x1c070], desc[UR18][R204.64], !P5 ;  /* 0x1c070000cc207fae */ /* 0x0009e8000e9a1012 */
[----:B------:R4:W-:Y:S04]  /*6dd0*/  LDGSTS.E [R32+0x1c074], desc[UR18][R206.64], !P3 ;  /* 0x1c074000ce207fae */ /* 0x0009e8000d9a1012 */
[----:B------:R4:W-:Y:S01]  /*6de0*/  LDGSTS.E [R32+0x1c078], desc[UR18][R208.64], !P0 ;  /* 0x1c078000d0207fae */ /* 0x0009e2000c1a1012 */
[----:B------:R-:W-:-:S03]  /*6df0*/  ISETP.NE.U32.AND P0, PT, RZ, UR6, PT ;  /* 0x00000006ff007c0c */ /* 0x000fc6000bf05070 */
[----:B------:R4:W-:Y:S04]  /*6e00*/  LDGSTS.E [R32+0x1c07c], desc[UR18][R210.64], !P4 ;  /* 0x1c07c000d2207fae */ /* 0x0009e8000e1a1012 */
[----:B------:R-:W0:Y:S04]  /*6e10*/  LDGDEPBAR ;  /* 0x00000000000079af */ /* 0x000e280000000000 */
[----:B------:R4:W-:Y:S04]  /*6e20*/  LDGSTS.E [R42+0x8000], desc[UR18][R78.64], P2 ;  /* 0x080000004e2a7fae */ /* 0x0009e800091a1012 */
        /* <DEDUP_REMOVED lines=62> */
[----:B------:R4:W-:Y:S01]  /*7210*/  LDGSTS.E [R41+0xfe00], desc[UR18][R212.64], P2 ;  /* 0x0fe00000d4297fae */ /* 0x0009e200091a1012 */
[----:B------:R-:W-:-:S03]  /*7220*/  ISETP.LT.OR P2, PT, R7, 0x20, P0 ;  /* 0x000000200700780c */ /* 0x000fc60000741670 */
[----:B------:R-:W0:Y:S01]  /*7230*/  LDGDEPBAR ;  /* 0x00000000000079af */ /* 0x000e220000000000 */
[----:B------:R-:W-:-:S04]  /*7240*/  DEPBAR.LE SB0, 0x2 ;  /* 0x000080800000791a */ /* 0x000fc80000000000 */
[----:B------:R-:W-:Y:S06]  /*7250*/  BAR.SYNC.DEFER_BLOCKING 0x0 ;  /* 0x0000000000007b1d */ /* 0x000fec0000010000 */
[----:B------:R-:W-:Y:S05]  /*7260*/  @!P6 BRA `(.L_x_6) ;  /* 0x000000000024e947 */ /* 0x000fea0003800000 */
[----:B------:R-:W-:Y:S04]  /*7270*/  LDS.128 R4, [R32+0x18000] ;  /* 0x0180000020047984 */ /* 0x000fe80000000c00 */
[----:B------:R-:W-:Y:S04]  /*7280*/  LDS.128 R8, [R32+0x18010] ;  /* 0x0180100020087984 */ /* 0x000fe80000000c00 */
[----:B------:R-:W-:Y:S04]  /*7290*/  LDS.128 R12, [R32+0x18020] ;  /* 0x01802000200c7984 */ /* 0x000fe80000000c00 */
[----:B------:R-:W-:Y:S04]  /*72a0*/  LDS.128 R16, [R32+0x18030] ;  /* 0x0180300020107984 */ /* 0x000fe80000000c00 */
[----:B------:R-:W-:Y:S04]  /*72b0*/  LDS.128 R20, [R32+0x18040] ;  /* 0x0180400020147984 */ /* 0x000fe80000000c00 */
[----:B------:R-:W-:Y:S04]  /*72c0*/  LDS.128 R24, [R32+0x18050] ;  /* 0x0180500020187984 */ /* 0x000fe80000000c00 */
[----:B------:R-:W-:Y:S04]  /*72d0*/  LDS.128 R28, [R32+0x18060] ;  /* 0x01806000201c7984 */ /* 0x000fe80000000c00 */
[----:B----4-:R-:W1:Y:S02]  /*72e0*/  LDS.128 R32, [R32+0x18070] ;  /* 0x0180700020207984 */ /* 0x010e640000000c00 */
[----:B-1----:R1:W-:Y:S02]  /*72f0*/  STTM.x32 tmem[UR11+0x100], R4 ;  /* 0x00010004000079ed */ /* 0x0023e400082c000b */
.L_x_6:
[----:B------:R-:W2:Y:S01]  /*7300*/  FENCE.VIEW.ASYNC.T ;  /* 0x00000000000073c6 */ /* 0x000ea20000000200 */
[----:B-1----:R-:W-:Y:S01]  /*7310*/  SHF.R.S32.HI R8, RZ, 0x1f, R40 ;  /* 0x0000001fff087819 */ /* 0x002fe20000011428 */
[----:B------:R-:W-:Y:S01]  /*7320*/  IMAD.SHL.U32 R36, R40, 0x4, RZ ;  /* 0x0000000428247824 */ /* 0x000fe200078e00ff */
[----:B--2---:R-:W-:Y:S06]  /*7330*/  BAR.SYNC.DEFER_BLOCKING 0x0 ;  /* 0x0000000000007b1d */ /* 0x004fec0000010000 */
[----:B------:R-:W-:Y:S05]  /*7340*/  @P2 BRA `(.L_x_7) ;  /* 0x0000000000702947 */ /* 0x000fea0003800000 */
[----:B------:R-:W-:Y:S01]  /*7350*/  USHF.R.U32.HI UR6, URZ, 0x4, UR10 ;  /* 0x00000004ff067899 */ /* 0x000fe2000801160a */
[----:B----4-:R-:W-:Y:S01]  /*7360*/  UMOV UR4, URZ ;  /* 0x000000ff00047c82 */ /* 0x010fe20008000000 */
[----:B------:R-:W-:Y:S02]  /*7370*/  UIADD3 UR8, UPT, UPT, UR20, 0x108, URZ ;  /* 0x0000010814087890 */ /* 0x000fe4000fffe0ff */
[----:B------:R-:W-:Y:S02]  /*7380*/  USGXT.U32 UR6, UR6, 0xe ;  /* 0x0000000e0606789a */ /* 0x000fe40008000000 */
[----:B------:R-:W-:Y:S02]  /*7390*/  UIADD3 UR9, UPT, UPT, UR20, 0x110, URZ ;  /* 0x0000011014097890 */ /* 0x000fe4000fffe0ff */
[----:B------:R-:W-:Y:S02]  /*73a0*/  UIADD3 UR22, UP1, UPT, UR6, 0x2, URZ ;  /* 0x0000000206167890 */ /* 0x000fe4000ff3e0ff */
[----:B------:R-:W-:-:S02]  /*73b0*/  UIADD3 UR13, UPT, UPT, UR20, 0x118, URZ ;  /* 0x00000118140d7890 */ /* 0x000fc4000fffe0ff */
[----:B------:R-:W-:Y:S01]  /*73c0*/  UIADD3.X UR23, UPT, UPT, UR4, 0x40004040, URZ, UP1, !UPT ;  /* 0x4000404004177890 */ /* 0x000fe20008ffe4ff */
[----:B------:R-:W-:Y:S01]  /*73d0*/  UMOV UR24, 0x0 ;  /* 0x0000000000187882 */ /* 0x000fe20000000000 */
[----:B------:R-:W-:Y:S02]  /*73e0*/  UMOV UR25, 0x8400910 ;  /* 0x0840091000197882 */ /* 0x000fe40000000000 */
[----:B------:R-:W-:Y:S02]  /*73f0*/  UIADD3.64 UR14, UPT, UPT, UR22, 0x2, URZ ;  /* 0x00000002160e7897 */ /* 0x000fe4000fffe0ff */
[----:B------:R-:W-:Y:S01]  /*7400*/  UIADD3.64 UR16, UPT, UPT, UR22, 0x4, URZ ;  /* 0x0000000416107897 */ /* 0x000fe2000fffe0ff */
[----:B------:R-:W-:Y:S01]  /*7410*/  UMOV UR7, 0x40004040 ;  /* 0x4000404000077882 */ /* 0x000fe20000000000 */
[----:B------:R-:W-:Y:S01]  /*7420*/  UMOV UR26, 0x0 ;  /* 0x00000000001a7882 */ /* 0x000fe20000000000 */
[----:B------:R-:W-:Y:S01]  /*7430*/  UMOV UR27, 0x8400910 ;  /* 0x08400910001b7882 */ /* 0x000fe20000000000 */
[----:B------:R-:W-:Y:S01]  /*7440*/  UMOV UR28, 0x0 ;  /* 0x00000000001c7882 */ /* 0x000fe20000000000 */
[----:B------:R-:W-:Y:S01]  /*7450*/  UMOV UR29, 0x8400910 ;  /* 0x08400910001d7882 */ /* 0x000fe20000000000 */
[----:B------:R-:W-:Y:S01]  /*7460*/  UMOV UR4, UR12 ;  /* 0x0000000c00047c82 */ /* 0x000fe20008000000 */
[----:B------:R-:W-:Y:S01]  /*7470*/  UMOV UR5, URZ ;  /* 0x000000ff00057c82 */ /* 0x000fe20008000000 */
[----:B------:R1:W-:Y:S01]  /*7480*/  UTCHMMA tmem[UR21], gdesc[UR6], tmem[UR20], tmem[UR24], idesc[UR25], !UPT ;  /* 0x00ff1806150079ea */ /* 0x0003e2000f800014 */
[----:B------:R-:W-:Y:S01]  /*7490*/  UMOV UR30, 0x0 ;  /* 0x00000000001e7882 */ /* 0x000fe20000000000 */
[----:B------:R-:W-:Y:S01]  /*74a0*/  UMOV UR31, 0x8400910 ;  /* 0x08400910001f7882 */ /* 0x000fe20000000000 */
[----:B------:R1:W-:Y:S01]  /*74b0*/  UTCHMMA tmem[UR8], gdesc[UR22], tmem[UR20], tmem[UR26], idesc[UR27], UPT ;  /* 0x00ff1a16080079ea */ /* 0x0003e2000b800014 */
[----:B------:R-:W-:Y:S01]  /*74c0*/  UMOV UR4, UR4 ;  /* 0x0000000400047c82 */ /* 0x000fe20008000000 */
[----:B------:R1:W-:Y:S01]  /*74d0*/  UTCHMMA tmem[UR9], gdesc[UR14], tmem[UR20], tmem[UR28], idesc[UR29], UPT ;  /* 0x00ff1c0e090079ea */ /* 0x0003e2000b800014 */
[----:B------:R1:W-:Y:S01]  /*74e0*/  UTCHMMA tmem[UR13], gdesc[UR16], tmem[UR20], tmem[UR30], idesc[UR31], UPT ;  /* 0x00ff1e100d0079ea */ /* 0x0003e2000b800014 */
[----:B------:R1:W-:Y:S01]  /*74f0*/  UTCBAR [UR4], URZ ;  /* 0x000000ff040073e9 */ /* 0x0003e200080000ff */
[----:B------:R-:W-:Y:S01]  /*7500*/  NOP ;  /* 0x0000000000007918 */ /* 0x000fe20000000000 */
.L_x_7:
[----:B------:R-:W2:Y:S01]  /*7510*/  LDC R10, c[0x0][0x3a0] ;  /* 0x0000e800ff0a7b82 */ /* 0x000ea20000000800 */
[----:B------:R-:W-:Y:S01]  /*7520*/  SHF.L.U64.HI R37, R40, 0x2, R8 ;  /* 0x0000000228257819 */ /* 0x000fe20000010208 */
[----:B-1--4-:R-:W-:-:S06]  /*7530*/  UMOV UR4, URZ ;  /* 0x000000ff00047c82 */ /* 0x012fcc0008000000 */
[----:B------:R-:W-:Y:S01]  /*7540*/  BAR.SYNC.DEFER_BLOCKING 0x0 ;  /* 0x0000000000007b1d */ /* 0x000fe20000010000 */
[----:B------:R-:W-:Y:S01]  /*7550*/  IADD3 R4, P2, PT, R38, R36, RZ ;  /* 0x0000002426047210 */ /* 0x000fe20007f5e0ff */
[----:B------:R-:W-:Y:S01]  /*7560*/  IMAD.SHL.U32 R38, R47, 0x4, RZ ;  /* 0x000000042f267824 */ /* 0x000fe200078e00ff */
[----:B------:R-:W-:-:S03]  /*7570*/  LEA R7, R0, UR10, 0x7 ;  /* 0x0000000a00077c11 */ /* 0x000fc6000f8e38ff */
[----:B------:R-:W-:Y:S02]  /*7580*/  IMAD.X R5, R39, 0x1, R37, P2 ;  /* 0x0000000127057824 */ /* 0x000fe400010e0625 */
[C---:B--2---:R-:W-:Y:S02]  /*7590*/  VIADD R6, R10.reuse, 0xffffffbf ;  /* 0xffffffbf0a067836 */ /* 0x044fe40000000000 */
[----:B------:R-:W-:-:S03]  /*75a0*/  VIADD R9, R10, 0xffffffbd ;  /* 0xffffffbd0a097836 */ /* 0x000fc60000000000 */
[----:B------:R-:W-:Y:S01]  /*75b0*/  ISETP.GE.U32.AND P2, PT, R6, 0x7fffffa0, PT ;  /* 0x7fffffa00600780c */ /* 0x000fe20003f46070 */
[----:B------:R-:W-:-:S05]  /*75c0*/  VIADD R6, R10, 0xffffffbe ;  /* 0xffffffbe0a067836 */ /* 0x000fca0000000000 */
[----:B------:R-:W-:-:S07]  /*75d0*/  ISETP.GE.U32.AND P3, PT, R6, 0x7fffff9f, PT ;  /* 0x7fffff9f0600780c */ /* 0x000fce0003f66070 */
[----:B------:R-:W-:Y:S01]  /*75e0*/  @!PT LDS RZ, [RZ] ;  /* 0x00000000fffff984 */ /* 0x000fe20000000800 */
[----:B------:R-:W-:Y:S01]  /*75f0*/  @!PT LDS RZ, [RZ] ;  /* 0x00000000fffff984 */ /* 0x000fe20000000800 */
[----:B------:R-:W-:Y:S01]  /*7600*/  @!PT LDS RZ, [RZ] ;  /* 0x00000000fffff984 */ /* 0x000fe20000000800 */
[----:B------:R1:W-:Y:S02]  /*7610*/  LDGSTS.E [R7+0x18000], desc[UR18][R4.64], !P2 ;  /* 0x1800000004077fae */ /* 0x0003e4000d1a1012 */
[----:B-1----:R-:W-:-:S05]  /*7620*/  IADD3 R4, P2, PT, R214, R36, RZ ;  /* 0x00000024d6047210 */ /* 0x002fca0007f5e0ff */
[----:B------:R-:W-:Y:S01]  /*7630*/  IMAD.X R5, R215, 0x1, R37, P2 ;  /* 0x00000001d7057824 */ /* 0x000fe200010e0625 */
[----:B------:R-:W-:Y:S02]  /*7640*/  IADD3 R6, P2, PT, R216, R36, RZ ;  /* 0x00000024d8067210 */ /* 0x000fe40007f5e0ff */
[----:B------:R-:W-:-:S03]  /*7650*/  LEA R215, R0, UR10, 0x7 ;  /* 0x0000000a00d77c11 */ /* 0x000fc6000f8e38ff */
[----:B------:R-:W-:Y:S01]  /*7660*/  IMAD.X R7, R217, 0x1, R37, P2 ;  /* 0x00000001d9077824 */ /* 0x000fe200010e0625 */
[----:B------:R-:W-:Y:S01]  /*7670*/  ISETP.GE.U32.AND P2, PT, R9, 0x7fffff9e, PT ;  /* 0x7fffff9e0900780c */ /* 0x000fe20003f46070 */
[----:B------:R1:W-:Y:S01]  /*7680*/  LDGSTS.E [R215+0x18004], desc[UR18][R4.64], !P3 ;  /* 0x1800400004d77fae */ /* 0x0003e2000d9a1012 */
[----:B------:R-:W2:Y:S01]  /*7690*/  S2R R217, SR_TID.X ;  /* 0x0000000000d97919 */ /* 0x000ea20000002100 */
[----:B-1----:R-:W-:-:S10]  /*76a0*/  VIADD R4, R10, 0xffffffbc ;  /* 0xffffffbc0a047836 */ /* 0x002fd40000000000 */
[----:B------:R1:W-:Y:S01]  /*76b0*/  LDGSTS.E [R215+0x18008], desc[UR18][R6.64], !P2 ;  /* 0x1800800006d77fae */ /* 0x0003e2000d1a1012 */
[----:B------:R-:W-:Y:S01]  /*76c0*/  ISETP.GE.U32.AND P3, PT, R4, 0x7fffff9d, PT ;  /* 0x7fffff9d0400780c */ /* 0x000fe20003f66070 */
[----:B------:R-:W-:-:S05]  /*76d0*/  VIADD R4, R10, 0xffffffbb ;  /* 0xffffffbb0a047836 */ /* 0x000fca0000000000 */
[----:B------:R-:W-:Y:S02]  /*76e0*/  ISETP.GE.U32.AND P2, PT, R4, 0x7fffff9c, PT ;  /* 0x7fffff9c0400780c */ /* 0x000fe40003f46070 */
[----:B------:R-:W-:-:S05]  /*76f0*/  IADD3 R4, P4, PT, R218, R36, RZ ;  /* 0x00000024da047210 */ /* 0x000fca0007f9e0ff */
[--C-:B------:R-:W-:Y:S01]  /*7700*/  IMAD.X R5, R219, 0x1, R37.reuse, P4 ;  /* 0x00000001db057824 */ /* 0x100fe200020e0625 */
[----:B-1----:R-:W-:Y:S01]  /*7710*/  IADD3 R6, P4, PT, R220, R36, RZ ;  /* 0x00000024dc067210 */ /* 0x002fe20007f9e0ff */
[----:B------:R-:W1:Y:S03]  /*7720*/  LDC R219, c[0x0][0x3a0] ;  /* 0x0000e800ffdb7b82 */ /* 0x000e660000000800 */
[----:B------:R1:W-:Y:S01]  /*7730*/  LDGSTS.E [R215+0x1800c], desc[UR18][R4.64], !P3 ;  /* 0x1800c00004d77fae */ /* 0x0003e2000d9a1012 */
[----:B------:R-:W-:Y:S01]  /*7740*/  IMAD.X R7, R221, 0x1, R37, P4 ;  /* 0x00000001dd077824 */ /* 0x000fe200020e0625 */
[----:B--2---:R-:W-:-:S04]  /*7750*/  LOP3.LUT R217, R217, 0x1f, RZ, 0xc0, !PT ;  /* 0x0000001fd9d97812 */ /* 0x004fc800078ec0ff */
[----:B------:R2:W-:Y:S01]  /*7760*/  LDGSTS.E [R215+0x18010], desc[UR18][R6.64], !P2 ;  /* 0x1801000006d77fae */ /* 0x0005e2000d1a1012 */
[C---:B-1----:R-:W-:Y:S02]  /*7770*/  VIADD R4, R219.reuse, 0xffffffba ;  /* 0xffffffbadb047836 */ /* 0x042fe40000000000 */
[C---:B------:R-:W-:Y:S02]  /*7780*/  VIADD R9, R219.reuse, 0xffffffa8 ;  /* 0xffffffa8db097836 */ /* 0x040fe40000000000 */
[C---:B------:R-:W-:Y:S01]  /*7790*/  VIADD R214, R219.reuse, 0xffffffa0 ;  /* 0xffffffa0dbd67836 */ /* 0x040fe20000000000 */
[----:B------:R-:W-:Y:S01]  /*77a0*/  ISETP.GE.U32.AND P3, PT, R4, 0x7fffff9b, PT ;  /* 0x7fffff9b0400780c */ /* 0x000fe20003f66070 */
[C---:B------:R-:W-:Y:S02]  /*77b0*/  VIADD R4, R219.reuse, 0xffffffb9 ;  /* 0xffffffb9db047836 */ /* 0x040fe40000000000 */
[----:B------:R-:W-:-:S03]  /*77c0*/  VIADD R216, R219, 0xffffffc0 ;  /* 0xffffffc0dbd87836 */ /* 0x000fc60000000000 */
[----:B------:R-:W-:Y:S02]  /*77d0*/  ISETP.GE.U32.AND P2, PT, R4, 0x7fffff9a, PT ;  /* 0x7fffff9a0400780c */ /* 0x000fe40003f46070 */
[----:B------:R-:W-:-:S05]  /*77e0*/  IADD3 R4, P4, PT, R222, R36, RZ ;  /* 0x00000024de047210 */ /* 0x000fca0007f9e0ff */
[----:B------:R-:W-:Y:S01]  /*77f0*/  IMAD.X R5, R223, 0x1, R37, P4 ;  /* 0x00000001df057824 */ /* 0x000fe200020e0625 */
[----:B--2---:R-:W-:-:S04]  /*7800*/  IADD3 R6, P4, PT, R224, R36, RZ ;  /* 0x00000024e0067210 */ /* 0x004fc80007f9e0ff */
[----:B------:R1:W-:Y:S01]  /*7810*/  LDGSTS.E [R215+0x18014], desc[UR18][R4.64], !P3 ;  /* 0x1801400004d77fae */ /* 0x0003e2000d9a1012 */
[----:B------:R-:W-:-:S05]  /*7820*/  IMAD.X R7, R225, 0x1, R37, P4 ;  /* 0x00000001e1077824 */ /* 0x000fca00020e0625 */
[----:B------:R2:W-:Y:S01]  /*7830*/  LDGSTS.E [R215+0x18018], desc[UR18][R6.64], !P2 ;  /* 0x1801800006d77fae */ /* 0x0005e2000d1a1012 */
[----:B-1----:R-:W-:-:S05]  /*7840*/  VIADD R4, R219, 0xffffffb8 ;  /* 0xffffffb8db047836 */ /* 0x002fca0000000000 */
[----:B------:R-:W-:Y:S01]  /*7850*/  ISETP.GE.U32.AND P3, PT, R4, 0x7fffff99, PT ;  /* 0x7fffff990400780c */ /* 0x000fe20003f66070 */
[----:B------:R-:W-:-:S05]  /*7860*/  VIADD R4, R219, 0xffffffb7 ;  /* 0xffffffb7db047836 */ /* 0x000fca0000000000 */
        /* <DEDUP_REMOVED lines=17> */
[----:B-1----:R-:W-:-:S05]  /*7980*/  IADD3 R4, P2, PT, R234, R36, RZ ;  /* 0x00000024ea047210 */ /* 0x002fca0007f5e0ff */
[----:B------:R-:W-:Y:S02]  /*7990*/  IMAD.X R5, R235, 0x1, R37, P2 ;  /* 0x00000001eb057824 */ /* 0x000fe400010e0625 */
[C---:B--2---:R-:W-:Y:S02]  /*79a0*/  VIADD R7, R219.reuse, 0xffffffb4 ;  /* 0xffffffb4db077836 */ /* 0x044fe40000000000 */
[----:B------:R-:W-:-:S03]  /*79b0*/  VIADD R6, R219, 0xffffffac ;  /* 0xffffffacdb067836 */ /* 0x000fc60000000000 */
[----:B------:R-:W-:Y:S01]  /*79c0*/  ISETP.GE.U32.AND P2, PT, R7, 0x7fffff95, PT ;  /* 0x7fffff950700780c */ /* 0x000fe20003f46070 */
[C---:B------:R-:W-:Y:S01]  /*79d0*/  VIADD R7, R219.reuse, 0xffffffad ;  /* 0xffffffaddb077836 */ /* 0x040fe20000000000 */
[----:B------:R-:W-:Y:S01]  /*79e0*/  ISETP.GE.U32.AND P6, PT, R6, 0x7fffff8d, PT ;  /* 0x7fffff8d0600780c */ /* 0x000fe20003fc6070 */
[----:B------:R-:W-:-:S03]  /*79f0*/  VIADD R6, R219, 0xffffffae ;  /* 0xffffffaedb067836 */ /* 0x000fc60000000000 */
[----:B------:R-:W-:Y:S01]  /*7a00*/  ISETP.GE.U32.AND P3, PT, R7, 0x7fffff8e, PT ;  /* 0x7fffff8e0700780c */ /* 0x000fe20003f66070 */
[----:B------:R-:W-:Y:S01]  /*7a10*/  VIADD R7, R219, 0xffffffaf ;  /* 0xffffffafdb077836 */ /* 0x000fe20000000000 */
[----:B------:R-:W-:Y:S02]  /*7a20*/  ISETP.GE.U32.AND P4, PT, R6, 0x7fffff8f, PT ;  /* 0x7fffff8f0600780c */ /* 0x000fe40003f86070 */
[----:B------:R-:W-:Y:S02]  /*7a30*/  SEL R6, RZ, 0x1, P6 ;  /* 0x00000001ff067807 */ /* 0x000fe40003000000 */
[----:B------:R-:W-:Y:S01]  /*7a40*/  ISETP.GE.U32.AND P6, PT, R9, 0x7fffff89, PT ;  /* 0x7fffff890900780c */ /* 0x000fe20003fc6070 */
[----:B------:R-:W-:Y:S01]  /*7a50*/  VIADD R9, R219, 0xffffffa9 ;  /* 0xffffffa9db097836 */ /* 0x000fe20000000000 */
[----:B------:R-:W-:Y:S01]  /*7a60*/  ISETP.GE.U32.AND P5, PT, R7, 0x7fffff90, PT ;  /* 0x7fffff900700780c */ /* 0x000fe20003fa6070 */
[----:B------:R1:W-:Y:S01]  /*7a70*/  LDGSTS.E [R215+0x1802c], desc[UR18][R4.64], !P2 ;  /* 0x1802c00004d77fae */ /* 0x0003e2000d1a1012 */
[----:B------:R-:W-:-:S02]  /*7a80*/  SEL R7, RZ, 0x1fffe, P3 ;  /* 0x0001fffeff077807 */ /* 0x000fc40001800000 */
[----:B------:R-:W-:Y:S01]  /*7a90*/  ISETP.GE.U32.AND P3, PT, R9, 0x7fffff8a, PT ;  /* 0x7fffff8a0900780c */ /* 0x000fe20003f66070 */
[C---:B------:R-:W-:Y:S02]  /*7aa0*/  VIADD R9, R219.reuse, 0xffffffab ;  /* 0xffffffabdb097836 */ /* 0x040fe40000000000 */
[----:B------:R-:W-:Y:S02]  /*7ab0*/  IMAD.IADD R6, R6, 0x1, R7 ;  /* 0x0000000106067824 */ /* 0x000fe400078e0207 */
[----:B------:R-:W-:-:S03]  /*7ac0*/  VIADD R7, R219, 0xffffffaa ;  /* 0xffffffaadb077836 */ /* 0x000fc60000000000 */
[----:B------:R-:W-:Y:S02]  /*7ad0*/  LOP3.LUT R6, R6, 0x3, RZ, 0xc0, !PT ;  /* 0x0000000306067812 */ /* 0x000fe400078ec0ff */
[----:B-1----:R-:W-:Y:S02]  /*7ae0*/  SEL R4, RZ, 0x1, P6 ;  /* 0x00000001ff047807 */ /* 0x002fe40003000000 */
[----:B------:R-:W-:Y:S02]  /*7af0*/  SEL R5, RZ, 0x1fffe, P3 ;  /* 0x0001fffeff057807 */ /* 0x000fe40001800000 */
[----:B------:R-:W-:Y:S02]  /*7b00*/  ISETP.GE.U32.AND P2, PT, R7, 0x7fffff8b, PT ;  /* 0x7fffff8b0700780c */ /* 0x000fe40003f46070 */
[----:B------:R-:W-:Y:S01]  /*7b10*/  SEL R7, RZ, 0x7fff8, P5 ;  /* 0x0007fff8ff077807 */ /* 0x000fe20002800000 */
[----:B------:R-:W-:Y:S01]  /*7b20*/  IMAD.IADD R4, R4, 0x1, R5 ;  /* 0x0000000104047824 */ /* 0x000fe200078e0205 */
[----:B------:R-:W-:-:S02]  /*7b30*/  SEL R5, RZ, 0x4, P4 ;  /* 0x00000004ff057807 */ /* 0x000fc40002000000 */
[----:B------:R-:W-:Y:S02]  /*7b40*/  ISETP.GE.U32.AND P3, PT, R9, 0x7fffff8c, PT ;  /* 0x7fffff8c0900780c */ /* 0x000fe40003f66070 */
[----:B------:R-:W-:Y:S02]  /*7b50*/  IADD3 R6, PT, PT, R6, R7, R5 ;  /* 0x0000000706067210 */ /* 0x000fe40007ffe005 */
[----:B------:R-:W-:Y:S02]  /*7b60*/  SEL R5, RZ, 0x4, P2 ;  /* 0x00000004ff057807 */ /* 0x000fe40001000000 */
[----:B------:R-:W-:Y:S02]  /*7b70*/  LOP3.LUT R4, R4, 0x3, RZ, 0xc0, !PT ;  /* 0x0000000304047812 */ /* 0x000fe400078ec0ff */
[----:B------:R-:W-:Y:S02]  /*7b80*/  SEL R7, RZ, 0x7fff8, P3 ;  /* 0x0007fff8ff077807 */ /* 0x000fe40001800000 */
[----:B------:R-:W-:-:S02]  /*7b90*/  ISETP.GE.U32.AND P3, PT, R214, 0x7fffff81, PT ;  /* 0x7fffff81d600780c */ /* 0x000fc40003f66070 */
[----:B------:R-:W-:Y:S01]  /*7ba0*/  IADD3 R4, PT, PT, R4, R7, R5 ;  /* 0x0000000704047210 */ /* 0x000fe20007ffe005 */
[----:B------:R-:W-:Y:S01]  /*7bb0*/  VIADD R5, R219, 0xffffffa1 ;  /* 0xffffffa1db057836 */ /* 0x000fe20000000000 */
[----:B------:R-:W-:-:S04]  /*7bc0*/  SEL R7, RZ, 0x1, P3 ;  /* 0x00000001ff077807 */ /* 0x000fc80001800000 */
[----:B------:R-:W-:Y:S01]  /*7bd0*/  ISETP.GE.U32.AND P4, PT, R5, 0x7fffff82, PT ;  /* 0x7fffff820500780c */ /* 0x000fe20003f86070 */
[----:B------:R-:W-:-:S05]  /*7be0*/  VIADD R5, R219, 0xffffffa2 ;  /* 0xffffffa2db057836 */ /* 0x000fca0000000000 */
[----:B------:R-:W-:Y:S02]  /*7bf0*/  ISETP.GE.U32.AND P2, PT, R5, 0x7fffff83, PT ;  /* 0x7fffff830500780c */ /* 0x000fe40003f46070 */
[----:B------:R-:W-:-:S05]  /*7c00*/  SEL R5, RZ, 0x1fffe, P4 ;  /* 0x0001fffeff057807 */ /* 0x000fca0002000000 */
[----:B------:R-:W-:Y:S02]  /*7c10*/  IMAD.IADD R5, R7, 0x1, R5 ;  /* 0x0000000107057824 */ /* 0x000fe400078e0205 */
[----:B------:R-:W-:-:S03]  /*7c20*/  VIADD R7, R219, 0xffffffa3 ;  /* 0xffffffa3db077836 */ /* 0x000fc60000000000 */
[----:B------:R-:W-:Y:S02]  /*7c30*/  LOP3.LUT R5, R5, 0x3, RZ, 0xc0, !PT ;  /* 0x0000000305057812 */ /* 0x000fe400078ec0ff */
[----:B------:R-:W-:Y:S02]  /*7c40*/  ISETP.GE.U32.AND P4, PT, R7, 0x7fffff84, PT ;  /* 0x7fffff840700780c */ /* 0x000fe40003f86070 */
[----:B------:R-:W-:Y:S02]  /*7c50*/  SEL R7, RZ, 0x4, P2 ;  /* 0x00000004ff077807 */ /* 0x000fe40001000000 */
[----:B------:R-:W-:-:S04]  /*7c60*/  SEL R9, RZ, 0x7fff8, P4 ;  /* 0x0007fff8ff097807 */ /* 0x000fc80002000000 */
[----:B------:R-:W-:Y:S01]  /*7c70*/  IADD3 R5, PT, PT, R5, R9, R7 ;  /* 0x0000000905057210 */ /* 0x000fe20007ffe007 */
[----:B------:R-:W-:-:S03]  /*7c80*/  VIADD R7, R219, 0xffffffa4 ;  /* 0xffffffa4db077836 */ /* 0x000fc60000000000 */
[----:B------:R-:W-:Y:S02]  /*7c90*/  LOP3.LUT R5, R5, 0xf, RZ, 0xc0, !PT ;  /* 0x0000000f05057812 */ /* 0x000fe400078ec0ff */
[----:B------:R-:W-:Y:S01]  /*7ca0*/  ISETP.GE.U32.AND P4, PT, R7, 0x7fffff85, PT ;  /* 0x7fffff850700780c */ /* 0x000fe20003f86070 */
[----:B------:R-:W-:-:S05]  /*7cb0*/  VIADD R7, R219, 0xffffffa5 ;  /* 0xffffffa5db077836 */ /* 0x000fca0000000000 */
[----:B------:R-:W-:Y:S01]  /*7cc0*/  ISETP.GE.U32.AND P5, PT, R7, 0x7fffff86, PT ;  /* 0x7fffff860700780c */ /* 0x000fe20003fa6070 */
[----:B------:R-:W-:-:S03]  /*7cd0*/  VIADD R7, R219, 0xffffffa6 ;  /* 0xffffffa6db077836 */ /* 0x000fc60000000000 */
[----:B------:R-:W-:Y:S02]  /*7ce0*/  SEL R9, RZ, 0x1fffe, P5 ;  /* 0x0001fffeff097807 */ /* 0x000fe40002800000 */
        /* <DEDUP_REMOVED lines=9> */
[----:B------:R-:W-:Y:S01]  /*7d80*/  IMAD.SHL.U32 R9, R4, 0x100, RZ ;  /* 0x0000010004097824 */ /* 0x000fe200078e00ff */
[----:B------:R-:W-:-:S03]  /*7d90*/  IADD3 R4, P4, PT, R236, R36, RZ ;  /* 0x00000024ec047210 */ /* 0x000fc60007f9e0ff */
[----:B------:R-:W-:Y:S01]  /*7da0*/  IMAD R7, R7, 0x10, R5 ;  /* 0x0000001007077824 */ /* 0x000fe200078e0205 */
[----:B------:R-:W-:Y:S01]  /*7db0*/  LOP3.LUT R9, R9, 0xf00, RZ, 0xe2, !PT ;  /* 0x00000f0009097812 */ /* 0x000fe200078ee2ff */
[----:B------:R-:W-:-:S03]  /*7dc0*/  VIADD R5, R219, 0xffffffb3 ;  /* 0xffffffb3db057836 */ /* 0x000fc60000000000 */
[----:B------:R-:W-:Y:S01]  /*7dd0*/  LOP3.LUT R7, R7, 0xff, RZ, 0xc0, !PT ;  /* 0x000000ff07077812 */ /* 0x000fe200078ec0ff */
[----:B------:R-:W-:Y:S01]  /*7de0*/  IMAD R6, R6, 0x1000, R9 ;  /* 0x0000100006067824 */ /* 0x000fe200078e0209 */
[----:B------:R-:W-:Y:S01]  /*7df0*/  ISETP.GE.U32.AND P2, PT, R5, 0x7fffff94, PT ;  /* 0x7fffff940500780c */ /* 0x000fe20003f46070 */
[----:B------:R-:W-:Y:S01]  /*7e00*/  IMAD.X R5, R237, 0x1, R37, P4 ;  /* 0x00000001ed057824 */ /* 0x000fe200020e0625 */
[----:B------:R-:W-:Y:S01]  /*7e10*/  SHF.R.S32.HI R237, RZ, 0x1f, R47 ;  /* 0x0000001fffed7819 */ /* 0x000fe2000001142f */
[----:B------:R-:W-:Y:S01]  /*7e20*/  IMAD.IADD R9, R6, 0x1, R7 ;  /* 0x0000000106097824 */ /* 0x000fe200078e0207 */
[----:B------:R-:W-:Y:S02]  /*7e30*/  IADD3 R10, P4, PT, R82, R38, RZ ;  /* 0x00000026520a7210 */ /* 0x000fe40007f9e0ff */
[----:B------:R-:W-:Y:S02]  /*7e40*/  SHF.L.U64.HI R39, R47, 0x2, R237 ;  /* 0x000000022f277819 */ /* 0x000fe400000102ed */
[----:B------:R-:W-:-:S03]  /*7e50*/  LOP3.LUT R9, R9, 0xffff, RZ, 0xc0, !PT ;  /* 0x0000ffff09097812 */ /* 0x000fc600078ec0ff */
[--C-:B------:R-:W-:Y:S01]  /*7e60*/  IMAD.X R11, R83, 0x1, R39.reuse, P4 ;  /* 0x00000001530b7824 */ /* 0x100fe200020e0627 */
[-C--:B------:R-:W-:Y:S01]  /*7e70*/  IADD3 R14, P4, PT, R86, R38.reuse, RZ ;  /* 0x00000026560e7210 */ /* 0x080fe20007f9e0ff */
[----:B------:R1:W-:Y:S04]  /*7e80*/  LDGSTS.E [R215+0x18030], desc[UR18][R4.64], !P2 ;  /* 0x1803000004d77fae */ /* 0x0003e8000d1a1012 */
[----:B------:R-:W-:Y:S01]  /*7e90*/  IMAD.X R15, R87, 0x1, R39, P4 ;  /* 0x00000001570f7824 */ /* 0x000fe200020e0627 */
[----:B------:R-:W-:-:S05]  /*7ea0*/  IADD3 R18, P4, PT, R90, R38, RZ ;  /* 0x000000265a127210 */ /* 0x000fca0007f9e0ff */
[----:B------:R-:W-:Y:S01]  /*7eb0*/  IMAD.X R19, R91, 0x1, R39, P4 ;  /* 0x000000015b137824 */ /* 0x000fe200020e0627 */
[-C--:B------:R-:W-:Y:S02]  /*7ec0*/  IADD3 R22, P4, PT, R94, R38.reuse, RZ ;  /* 0x000000265e167210 */ /* 0x080fe40007f9e0ff */
[----:B-1----:R-:W-:-:S03]  /*7ed0*/  IADD3 R4, P2, PT, R78, R38, RZ ;  /* 0x000000264e047210 */ /* 0x002fc60007f5e0ff */
[--C-:B------:R-:W-:Y:S01]  /*7ee0*/  IMAD.X R23, R95, 0x1, R39.reuse, P4 ;  /* 0x000000015f177824 */ /* 0x100fe200020e0627 */
[-C--:B------:R-:W-:Y:S01]  /*7ef0*/  IADD3 R26, P4, PT, R98, R38.reuse, RZ ;  /* 0x00000026621a7210 */ /* 0x080fe20007f9e0ff */
[----:B------:R-:W-:Y:S01]  /*7f00*/  IMAD.X R5, R79, 0x1, R39, P2 ;  /* 0x000000014f057824 */ /* 0x000fe200010e0627 */
[----:B------:R-:W-:-:S03]  /*7f10*/  IADD3 R6, P2, PT, R80, R38, RZ ;  /* 0x0000002650067210 */ /* 0x000fc60007f5e0ff */
        /* <DEDUP_REMOVED lines=58> */
[--C-:B------:R-:W-:Y:S01]  /*82c0*/  IMAD.X R107, R137, 0x1, R39.reuse, P2 ;  /* 0x00000001896b7824 */ /* 0x100fe200010e0627 */
[----:B------:R-:W-:Y:S02]  /*82d0*/  IADD3 R112, P2, PT, R142, R38, RZ ;  /* 0x000000268e707210 */ /* 0x000fe40007f5e0ff */
[----:B------:R-:W-:Y:S01]  /*82e0*/  IADD3 R158, P5, PT, R210, R36, RZ ;  /* 0x00000024d29e7210 */ /* 0x000fe20007fbe0ff */
[--C-:B------:R-:W-:Y:S01]  /*82f0*/  IMAD.X R129, R159, 0x1, R39.reuse, P4 ;  /* 0x000000019f817824 */ /* 0x100fe200020e0627 */
[-C--:B------:R-:W-:Y:S01]  /*8300*/  IADD3 R132, P4, PT, R162, R38.reuse, RZ ;  /* 0x00000026a2847210 */ /* 0x080fe20007f9e0ff */
[----:B------:R-:W-:Y:S01]  /*8310*/  IMAD.X R113, R143, 0x1, R39, P2 ;  /* 0x000000018f717824 */ /* 0x000fe200010e0627 */
[-C--:B------:R-:W-:Y:S01]  /*8320*/  IADD3 R114, P2, PT, R144, R38.reuse, RZ ;  /* 0x0000002690727210 */ /* 0x080fe20007f5e0ff */
[----:B------:R-:W-:Y:S01]  /*8330*/  IMAD.X R159, R211, 0x1, R37, P5 ;  /* 0x00000001d39f7824 */ /* 0x000fe200028e0625 */
[----:B------:R-:W-:Y:S01]  /*8340*/  SHF.R.U32.HI R162, RZ, 0xf, R9 ;  /* 0x0000000fffa27819 */ /* 0x000fe20000011609 */
        /* <DEDUP_REMOVED lines=11> */
[-C--:B------:R-:W-:Y:S01]  /*8400*/  IADD3 R126, P2, PT, R156, R38.reuse, RZ ;  /* 0x000000269c7e7210 */ /* 0x080fe20007f5e0ff */
[----:B------:R-:W-:Y:S02]  /*8410*/  VIADD R156, R219, 0xffffffb1 ;  /* 0xffffffb1db9c7836 */ /* 0x000fe40000000000 */
[--C-:B------:R-:W-:Y:S01]  /*8420*/  IMAD.X R145, R175, 0x1, R39.reuse, P4 ;  /* 0x00000001af917824 */ /* 0x100fe200020e0627 */
[-C--:B------:R-:W-:Y:S01]  /*8430*/  IADD3 R148, P4, PT, R178, R38.reuse, RZ ;  /* 0x00000026b2947210 */ /* 0x080fe20007f9e0ff */
[----:B------:R-:W-:Y:S01]  /*8440*/  IMAD.X R127, R157, 0x1, R39, P2 ;  /* 0x000000019d7f7824 */ /* 0x000fe200010e0627 */
[----:B------:R-:W-:Y:S01]  /*8450*/  IADD3 R130, P2, PT, R160, R38, RZ ;  /* 0x00000026a0827210 */ /* 0x000fe20007f5e0ff */
[----:B------:R-:W-:-:S02]  /*8460*/  VIADD R157, R219, 0xffffffb2 ;  /* 0xffffffb2db9d7836 */ /* 0x000fc40000000000 */
[--C-:B------:R-:W-:Y:S01]  /*8470*/  IMAD.X R149, R179, 0x1, R39.reuse, P4 ;  /* 0x00000001b3957824 */ /* 0x100fe200020e0627 */
[----:B------:R-:W-:Y:S01]  /*8480*/  IADD3 R50, P4, PT, R50, R36, RZ ;  /* 0x0000002432327210 */ /* 0x000fe20007f9e0ff */
[----:B------:R-:W-:Y:S01]  /*8490*/  IMAD.X R131, R161, 0x1, R39, P2 ;  /* 0x00000001a1837824 */ /* 0x000fe200010e0627 */
[----:B------:R-:W-:Y:S01]  /*84a0*/  IADD3 R134, P2, PT, R164, R38, RZ ;  /* 0x00000026a4867210 */ /* 0x000fe20007f5e0ff */
[----:B------:R-:W-:Y:S02]  /*84b0*/  VIADD R160, R219, 0xffffffb0 ;  /* 0xffffffb0dba07836 */ /* 0x000fe40000000000 */
[----:B------:R-:W-:Y:S01]  /*84c0*/  IMAD.X R51, R51, 0x1, R37, P4 ;  /* 0x0000000133337824 */ /* 0x000fe200020e0625 */
[----:B------:R-:W-:Y:S01]  /*84d0*/  IADD3 R54, P4, PT, R54, R36, RZ ;  /* 0x0000002436367210 */ /* 0x000fe20007f9e0ff */
[----:B------:R-:W-:Y:S01]  /*84e0*/  IMAD.X R135, R165, 0x1, R39, P2 ;  /* 0x00000001a5877824 */ /* 0x000fe200010e0627 */
[----:B------:R-:W-:Y:S02]  /*84f0*/  IADD3 R138, P2, PT, R168, R38, RZ ;  /* 0x00000026a88a7210 */ /* 0x000fe40007f5e0ff */
[----:B------:R-:W-:Y:S01]  /*8500*/  ISETP.GE.U32.AND P5, PT, R160, 0x7fffff91, PT ;  /* 0x7fffff91a000780c */ /* 0x000fe20003fa6070 */
[----:B------:R-:W-:Y:S01]  /*8510*/  IMAD.X R55, R55, 0x1, R37, P4 ;  /* 0x0000000137377824 */ /* 0x000fe200020e0625 */
[----:B------:R-:W-:Y:S01]  /*8520*/  IADD3 R58, P4, PT, R58, R36, RZ ;  /* 0x000000243a3a7210 */ /* 0x000fe20007f9e0ff */
[----:B------:R-:W-:Y:S01]  /*8530*/  IMAD.X R139, R169, 0x1, R39, P2 ;  /* 0x00000001a98b7824 */ /* 0x000fe200010e0627 */
[----:B------:R-:W-:-:S03]  /*8540*/  IADD3 R142, P2, PT, R172, R38, RZ ;  /* 0x00000026ac8e7210 */ /* 0x000fc60007f5e0ff */
[----:B------:R-:W-:Y:S01]  /*8550*/  IMAD.X R59, R59, 0x1, R37, P4 ;  /* 0x000000013b3b7824 */ /* 0x000fe200020e0625 */
[----:B------:R-:W-:Y:S01]  /*8560*/  IADD3 R62, P4, PT, R62, R36, RZ ;  /* 0x000000243e3e7210 */ /* 0x000fe20007f9e0ff */
[----:B------:R-:W-:Y:S01]  /*8570*/  IMAD.X R143, R173, 0x1, R39, P2 ;  /* 0x00000001ad8f7824 */ /* 0x000fe200010e0627 */
[----:B------:R-:W-:-:S03]  /*8580*/  IADD3 R146, P2, PT, R176, R38, RZ ;  /* 0x00000026b0927210 */ /* 0x000fc60007f5e0ff */
[----:B------:R-:W-:Y:S01]  /*8590*/  IMAD.X R63, R63, 0x1, R37, P4 ;  /* 0x000000013f3f7824 */ /* 0x000fe200020e0625 */
        /* <DEDUP_REMOVED lines=20> */
[----:B------:R-:W-:Y:S01]  /*86e0*/  ISETP.GE.U32.AND P4, PT, R156, 0x7fffff92, PT ;  /* 0x7fffff929c00780c */ /* 0x000fe20003f86070 */
[----:B------:R-:W-:Y:S01]  /*86f0*/  IMAD.X R65, R65, 0x1, R37, P2 ;  /* 0x0000000141417824 */ /* 0x000fe200010e0625 */
[----:B------:R-:W-:Y:S02]  /*8700*/  IADD3 R68, P2, PT, R68, R36, RZ ;  /* 0x0000002444447210 */ /* 0x000fe40007f5e0ff */
[----:B------:R-:W-:-:S03]  /*8710*/  IADD3 R156, P6, PT, R180, R38, RZ ;  /* 0x00000026b49c7210 */ /* 0x000fc60007fde0ff */
[----:B------:R-:W-:Y:S01]  /*8720*/  IMAD.X R69, R69, 0x1, R37, P2 ;  /* 0x0000000145457824 */ /* 0x000fe200010e0625 */
[----:B------:R-:W-:-:S05]  /*8730*/  IADD3 R72, P2, PT, R72, R36, RZ ;  /* 0x0000002448487210 */ /* 0x000fca0007f5e0ff */
[----:B------:R-:W-:Y:S01]  /*8740*/  IMAD.X R73, R73, 0x1, R37, P2 ;  /* 0x0000000149497824 */ /* 0x000fe200010e0625 */
[----:B------:R-:W-:-:S05]  /*8750*/  IADD3 R76, P2, PT, R76, R36, RZ ;  /* 0x000000244c4c7210 */ /* 0x000fca0007f5e0ff */
[----:B------:R-:W-:Y:S01]  /*8760*/  IMAD.X R77, R77, 0x1, R37, P2 ;  /* 0x000000014d4d7824 */ /* 0x000fe200010e0625 */
[----:B------:R-:W-:-:S05]  /*8770*/  IADD3 R152, P2, PT, R206, R36, RZ ;  /* 0x00000024ce987210 */ /* 0x000fca0007f5e0ff */
[----:B------:R-:W-:Y:S01]  /*8780*/  IMAD.X R153, R207, 0x1, R37, P2 ;  /* 0x00000001cf997824 */ /* 0x000fe200010e0625 */
[----:B------:R-:W-:Y:S01]  /*8790*/  ISETP.GE.U32.AND P2, PT, R157, 0x7fffff93, PT ;  /* 0x7fffff939d00780c */ /* 0x000fe20003f46070 */
[----:B------:R-:W-:Y:S01]  /*87a0*/  IMAD.X R157, R181, 0x1, R39, P6 ;  /* 0x00000001b59d7824 */ /* 0x000fe200030e0627 */
[----:B------:R-:W-:-:S05]  /*87b0*/  IADD3 R160, P6, PT, R182, R38, RZ ;  /* 0x00000026b6a07210 */ /* 0x000fca0007fde0ff */
[----:B------:R-:W-:-:S06]  /*87c0*/  IMAD.X R161, R183, 0x1, R39, P6 ;  /* 0x00000001b7a17824 */ /* 0x000fcc00030e0627 */
[----:B------:R1:W-:Y:S01]  /*87d0*/  LDGSTS.E [R215+0x18034], desc[UR18][R48.64], !P2 ;  /* 0x1803400030d77fae */ /* 0x0003e2000d1a1012 */
[----:B------:R-:W-:Y:S02]  /*87e0*/  LOP3.LUT P2, RZ, R162, 0x1, RZ, 0xc0, !PT ;  /* 0x00000001a2ff7812 */ /* 0x000fe4000784c0ff */
[--C-:B------:R-:W-:Y:S01]  /*87f0*/  SHF.R.U32.HI R162, RZ, 0xc, R9.reuse ;  /* 0x0000000cffa27819 */ /* 0x100fe20000011609 */
[----:B------:R2:W-:Y:S04]  /*8800*/  LDGSTS.E [R215+0x18038], desc[UR18][R50.64], !P4 ;  /* 0x1803800032d77fae */ /* 0x0005e8000e1a1012 */
[----:B------:R3:W-:Y:S01]  /*8810*/  LDGSTS.E [R215+0x1803c], desc[UR18][R52.64], !P5 ;  /* 0x1803c00034d77fae */ /* 0x0007e2000e9a1012 */
[----:B-1----:R-:W-:-:S05]  /*8820*/  SHF.R.U32.HI R49, RZ, 0xe, R9 ;  /* 0x0000000eff317819 */ /* 0x002fca0000011609 */
[----:B------:R1:W-:Y:S01]  /*8830*/  LDGSTS.E [R215+0x18040], desc[UR18][R54.64], P2 ;  /* 0x1804000036d77fae */ /* 0x0003e200091a1012 */
[----:B------:R-:W-:Y:S02]  /*8840*/  LOP3.LUT P2, RZ, R162, 0x1, RZ, 0xc0, !PT ;  /* 0x00000001a2ff7812 */ /* 0x000fe4000784c0ff */
[-C--:B--2---:R-:W-:Y:S02]  /*8850*/  IADD3 R50, P4, PT, R186, R38.reuse, RZ ;  /* 0x00000026ba327210 */ /* 0x084fe40007f9e0ff */
[----:B------:R-:W-:Y:S02]  /*8860*/  LOP3.LUT P5, RZ, R49, 0x1, RZ, 0xc0, !PT ;  /* 0x0000000131ff7812 */ /* 0x000fe400078ac0ff */
[----:B---3--:R-:W-:Y:S01]  /*8870*/  SHF.R.U32.HI R53, RZ, 0xd, R9 ;  /* 0x0000000dff357819 */ /* 0x008fe20000011609 */
[----:B------:R-:W-:Y:S01]  /*8880*/  IMAD.X R51, R187, 0x1, R39, P4 ;  /* 0x00000001bb337824 */ /* 0x000fe200020e0627 */
[----:B------:R-:W-:Y:S01]  /*8890*/  IADD3 R48, P6, PT, R184, R38, RZ ;  /* 0x00000026b8307210 */ /* 0x000fe20007fde0ff */
[----:B------:R-:W-:Y:S01]  /*88a0*/  VIADD R184, R219, 0x1f ;  /* 0x0000001fdbb87836 */ /* 0x000fe20000000000 */
[----:B------:R-:W-:-:S02]  /*88b0*/  LOP3.LUT P4, RZ, R53, 0x1, RZ, 0xc0, !PT ;  /* 0x0000000135ff7812 */ /* 0x000fc4000788c0ff */
[----:B-1----:R-:W-:Y:S01]  /*88c0*/  SHF.R.U32.HI R54, RZ, 0xb, R9 ;  /* 0x0000000bff367819 */ /* 0x002fe20000011609 */
[----:B------:R-:W-:Y:S01]  /*88d0*/  IMAD.X R49, R185, 0x1, R39, P6 ;  /* 0x00000001b9317824 */ /* 0x000fe200030e0627 */
[----:B------:R-:W-:Y:S02]  /*88e0*/  SHF.R.U32.HI R55, RZ, 0xa, R9 ;  /* 0x0000000aff377819 */ /* 0x000fe40000011609 */
[----:B------:R-:W-:Y:S01]  /*88f0*/  IADD3 R52, P6, PT, R188, R38, RZ ;  /* 0x00000026bc347210 */ /* 0x000fe20007fde0ff */
[----:B------:R1:W-:Y:S01]  /*8900*/  LDGSTS.E [R215+0x18044], desc[UR18][R56.64], P5 ;  /* 0x1804400038d77fae */ /* 0x0003e2000a9a1012 */
[----:B------:R-:W-:-:S03]  /*8910*/  LOP3.LUT P5, RZ, R54, 0x1, RZ, 0xc0, !PT ;  /* 0x0000000136ff7812 */ /* 0x000fc600078ac0ff */
[----:B------:R-:W-:Y:S01]  /*8920*/  IMAD.X R53, R189, 0x1, R39, P6 ;  /* 0x00000001bd357824 */ /* 0x000fe200030e0627 */
[----:B------:R-:W-:Y:S01]  /*8930*/  IADD3 R54, P6, PT, R190, R38, RZ ;  /* 0x00000026be367210 */ /* 0x000fe20007fde0ff */
[----:B------:R2:W-:Y:S01]  /*8940*/  LDGSTS.E [R215+0x18048], desc[UR18][R58.64], P4 ;  /* 0x180480003ad77fae */ /* 0x0005e2000a1a1012 */
[----:B------:R-:W-:-:S03]  /*8950*/  LOP3.LUT P4, RZ, R55, 0x1, RZ, 0xc0, !PT ;  /* 0x0000000137ff7812 */ /* 0x000fc6000788c0ff */
[----:B------:R-:W-:Y:S01]  /*8960*/  LDGSTS.E [R215+0x1804c], desc[UR18][R60.64], P2 ;  /* 0x1804c0003cd77fae */ /* 0x000fe200091a1012 */
[----:B------:R-:W-:Y:S01]  /*8970*/  IMAD.X R55, R191, 0x1, R39, P6 ;  /* 0x00000001bf377824 */ /* 0x000fe200030e0627 */
[--C-:B-1----:R-:W-:Y:S02]  /*8980*/  SHF.R.U32.HI R56, RZ, 0x9, R9.reuse ;  /* 0x00000009ff387819 */ /* 0x102fe40000011609 */
[--C-:B------:R-:W-:Y:S01]  /*8990*/  SHF.R.U32.HI R57, RZ, 0x7, R9.reuse ;  /* 0x00000007ff397819 */ /* 0x100fe20000011609 */
[----:B------:R1:W-:Y:S01]  /*89a0*/  LDGSTS.E [R215+0x18050], desc[UR18][R62.64], P5 ;  /* 0x180500003ed77fae */ /* 0x0003e2000a9a1012 */
[----:B------:R-:W-:Y:S02]  /*89b0*/  LOP3.LUT P2, RZ, R56, 0x1, RZ, 0xc0, !PT ;  /* 0x0000000138ff7812 */ /* 0x000fe4000784c0ff */
[----:B------:R-:W-:Y:S02]  /*89c0*/  SHF.R.U32.HI R56, RZ, 0x8, R9 ;  /* 0x00000008ff387819 */ /* 0x000fe40000011609 */
[----:B------:R3:W-:Y:S01]  /*89d0*/  LDGSTS.E [R215+0x18054], desc[UR18][R64.64], P4 ;  /* 0x1805400040d77fae */ /* 0x0007e2000a1a1012 */
[----:B------:R-:W-:-:S02]  /*89e0*/  LOP3.LUT P4, RZ, R57, 0x1, RZ, 0xc0, !PT ;  /* 0x0000000139ff7812 */ /* 0x000fc4000788c0ff */
[----:B------:R-:W-:Y:S02]  /*89f0*/  LOP3.LUT P5, RZ, R56, 0x1, RZ, 0xc0, !PT ;  /* 0x0000000138ff7812 */ /* 0x000fe400078ac0ff */
[--C-:B--2---:R-:W-:Y:S02]  /*8a00*/  SHF.R.U32.HI R58, RZ, 0x6, R9.reuse ;  /* 0x00000006ff3a7819 */ /* 0x104fe40000011609 */
[--C-:B------:R-:W-:Y:S02]  /*8a10*/  SHF.R.U32.HI R59, RZ, 0x5, R9.reuse ;  /* 0x00000005ff3b7819 */ /* 0x100fe40000011609 */
[----:B------:R-:W-:Y:S01]  /*8a20*/  LDGSTS.E [R215+0x18058], desc[UR18][R66.64], P2 ;  /* 0x1805800042d77fae */ /* 0x000fe200091a1012 */
[----:B------:R-:W-:Y:S02]  /*8a30*/  LOP3.LUT P2, RZ, R58, 0x1, RZ, 0xc0, !PT ;  /* 0x000000013aff7812 */ /* 0x000fe4000784c0ff */
[--C-:B-1----:R-:W-:Y:S02]  /*8a40*/  SHF.R.U32.HI R63, RZ, 0x4, R9.reuse ;  /* 0x00000004ff3f7819 */ /* 0x102fe40000011609 */
[----:B---3--:R-:W-:-:S02]  /*8a50*/  SHF.R.U32.HI R64, RZ, 0x3, R9 ;  /* 0x00000003ff407819 */ /* 0x008fc40000011609 */
[----:B------:R1:W-:Y:S01]  /*8a60*/  LDGSTS.E [R215+0x1805c], desc[UR18][R68.64], P5 ;  /* 0x1805c00044d77fae */ /* 0x0003e2000a9a1012 */
[----:B------:R-:W-:Y:S02]  /*8a70*/  LOP3.LUT P5, RZ, R59, 0x1, RZ, 0xc0, !PT ;  /* 0x000000013bff7812 */ /* 0x000fe400078ac0ff */
[--C-:B------:R-:W-:Y:S01]  /*8a80*/  SHF.R.U32.HI R65, RZ, 0x2, R9.reuse ;  /* 0x00000002ff417819 */ /* 0x100fe20000011609 */
[----:B------:R2:W-:Y:S01]  /*8a90*/  LDGSTS.E [R215+0x18060], desc[UR18][R70.64], P4 ;  /* 0x1806000046d77fae */ /* 0x0005e2000a1a1012 */
[----:B------:R-:W-:Y:S02]  /*8aa0*/  IADD3 R60, P4, PT, R196, R38, RZ ;  /* 0x00000026c43c7210 */ /* 0x000fe40007f9e0ff */
[----:B------:R-:W-:Y:S01]  /*8ab0*/  SHF.R.U32.HI R9, RZ, 0x1, R9 ;  /* 0x00000001ff097819 */ /* 0x000fe20000011609 */
[----:B------:R2:W-:Y:S01]  /*8ac0*/  LDGSTS.E [R215+0x18064], desc[UR18][R72.64], P2 ;  /* 0x1806400048d77fae */ /* 0x0005e200091a1012 */
[----:B------:R-:W-:Y:S01]  /*8ad0*/  ISETP.GE.AND P2, PT, R217, R216, PT ;  /* 0x000000d8d900720c */ /* 0x000fe20003f46270 */
[----:B------:R-:W-:Y:S01]  /*8ae0*/  IMAD.X R61, R197, 0x1, R39, P4 ;  /* 0x00000001c53d7824 */ /* 0x000fe200020e0627 */
[----:B------:R-:W-:-:S02]  /*8af0*/  LOP3.LUT P4, RZ, R63, 0x1, RZ, 0xc0, !PT ;  /* 0x000000013fff7812 */ /* 0x000fc4000788c0ff */
[----:B-1----:R-:W-:Y:S01]  /*8b00*/  SEL R68, RZ, 0x4, P2 ;  /* 0x00000004ff447807 */ /* 0x002fe20001000000 */
[----:B------:R2:W-:Y:S01]  /*8b10*/  LDGSTS.E [R215+0x18068], desc[UR18][R74.64], P5 ;  /* 0x180680004ad77fae */ /* 0x0005e2000a9a1012 */
[----:B------:R-:W-:Y:S02]  /*8b20*/  LOP3.LUT P2, RZ, R64, 0x1, RZ, 0xc0, !PT ;  /* 0x0000000140ff7812 */ /* 0x000fe4000784c0ff */
[----:B------:R-:W-:Y:S02]  /*8b30*/  ISETP.GT.AND P5, PT, R184, 0x5f, PT ;  /* 0x0000005fb800780c */ /* 0x000fe40003fa4270 */
[-C--:B------:R-:W-:Y:S02]  /*8b40*/  IADD3 R56, P6, PT, R192, R38.reuse, RZ ;  /* 0x00000026c0387210 */ /* 0x080fe40007fde0ff */
[----:B------:R-:W-:Y:S02]  /*8b50*/  SEL R68, R68, RZ, P5 ;  /* 0x000000ff44447207 */ /* 0x000fe40002800000 */
[----:B------:R-:W-:Y:S01]  /*8b60*/  LOP3.LUT P5, RZ, R65, 0x1, RZ, 0xc0, !PT ;  /* 0x0000000141ff7812 */ /* 0x000fe200078ac0ff */
[----:B------:R2:W-:Y:S01]  /*8b70*/  LDGSTS.E [R215+0x1806c], desc[UR18][R76.64], P4 ;  /* 0x1806c0004cd77fae */ /* 0x0005e2000a1a1012 */
[-C--:B------:R-:W-:Y:S01]  /*8b80*/  IADD3 R64, P4, PT, R200, R38.reuse, RZ ;  /* 0x00000026c8407210 */ /* 0x080fe20007f9e0ff */
[--C-:B------:R-:W-:Y:S01]  /*8b90*/  IMAD.X R57, R193, 0x1, R39.reuse, P6 ;  /* 0x00000001c1397824 */ /* 0x100fe200030e0627 */
[-C--:B------:R-:W-:Y:S01]  /*8ba0*/  IADD3 R58, P6, PT, R194, R38.reuse, RZ ;  /* 0x00000026c23a7210 */ /* 0x080fe20007fde0ff */
[----:B------:R2:W-:Y:S01]  /*8bb0*/  LDGSTS.E [R215+0x18070], desc[UR18][R150.64], P2 ;  /* 0x1807000096d77fae */ /* 0x0005e200091a1012 */
[----:B------:R-:W-:Y:S01]  /*8bc0*/  ISETP.NE.U32.AND P2, PT, R68, RZ, PT ;  /* 0x000000ff4400720c */ /* 0x000fe20003f45070 */
[--C-:B------:R-:W-:Y:S01]  /*8bd0*/  IMAD.X R65, R201, 0x1, R39.reuse, P4 ;  /* 0x00000001c9417824 */ /* 0x100fe200020e0627 */
[----:B------:R-:W-:Y:S01]  /*8be0*/  LOP3.LUT P4, RZ, R9, 0x1, RZ, 0xc0, !PT ;  /* 0x0000000109ff7812 */ /* 0x000fe2000788c0ff */
[----:B------:R-:W-:Y:S01]  /*8bf0*/  IMAD.X R59, R195, 0x1, R39, P6 ;  /* 0x00000001c33b7824 */ /* 0x000fe200030e0627 */
[----:B------:R-:W-:-:S03]  /*8c00*/  IADD3 R62, P6, PT, R198, R38, RZ ;  /* 0x00000026c63e7210 */ /* 0x000fc60007fde0ff */
[----:B------:R2:W-:Y:S02]  /*8c10*/  LDGSTS.E [R215+0x18074], desc[UR18][R152.64], P5 ;  /* 0x1807400098d77fae */ /* 0x0005e4000a9a1012 */
[----:B------:R-:W-:Y:S01]  /*8c20*/  IMAD.X R63, R199, 0x1, R39, P6 ;  /* 0x00000001c73f7824 */ /* 0x000fe200030e0627 */
[----:B------:R-:W-:-:S05]  /*8c30*/  IADD3 R66, P6, PT, R202, R38, RZ ;  /* 0x00000026ca427210 */ /* 0x000fca0007fde0ff */
[----:B------:R2:W-:Y:S01]  /*8c40*/  LDGSTS.E [R215+0x18078], desc[UR18][R154.64], P4 ;  /* 0x180780009ad77fae */ /* 0x0005e2000a1a1012 */
[--C-:B------:R-:W-:Y:S01]  /*8c50*/  IMAD.X R67, R203, 0x1, R39.reuse, P6 ;  /* 0x00000001cb437824 */ /* 0x100fe200030e0627 */
[----:B------:R-:W-:Y:S02]  /*8c60*/  IADD3 R68, P6, PT, R212, R38, RZ ;  /* 0x00000026d4447210 */ /* 0x000fe40007fde0ff */
[----:B------:R2:W-:Y:S01]  /*8c70*/  LDGSTS.E [R215+0x1807c], desc[UR18][R158.64], !P3 ;  /* 0x1807c0009ed77fae */ /* 0x0005e2000d9a1012 */
[C---:B------:R-:W-:Y:S02]  /*8c80*/  ISETP.GE.AND P4, PT, R184.reuse, 0x20, PT ;  /* 0x00000020b800780c */ /* 0x040fe40003f86270 */
[----:B------:R-:W-:Y:S01]  /*8c90*/  IMAD.X R69, R213, 0x1, R39, P6 ;  /* 0x00000001d5457824 */ /* 0x000fe200030e0627 */
        /* <DEDUP_REMOVED lines=65> */
[----:B------:R-:W-:-:S03]  /*90b0*/  ISETP.GE.AND P2, PT, R184, 0x40, PT ;  /* 0x00000040b800780c */ /* 0x000fc60003f46270 */
[----:B------:R-:W0:Y:S10]  /*90c0*/  LDGDEPBAR ;  /* 0x00000000000079af */ /* 0x000e340000000000 */
[----:B--2---:R-:W-:Y:S05]  /*90d0*/  @!P2 BRA `(.L_x_8) ;  /* 0x0000003c0094a947 */ /* 0x004fea0003800000 */
[----:B------:R-:W2:Y:S01]  /*90e0*/  LDL.LU R171, [R1] ;  /* 0x0000000001ab7983 */ /* 0x000ea20000300800 */
[----:B------:R-:W-:Y:S01]  /*90f0*/  SHF.R.S32.HI R90, RZ, 0x1f, R250 ;  /* 0x0000001fff5a7819 */ /* 0x000fe200000114fa */
[----:B------:R-:W1:Y:S02]  /*9100*/  LDC.64 R10, c[0x0][0x388] ;  /* 0x0000e200ff0a7b82 */ /* 0x000e640000000a00 */
[----:B------:R-:W3:Y:S04]  /*9110*/  LDL.LU R168, [R1+0x4] ;  /* 0x0000040001a87983 */ /* 0x000ee80000300800 */
[----:B------:R-:W4:Y:S04]  /*9120*/  LDL.LU R166, [R1+0x8] ;  /* 0x0000080001a67983 */ /* 0x000f280000300800 */
[----:B------:R-:W5:Y:S04]  /*9130*/  LDL.LU R164, [R1+0xc] ;  /* 0x00000c0001a47983 */ /* 0x000f680000300800 */
[----:B------:R-:W5:Y:S04]  /*9140*/  LDL.LU R169, [R1+0x10] ;  /* 0x0000100001a97983 */ /* 0x000f680000300800 */
[----:B------:R-:W5:Y:S04]  /*9150*/  LDL.LU R167, [R1+0x14] ;  /* 0x0000140001a77983 */ /* 0x000f680000300800 */
[----:B------:R-:W5:Y:S04]  /*9160*/  LDL.LU R165, [R1+0x18] ;  /* 0x0000180001a57983 */ /* 0x000f680000300800 */
[----:B------:R-:W5:Y:S01]  /*9170*/  LDL.LU R163, [R1+0x1c] ;  /* 0x00001c0001a37983 */ /* 0x000f620000300800 */
[----:B------:R-:W-:-:S02]  /*9180*/  IADD3 R235, P3, PT, R250, R43, RZ ;  /* 0x0000002bfaeb7210 */ /* 0x000fc40007f7e0ff */
[C---:B------:R-:W-:Y:S01]  /*9190*/  IADD3 R233, P2, PT, R250.reuse, R44, RZ ;  /* 0x0000002cfae97210 */ /* 0x040fe20007f5e0ff */
[----:B------:R-:W5:Y:S01]  /*91a0*/  LDL.LU R176, [R1+0x20] ;  /* 0x0000200001b07983 */ /* 0x000f620000300800 */
[C---:B------:R-:W-:Y:S02]  /*91b0*/  IADD3 R231, P6, PT, R250.reuse, R45, RZ ;  /* 0x0000002dfae77210 */ /* 0x040fe40007fde0ff */
[C---:B------:R-:W-:Y:S01]  /*91c0*/  IADD3 R229, P5, PT, R250.reuse, R240, RZ ;  /* 0x000000f0fae57210 */ /* 0x040fe20007fbe0ff */
[----:B------:R-:W5:Y:S01]  /*91d0*/  LDL.LU R177, [R1+0x24] ;  /* 0x0000240001b17983 */ /* 0x000f620000300800 */
[-C--:B------:R-:W-:Y:S02]  /*91e0*/  LEA.HI.X.SX32 R236, R43, R90.reuse, 0x1, P3 ;  /* 0x0000005a2bec7211 */ /* 0x080fe400018f0eff */
[----:B------:R-:W-:Y:S01]  /*91f0*/  IADD3 R227, P3, PT, R250, R241, RZ ;  /* 0x000000f1fae37210 */ /* 0x000fe20007f7e0ff */
[----:B------:R-:W5:Y:S01]  /*9200*/  LDL.LU R174, [R1+0x28] ;  /* 0x0000280001ae7983 */ /* 0x000f620000300800 */
[----:B------:R-:W-:-:S02]  /*9210*/  LEA.HI.X.SX32 R234, R44, R90, 0x1, P2 ;  /* 0x0000005a2cea7211 */ /* 0x000fc400010f0eff */
[----:B------:R-:W-:Y:S01]  /*9220*/  R2UR UR22, R214 ;  /* 0x00000000d61672ca */ /* 0x000fe200000e0000 */
[----:B------:R-:W5:Y:S01]  /*9230*/  LDL.LU R175, [R1+0x2c] ;  /* 0x00002c0001af7983 */ /* 0x000f620000300800 */
[----:B------:R-:W-:Y:S01]  /*9240*/  IADD3 R225, P2, PT, R250, R242, RZ ;  /* 0x000000f2fae17210 */ /* 0x000fe20007f5e0ff */
[----:B------:R-:W-:Y:S01]  /*9250*/  IMAD R19, R46, 0x1f, RZ ;  /* 0x0000001f2e137824 */ /* 0x000fe200078e02ff */
[-C--:B------:R-:W-:Y:S01]  /*9260*/  LEA.HI.X.SX32 R232, R45, R90.reuse, 0x1, P6 ;  /* 0x0000005a2de87211 */ /* 0x080fe200030f0eff */
[----:B------:R-:W5:Y:S01]  /*9270*/  LDL.LU R172, [R1+0x30] ;  /* 0x0000300001ac7983 */ /* 0x000f620000300800 */
[----:B------:R-:W-:Y:S01]  /*9280*/  LEA.HI.X.SX32 R230, R240, R90, 0x1, P5 ;  /* 0x0000005af0e67211 */ /* 0x000fe200028f0eff */
[----:B------:R-:W1:Y:S01]  /*9290*/  LDC.64 R42, c[0x0][0x380] ;  /* 0x0000e000ff2a7b82 */ /* 0x000e620000000a00 */
[C---:B------:R-:W-:Y:S01]  /*92a0*/  IADD3 R223, P6, PT, R250.reuse, R243, RZ ;  /* 0x000000f3fadf7210 */ /* 0x040fe20007fde0ff */
[----:B------:R-:W5:Y:S01]  /*92b0*/  LDL.LU R173, [R1+0x34] ;  /* 0x0000340001ad7983 */ /* 0x000f620000300800 */
[----:B------:R-:W-:-:S02]  /*92c0*/  IADD3 R221, P5, PT, R250, R244, RZ ;  /* 0x000000f4fadd7210 */ /* 0x000fc40007fbe0ff */
[-C--:B------:R-:W-:Y:S01]  /*92d0*/  LEA.HI.X.SX32 R228, R241, R90.reuse, 0x1, P3 ;  /* 0x0000005af1e47211 */ /* 0x080fe200018f0eff */
[----:B------:R-:W5:Y:S01]  /*92e0*/  LDL.LU R170, [R1+0x38] ;  /* 0x0000380001aa7983 */ /* 0x000f620000300800 */
[----:B------:R-:W-:Y:S02]  /*92f0*/  IADD3 R219, P3, PT, R250, R245, RZ ;  /* 0x000000f5fadb7210 */ /* 0x000fe40007f7e0ff */
[----:B------:R-:W-:Y:S02]  /*9300*/  LEA.HI.X.SX32 R226, R242, R90, 0x1, P2 ;  /* 0x0000005af2e27211 */ /* 0x000fe400010f0eff */
[----:B------:R-:W-:Y:S02]  /*9310*/  IADD3 R217, P2, PT, R250, R246, RZ ;  /* 0x000000f6fad97210 */ /* 0x000fe40007f5e0ff */
[-C--:B------:R-:W-:Y:S02]  /*9320*/  LEA.HI.X.SX32 R224, R243, R90.reuse, 0x1, P6 ;  /* 0x0000005af3e07211 */ /* 0x080fe400030f0eff */
[----:B------:R-:W-:-:S02]  /*9330*/  LEA.HI.X.SX32 R222, R244, R90, 0x1, P5 ;  /* 0x0000005af4de7211 */ /* 0x000fc400028f0eff */
[C---:B------:R-:W-:Y:S02]  /*9340*/  IADD3 R215, P6, PT, R250.reuse, R247, RZ ;  /* 0x000000f7fad77210 */ /* 0x040fe40007fde0ff */
[C---:B------:R-:W-:Y:S02]  /*9350*/  IADD3 R213, P5, PT, R250.reuse, R248, RZ ;  /* 0x000000f8fad57210 */ /* 0x040fe40007fbe0ff */
[-C--:B------:R-:W-:Y:S02]  /*9360*/  LEA.HI.X.SX32 R220, R245, R90.reuse, 0x1, P3 ;  /* 0x0000005af5dc7211 */ /* 0x080fe400018f0eff */
[----:B------:R-:W-:Y:S02]  /*9370*/  IADD3 R211, P3, PT, R250, R251, RZ ;  /* 0x000000fbfad37210 */ /* 0x000fe40007f7e0ff */
[----:B------:R-:W-:Y:S02]  /*9380*/  LEA.HI.X.SX32 R218, R246, R90, 0x1, P2 ;  /* 0x0000005af6da7211 */ /* 0x000fe400010f0eff */
[----:B------:R-:W-:-:S02]  /*9390*/  IADD3 R209, P2, PT, R250, R252, RZ ;  /* 0x000000fcfad17210 */ /* 0x000fc40007f5e0ff */
[-C--:B------:R-:W-:Y:S02]  /*93a0*/  LEA.HI.X.SX32 R216, R247, R90.reuse, 0x1, P6 ;  /* 0x0000005af7d87211 */ /* 0x080fe400030f0eff */
[-C--:B------:R-:W-:Y:S02]  /*93b0*/  LEA.HI.X.SX32 R214, R248, R90.reuse, 0x1, P5 ;  /* 0x0000005af8d67211 */ /* 0x080fe400028f0eff */
[-C--:B------:R-:W-:Y:S02]  /*93c0*/  LEA.HI.X.SX32 R212, R251, R90.reuse, 0x1, P3 ;  /* 0x0000005afbd47211 */ /* 0x080fe400018f0eff */
[----:B------:R-:W-:Y:S02]  /*93d0*/  LEA.HI.X.SX32 R210, R252, R90, 0x1, P2 ;  /* 0x0000005afcd27211 */ /* 0x000fe400010f0eff */
[C---:B--2---:R-:W-:Y:S02]  /*93e0*/  IADD3 R207, P6, PT, R250.reuse, R171, RZ ;  /* 0x000000abfacf7210 */ /* 0x044fe40007fde0ff */
[----:B---3--:R-:W-:-:S02]  /*93f0*/  IADD3 R205, P5, PT, R250, R168, RZ ;  /* 0x000000a8facd7210 */ /* 0x008fc40007fbe0ff */
[----:B------:R-:W-:Y:S02]  /*9400*/  LEA.HI.X.SX32 R208, R171, R90, 0x1, P6 ;  /* 0x0000005aabd07211 */ /* 0x000fe400030f0eff */
[----:B----4-:R-:W-:Y:S02]  /*9410*/  IADD3 R203, P3, PT, R250, R166, RZ ;  /* 0x000000a6facb7210 */ /* 0x010fe40007f7e0ff */
[----:B------:R-:W-:Y:S02]  /*9420*/  LEA.HI.X.SX32 R206, R168, R90, 0x1, P5 ;  /* 0x0000005aa8ce7211 */ /* 0x000fe400028f0eff */
[----:B-----5:R-:W-:Y:S01]  /*9430*/  IADD3 R201, P2, PT, R250, R164, RZ ;  /* 0x000000a4fac97210 */ /* 0x020fe20007f5e0ff */
[----:B------:R-:W2:Y:S01]  /*9440*/  LDL.LU R168, [R1+0x3c] ;  /* 0x00003c0001a87983 */ /* 0x000ea20000300800 */
[-C--:B------:R-:W-:Y:S02]  /*9450*/  LEA.HI.X.SX32 R204, R166, R90.reuse, 0x1, P3 ;  /* 0x0000005aa6cc7211 */ /* 0x080fe400018f0eff */
[----:B------:R-:W-:Y:S01]  /*9460*/  IADD3 R199, P6, PT, R250, R169, RZ ;  /* 0x000000a9fac77210 */ /* 0x000fe20007fde0ff */
[----:B------:R-:W3:Y:S01]  /*9470*/  LDL.LU R166, [R1+0x40] ;  /* 0x0000400001a67983 */ /* 0x000ee20000300800 */
[----:B------:R-:W-:-:S02]  /*9480*/  LEA.HI.X.SX32 R202, R164, R90, 0x1, P2 ;  /* 0x0000005aa4ca7211 */ /* 0x000fc400010f0eff */
[C---:B------:R-:W-:Y:S01]  /*9490*/  IADD3 R197, P5, PT, R250.reuse, R167, RZ ;  /* 0x000000a7fac57210 */ /* 0x040fe20007fbe0ff */
[----:B------:R-:W4:Y:S01]  /*94a0*/  LDL.LU R164, [R1+0x44] ;  /* 0x0000440001a47983 */ /* 0x000f220000300800 */
[-C--:B------:R-:W-:Y:S02]  /*94b0*/  LEA.HI.X.SX32 R200, R169, R90.reuse, 0x1, P6 ;  /* 0x0000005aa9c87211 */ /* 0x080fe400030f0eff */
[C---:B------:R-:W-:Y:S01]  /*94c0*/  IADD3 R195, P3, PT, R250.reuse, R165, RZ ;  /* 0x000000a5fac37210 */ /* 0x040fe20007f7e0ff */
[----:B------:R-:W5:Y:S01]  /*94d0*/  LDL.LU R171, [R1+0x48] ;  /* 0x0000480001ab7983 */ /* 0x000f620000300800 */
[-C--:B------:R-:W-:Y:S02]  /*94e0*/  LEA.HI.X.SX32 R198, R167, R90.reuse, 0x1, P5 ;  /* 0x0000005aa7c67211 */ /* 0x080fe400028f0eff */
[----:B------:R-:W-:Y:S01]  /*94f0*/  IADD3 R193, P2, PT, R250, R163, RZ ;  /* 0x000000a3fac17210 */ /* 0x000fe20007f5e0ff */
[----:B------:R-:W5:Y:S01]  /*9500*/  LDL.LU R169, [R1+0x4c] ;  /* 0x00004c0001a97983 */ /* 0x000f620000300800 */
[----:B------:R-:W-:-:S03]  /*9510*/  LEA.HI.X.SX32 R196, R165, R90, 0x1, P3 ;  /* 0x0000005aa5c47211 */ /* 0x000fc600018f0eff */
[----:B------:R-:W5:Y:S01]  /*9520*/  LDL.LU R167, [R1+0x50] ;  /* 0x0000500001a77983 */ /* 0x000f620000300800 */
[----:B------:R-:W-:-:S03]  /*9530*/  LEA.HI.X.SX32 R194, R163, R90, 0x1, P2 ;  /* 0x0000005aa3c27211 */ /* 0x000fc600010f0eff */
[----:B------:R-:W5:Y:S04]  /*9540*/  LDL.LU R165, [R1+0x54] ;  /* 0x0000540001a57983 */ /* 0x000f680000300800 */
        /* <DEDUP_REMOVED lines=17> */
[----:B------:R-:W-:Y:S01]  /*9660*/  IADD3 R185, P2, PT, R250, R175, RZ ;  /* 0x000000affab97210 */ /* 0x000fe20007f5e0ff */
[----:B------:R-:W5:Y:S01]  /*9670*/  LDL.LU R73, [R1+0x90] ;  /* 0x0000900001497983 */ /* 0x000f620000300800 */
[-C--:B------:R-:W-:Y:S02]  /*9680*/  LEA.HI.X.SX32 R192, R176, R90.reuse, 0x1, P6 ;  /* 0x0000005ab0c07211 */ /* 0x080fe400030f0eff */
[----:B------:R-:W-:Y:S02]  /*9690*/  LEA.HI.X.SX32 R190, R177, R90, 0x1, P5 ;  /* 0x0000005ab1be7211 */ /* 0x000fe400028f0eff */
[----:B------:R-:W-:-:S02]  /*96a0*/  IADD3 R182, P6, PT, R250, R172, RZ ;  /* 0x000000acfab67210 */ /* 0x000fc40007fde0ff */
[----:B------:R-:W-:Y:S02]  /*96b0*/  IADD3 R180, P5, PT, R250, R173, RZ ;  /* 0x000000adfab47210 */ /* 0x000fe40007fbe0ff */
[-C--:B------:R-:W-:Y:S02]  /*96c0*/  LEA.HI.X.SX32 R188, R174, R90.reuse, 0x1, P3 ;  /* 0x0000005aaebc7211 */ /* 0x080fe400018f0eff */
[----:B------:R-:W-:Y:S02]  /*96d0*/  LEA.HI.X.SX32 R186, R175, R90, 0x1, P2 ;  /* 0x0000005aafba7211 */ /* 0x000fe400010f0eff */
[----:B------:R-:W-:Y:S02]  /*96e0*/  IADD3 R178, P3, PT, R250, R170, RZ ;  /* 0x000000aafab27210 */ /* 0x000fe40007f7e0ff */
[-C--:B------:R-:W-:Y:S02]  /*96f0*/  LEA.HI.X.SX32 R183, R172, R90.reuse, 0x1, P6 ;  /* 0x0000005aacb77211 */ /* 0x080fe400030f0eff */
[----:B------:R-:W-:-:S02]  /*9700*/  LEA.HI.X.SX32 R181, R173, R90, 0x1, P5 ;  /* 0x0000005aadb57211 */ /* 0x000fc400028f0eff */
[----:B------:R-:W-:Y:S02]  /*9710*/  LEA.HI.X.SX32 R179, R170, R90, 0x1, P3 ;  /* 0x0000005aaab37211 */ /* 0x000fe400018f0eff */
[C---:B--2---:R-:W-:Y:S02]  /*9720*/  IADD3 R176, P2, PT, R250.reuse, R168, RZ ;  /* 0x000000a8fab07210 */ /* 0x044fe40007f5e0ff */
[----:B---3--:R-:W-:Y:S02]  /*9730*/  IADD3 R174, P6, PT, R250, R166, RZ ;  /* 0x000000a6faae7210 */ /* 0x008fe40007fde0ff */
[----:B------:R-:W-:Y:S02]  /*9740*/  LEA.HI.X.SX32 R177, R168, R90, 0x1, P2 ;  /* 0x0000005aa8b17211 */ /* 0x000fe400010f0eff */
[C---:B----4-:R-:W-:Y:S02]  /*9750*/  IADD3 R172, P5, PT, R250.reuse, R164, RZ ;  /* 0x000000a4faac7210 */ /* 0x050fe40007fbe0ff */
[----:B-----5:R-:W-:-:S02]  /*9760*/  IADD3 R170, P3, PT, R250, R171, RZ ;  /* 0x000000abfaaa7210 */ /* 0x020fc40007f7e0ff */
[-C--:B------:R-:W-:Y:S02]  /*9770*/  LEA.HI.X.SX32 R173, R164, R90.reuse, 0x1, P5 ;  /* 0x0000005aa4ad7211 */ /* 0x080fe400028f0eff */
[----:B------:R-:W-:Y:S02]  /*9780*/  IADD3 R168, P2, PT, R250, R169, RZ ;  /* 0x000000a9faa87210 */ /* 0x000fe40007f5e0ff */
[-C--:B------:R-:W-:Y:S02]  /*9790*/  LEA.HI.X.SX32 R175, R166, R90.reuse, 0x1, P6 ;  /* 0x0000005aa6af7211 */ /* 0x080fe400030f0eff */
[C---:B------:R-:W-:Y:S02]  /*97a0*/  IADD3 R166, P6, PT, R250.reuse, R167, RZ ;  /* 0x000000a7faa67210 */ /* 0x040fe40007fde0ff */
[----:B------:R-:W-:Y:S02]  /*97b0*/  LEA.HI.X.SX32 R171, R171, R90, 0x1, P3 ;  /* 0x0000005aabab7211 */ /* 0x000fe400018f0eff */
[----:B------:R-:W-:-:S02]  /*97c0*/  IADD3 R164, P5, PT, R250, R165, RZ ;  /* 0x000000a5faa47210 */ /* 0x000fc40007fbe0ff */
[-C--:B------:R-:W-:Y:S02]  /*97d0*/  LEA.HI.X.SX32 R169, R169, R90.reuse, 0x1, P2 ;  /* 0x0000005aa9a97211 */ /* 0x080fe400010f0eff */
[C---:B------:R-:W-:Y:S02]  /*97e0*/  IADD3 R162, P3, PT, R250.reuse, R163, RZ ;  /* 0x000000a3faa27210 */ /* 0x040fe40007f7e0ff */
[-C--:B------:R-:W-:Y:S02]  /*97f0*/  LEA.HI.X.SX32 R165, R165, R90.reuse, 0x1, P5 ;  /* 0x0000005aa5a57211 */ /* 0x080fe400028f0eff */
[C---:B------:R-:W-:Y:S02]  /*9800*/  IADD3 R160, P2, PT, R250.reuse, R75, RZ ;  /* 0x0000004bfaa07210 */ /* 0x040fe40007f5e0ff */
[----:B------:R-:W-:Y:S02]  /*9810*/  LEA.HI.X.SX32 R167, R167, R90, 0x1, P6 ;  /* 0x0000005aa7a77211 */ /* 0x000fe400030f0eff */
[----:B------:R-:W-:-:S02]  /*9820*/  IADD3 R158, P6, PT, R250, R72, RZ ;  /* 0x00000048fa9e7210 */ /* 0x000fc40007fde0ff */
[----:B------:R-:W-:Y:S02]  /*9830*/  LEA.HI.X.SX32 R163, R163, R90, 0x1, P3 ;  /* 0x0000005aa3a37211 */ /* 0x000fe400018f0eff */
[C---:B------:R-:W-:Y:S02]  /*9840*/  IADD3 R156, P5, PT, R250.reuse, R70, RZ ;  /* 0x00000046fa9c7210 */ /* 0x040fe40007fbe0ff */
[----:B------:R-:W-:Y:S02]  /*9850*/  LEA.HI.X.SX32 R161, R75, R90, 0x1, P2 ;  /* 0x0000005a4ba17211 */ /* 0x000fe400010f0eff */
[----:B------:R-:W-:Y:S01]  /*9860*/  IADD3 R45, P3, PT, R250, R74, RZ ;  /* 0x0000004afa2d7210 */ /* 0x000fe20007f7e0ff */
[----:B------:R-:W2:Y:S01]  /*9870*/  LDL.LU R75, [R1+0x94] ;  /* 0x00009400014b7983 */ /* 0x000ea20000300800 */
[----:B------:R-:W-:Y:S02]  /*9880*/  LEA.HI.X.SX32 R157, R70, R90, 0x1, P5 ;  /* 0x0000005a469d7211 */ /* 0x000fe400028f0eff */
[----:B------:R-:W-:Y:S01]  /*9890*/  IADD3 R6, P2, PT, R250, R76, RZ ;  /* 0x0000004cfa067210 */ /* 0x000fe20007f5e0ff */
[----:B------:R-:W3:Y:S01]  /*98a0*/  LDL.LU R77, [R1+0x98] ;  /* 0x00009800014d7983 */ /* 0x000ee20000300800 */
[----:B------:R-:W-:-:S03]  /*98b0*/  LEA.HI.X.SX32 R159, R72, R90, 0x1, P6 ;  /* 0x0000005a489f7211 */ /* 0x000fc600030f0eff */
[----:B------:R-:W4:Y:S01]  /*98c0*/  LDL.LU R70, [R1+0x9c] ;  /* 0x00009c0001467983 */ /* 0x000f220000300800 */
[----:B------:R-:W-:Y:S02]  /*98d0*/  IADD3 R49, P6, PT, R250, R154, RZ ;  /* 0x0000009afa317210 */ /* 0x000fe40007fde0ff */
[----:B------:R-:W-:Y:S01]  /*98e0*/  LEA.HI.X.SX32 R155, R74, R90, 0x1, P3 ;  /* 0x0000005a4a9b7211 */ /* 0x000fe200018f0eff */
[----:B------:R-:W5:Y:S01]  /*98f0*/  LDL.LU R72, [R1+0xa0] ;  /* 0x0000a00001487983 */ /* 0x000f620000300800 */
[----:B------:R-:W-:Y:S02]  /*9900*/  IADD3 R51, P5, PT, R250, R4, RZ ;  /* 0x00000004fa337210 */ /* 0x000fe40007fbe0ff */
[----:B------:R-:W-:Y:S01]  /*9910*/  LEA.HI.X.SX32 R7, R76, R90, 0x1, P2 ;  /* 0x0000005a4c077211 */ /* 0x000fe200010f0eff */
[----:B------:R-:W3:Y:S01]  /*9920*/  LDL.LU R74, [R1+0xa4] ;  /* 0x0000a400014a7983 */ /* 0x000ee20000300800 */
[----:B------:R-:W-:-:S03]  /*9930*/  IADD3 R53, P3, PT, R250, R152, RZ ;  /* 0x00000098fa357210 */ /* 0x000fc60007f7e0ff */
[----:B------:R-:W3:Y:S01]  /*9940*/  LDL.LU R76, [R1+0xa8] ;  /* 0x0000a800014c7983 */ /* 0x000ee20000300800 */
[----:B------:R-:W-:Y:S02]  /*9950*/  IADD3 R55, P2, PT, R250, R153, RZ ;  /* 0x00000099fa377210 */ /* 0x000fe40007f5e0ff */
[----:B------:R-:W-:Y:S01]  /*9960*/  LEA.HI.X.SX32 R48, R154, R90, 0x1, P6 ;  /* 0x0000005a9a307211 */ /* 0x000fe200030f0eff */
[----:B------:R-:W3:Y:S01]  /*9970*/  LDL.LU R5, [R1+0xac] ;  /* 0x0000ac0001057983 */ /* 0x000ee20000300800 */
[----:B------:R-:W-:Y:S02]  /*9980*/  IADD3 R57, P6, PT, R250, R150, RZ ;  /* 0x00000096fa397210 */ /* 0x000fe40007fde0ff */
[-C--:B------:R-:W-:Y:S01]  /*9990*/  LEA.HI.X.SX32 R50, R4, R90.reuse, 0x1, P5 ;  /* 0x0000005a04327211 */ /* 0x080fe200028f0eff */
[----:B------:R-:W3:Y:S01]  /*99a0*/  LDL.LU R154, [R1+0xb0] ;  /* 0x0000b000019a7983 */ /* 0x000ee20000300800 */
[----:B------:R-:W-:Y:S02]  /*99b0*/  IADD3 R59, P5, PT, R250, R151, RZ ;  /* 0x00000097fa3b7210 */ /* 0x000fe40007fbe0ff */
[----:B------:R-:W-:-:S02]  /*99c0*/  LEA.HI.X.SX32 R52, R152, R90, 0x1, P3 ;  /* 0x0000005a98347211 */ /* 0x000fc400018f0eff */
[----:B------:R-:W3:Y:S01]  /*99d0*/  LDL.LU R152, [R1+0xb4] ;  /* 0x0000b40001987983 */ /* 0x000ee20000300800 */
[-C--:B------:R-:W-:Y:S02]  /*99e0*/  LEA.HI.X.SX32 R54, R153, R90.reuse, 0x1, P2 ;  /* 0x0000005a99367211 */ /* 0x080fe400010f0eff */
[-C--:B------:R-:W-:Y:S01]  /*99f0*/  LEA.HI.X.SX32 R56, R150, R90.reuse, 0x1, P6 ;  /* 0x0000005a96387211 */ /* 0x080fe200030f0eff */
[----:B------:R-:W3:Y:S01]  /*9a00*/  LDL.LU R153, [R1+0xb8] ;  /* 0x0000b80001997983 */ /* 0x000ee20000300800 */
[-C--:B------:R-:W-:Y:S02]  /*9a10*/  LEA.HI.X.SX32 R58, R151, R90.reuse, 0x1, P5 ;  /* 0x0000005a973a7211 */ /* 0x080fe400028f0eff */
[----:B------:R-:W-:Y:S01]  /*9a20*/  IADD3 R61, P3, PT, R250, R9, RZ ;  /* 0x00000009fa3d7210 */ /* 0x000fe20007f7e0ff */
[----:B------:R-:W3:Y:S04]  /*9a30*/  LDL.LU R150, [R1+0xbc] ;  /* 0x0000bc0001967983 */ /* 0x000ee80000300800 */
[----:B------:R-:W3:Y:S01]  /*9a40*/  LDL.LU R151, [R1+0xc0] ;  /* 0x0000c00001977983 */ /* 0x000ee20000300800 */
[----:B------:R-:W-:-:S03]  /*9a50*/  LEA.HI.X.SX32 R60, R9, R90, 0x1, P3 ;  /* 0x0000005a093c7211 */ /* 0x000fc600018f0eff */
[----:B------:R-:W3:Y:S01]  /*9a60*/  LDL.LU R9, [R1+0xc4] ;  /* 0x0000c40001097983 */ /* 0x000ee20000300800 */
[C---:B------:R-:W-:Y:S02]  /*9a70*/  IADD3 R63, P2, PT, R250.reuse, R71, RZ ;  /* 0x00000047fa3f7210 */ /* 0x040fe40007f5e0ff */
[C---:B------:R-:W-:Y:S01]  /*9a80*/  IADD3 R65, P6, PT, R250.reuse, R73, RZ ;  /* 0x00000049fa417210 */ /* 0x040fe20007fde0ff */
[----:B------:R-:W3:Y:S01]  /*9a90*/  LDL.LU R16, [R1+0xe4] ;  /* 0x0000e40001107983 */ /* 0x000ee20000300800 */
[-C--:B------:R-:W-:Y:S02]  /*9aa0*/  LEA.HI.X.SX32 R62, R71, R90.reuse, 0x1, P2 ;  /* 0x0000005a473e7211 */ /* 0x080fe400010f0eff */
[----:B------:R-:W-:Y:S01]  /*9ab0*/  LEA.HI.X.SX32 R64, R73, R90, 0x1, P6 ;  /* 0x0000005a49407211 */ /* 0x000fe200030f0eff */
[----:B------:R-:W3:Y:S04]  /*9ac0*/  LDL.LU R17, [R1+0xec] ;  /* 0x0000ec0001117983 */ /* 0x000ee80000300800 */
[----:B------:R-:W3:Y:S04]  /*9ad0*/  LDL.LU R14, [R1+0xd8] ;  /* 0x0000d800010e7983 */ /* 0x000ee80000300800 */
[----:B------:R-:W3:Y:S04]  /*9ae0*/  LDL.LU R15, [R1+0xf0] ;  /* 0x0000f000010f7983 */ /* 0x000ee80000300800 */
[----:B------:R-:W3:Y:S04]  /*9af0*/  LDL.LU R12, [R1+0xf4] ;  /* 0x0000f400010c7983 */ /* 0x000ee80000300800 */
[----:B------:R-:W3:Y:S01]  /*9b00*/  LDL.LU R13, [R1+0xfc] ;  /* 0x0000fc00010d7983 */ /* 0x000ee20000300800 */
[----:B--2---:R-:W-:-:S02]  /*9b10*/  IADD3 R67, P5, PT, R250, R75, RZ ;  /* 0x0000004bfa437210 */ /* 0x004fc40007fbe0ff */
[C---:B----4-:R-:W-:Y:S02]  /*9b20*/  IADD3 R71, P2, PT, R250.reuse, R70, RZ ;  /* 0x00000046fa477210 */ /* 0x050fe40007f5e0ff */
[----:B-----5:R-:W-:Y:S02]  /*9b30*/  IADD3 R73, P6, PT, R250, R72, RZ ;  /* 0x00000048fa497210 */ /* 0x020fe40007fde0ff */
[-C--:B------:R-:W-:Y:S02]  /*9b40*/  LEA.HI.X.SX32 R70, R70, R90.reuse, 0x1, P2 ;  /* 0x0000005a46467211 */ /* 0x080fe400010f0eff */
[----:B---3--:R-:W-:Y:S02]  /*9b50*/  IADD3 R69, P3, PT, R250, R77, RZ ;  /* 0x0000004dfa457210 */ /* 0x008fe40007f7e0ff */
[-C--:B------:R-:W-:Y:S02]  /*9b60*/  LEA.HI.X.SX32 R66, R75, R90.reuse, 0x1, P5 ;  /* 0x0000005a4b427211 */ /* 0x080fe400028f0eff */
[----:B------:R-:W-:-:S02]  /*9b70*/  LEA.HI.X.SX32 R72, R72, R90, 0x1, P6 ;  /* 0x0000005a48487211 */ /* 0x000fc400030f0eff */
[C---:B------:R-:W-:Y:S02]  /*9b80*/  IADD3 R79, P2, PT, R250.reuse, R5, RZ ;  /* 0x00000005fa4f7210 */ /* 0x040fe40007f5e0ff */
[C---:B------:R-:W-:Y:S02]  /*9b90*/  IADD3 R75, P5, PT, R250.reuse, R74, RZ ;  /* 0x0000004afa4b7210 */ /* 0x040fe40007fbe0ff */
[C---:B------:R-:W-:Y:S02]  /*9ba0*/  IADD3 R81, P6, PT, R250.reuse, R154, RZ ;  /* 0x0000009afa517210 */ /* 0x040fe40007fde0ff */
[-C--:B------:R-:W-:Y:S02]  /*9bb0*/  LEA.HI.X.SX32 R78, R5, R90.reuse, 0x1, P2 ;  /* 0x0000005a054e7211 */ /* 0x080fe400010f0eff */
[----:B------:R-:W2:Y:S01]  /*9bc0*/  LDL.LU R5, [R1+0xdc] ;  /* 0x0000dc0001057983 */ /* 0x000ea20000300800 */
[----:B------:R-:W-:Y:S02]  /*9bd0*/  LEA.HI.X.SX32 R68, R77, R90, 0x1, P3 ;  /* 0x0000005a4d447211 */ /* 0x000fe400018f0eff */
[----:B------:R-:W-:-:S02]  /*9be0*/  IADD3 R77, P3, PT, R250, R76, RZ ;  /* 0x0000004cfa4d7210 */ /* 0x000fc40007f7e0ff */
[-C--:B------:R-:W-:Y:S02]  /*9bf0*/  LEA.HI.X.SX32 R74, R74, R90.reuse, 0x1, P5 ;  /* 0x0000005a4a4a7211 */ /* 0x080fe400028f0eff */
[----:B------:R-:W-:Y:S02]  /*9c00*/  LEA.HI.X.SX32 R80, R154, R90, 0x1, P6 ;  /* 0x0000005a9a507211 */ /* 0x000fe400030f0eff */
[C---:B------:R-:W-:Y:S01]  /*9c10*/  IADD3 R83, P5, PT, R250.reuse, R152, RZ ;  /* 0x00000098fa537210 */ /* 0x040fe20007fbe0ff */
[----:B------:R-:W3:Y:S01]  /*9c20*/  LDL.LU R154, [R1+0x100] ;  /* 0x00010000019a7983 */ /* 0x000ee20000300800 */
[----:B------:R-:W-:Y:S02]  /*9c30*/  IADD3 R89, P6, PT, R250, R151, RZ ;  /* 0x00000097fa597210 */ /* 0x000fe40007fde0ff */
[----:B------:R-:W-:Y:S02]  /*9c40*/  LEA.HI.X.SX32 R76, R76, R90, 0x1, P3 ;  /* 0x0000005a4c4c7211 */ /* 0x000fe400018f0eff */
[----:B------:R-:W-:-:S02]  /*9c50*/  IADD3 R85, P3, PT, R250, R153, RZ ;  /* 0x00000099fa557210 */ /* 0x000fc40007f7e0ff */
[----:B------:R-:W-:Y:S02]  /*9c60*/  IADD3 R87, P2, PT, R250, R150, RZ ;  /* 0x00000096fa577210 */ /* 0x000fe40007f5e0ff */
[-C--:B------:R-:W-:Y:S02]  /*9c70*/  LEA.HI.X.SX32 R82, R152, R90.reuse, 0x1, P5 ;  /* 0x0000005a98527211 */ /* 0x080fe400028f0eff */
[-C--:B------:R-:W-:Y:S02]  /*9c80*/  LEA.HI.X.SX32 R88, R151, R90.reuse, 0x1, P6 ;  /* 0x0000005a97587211 */ /* 0x080fe400030f0eff */
[----:B------:R-:W-:Y:S01]  /*9c90*/  IADD3 R91, P5, PT, R250, R9, RZ ;  /* 0x00000009fa5b7210 */ /* 0x000fe20007fbe0ff */
[----:B------:R-:W4:Y:S01]  /*9ca0*/  LDL.LU R151, [R1+0x104] ;  /* 0x0001040001977983 */ /* 0x000f220000300800 */
[-C--:B------:R-:W-:Y:S02]  /*9cb0*/  LEA.HI.X.SX32 R84, R153, R90.reuse, 0x1, P3 ;  /* 0x0000005a99547211 */ /* 0x080fe400018f0eff */
[----:B------:R-:W-:-:S02]  /*9cc0*/  LEA.HI.X.SX32 R86, R150, R90, 0x1, P2 ;  /* 0x0000005a96567211 */ /* 0x000fc400010f0eff */
[----:B------:R-:W-:Y:S01]  /*9cd0*/  LEA.HI.X.SX32 R90, R9, R90, 0x1, P5 ;  /* 0x0000005a095a7211 */ /* 0x000fe200028f0eff */
[----:B------:R-:W5:Y:S04]  /*9ce0*/  LDL.LU R150, [R1+0x108] ;  /* 0x0001080001967983 */ /* 0x000f680000300800 */
[----:B------:R-:W5:Y:S01]  /*9cf0*/  LDL.LU R9, [R1+0xe8] ;  /* 0x0000e80001097983 */ /* 0x000f620000300800 */
[----:B------:R-:W-:Y:S02]  /*9d00*/  SHF.R.S32.HI R4, RZ, 0x1f, R249 ;  /* 0x0000001fff047819 */ /* 0x000fe400000114f9 */
[----:B------:R-:W-:Y:S01]  /*9d10*/  IADD3 R153, P3, PT, R249, R46, RZ ;  /* 0x0000002ef9997210 */ /* 0x000fe20007f7e0ff */
[----:B------:R-:W5:Y:S04]  /*9d20*/  LDL.LU R25, [R1+0x10c] ;  /* 0x00010c0001197983 */ /* 0x000f680000300800 */
[----:B------:R-:W5:Y:S01]  /*9d30*/  LDL.LU R22, [R1+0x114] ;  /* 0x0001140001167983 */ /* 0x000f620000300800 */
[----:B------:R-:W-:-:S02]  /*9d40*/  LEA.HI.X.SX32 R152, R46, R4, 0x1, P3 ;  /* 0x000000042e987211 */ /* 0x000fc400018f0eff */
[C---:B------:R-:W-:Y:S01]  /*9d50*/  IADD3 R93, P3, PT, R249.reuse, R19, RZ ;  /* 0x00000013f95d7210 */ /* 0x040fe20007f7e0ff */
[----:B------:R-:W5:Y:S01]  /*9d60*/  LDL.LU R23, [R1+0x118] ;  /* 0x0001180001177983 */ /* 0x000f620000300800 */
[----:B------:R-:W-:-:S03]  /*9d70*/  IADD3 R95, P5, PT, R249, R16, RZ ;  /* 0x00000010f95f7210 */ /* 0x000fc60007fbe0ff */
[----:B------:R-:W5:Y:S01]  /*9d80*/  LDL.LU R20, [R1+0x11c] ;  /* 0x00011c0001147983 */ /* 0x000f620000300800 */
[----:B------:R-:W-:-:S03]  /*9d90*/  IADD3 R97, P2, PT, R249, R17, RZ ;  /* 0x00000011f9617210 */ /* 0x000fc60007f5e0ff */
[----:B------:R-:W5:Y:S01]  /*9da0*/  LDL.LU R21, [R1+0x120] ;  /* 0x0001200001157983 */ /* 0x000f620000300800 */
[----:B------:R-:W-:Y:S02]  /*9db0*/  LEA.HI.X.SX32 R92, R19, R4, 0x1, P3 ;  /* 0x00000004135c7211 */ /* 0x000fe400018f0eff */
[C---:B------:R-:W-:Y:S01]  /*9dc0*/  IADD3 R99, P6, PT, R249.reuse, R14, RZ ;  /* 0x0000000ef9637210 */ /* 0x040fe20007fde0ff */
[----:B------:R-:W5:Y:S01]  /*9dd0*/  LDL.LU R18, [R1+0x124] ;  /* 0x0001240001127983 */ /* 0x000f620000300800 */
[-C--:B------:R-:W-:Y:S02]  /*9de0*/  LEA.HI.X.SX32 R94, R16, R4.reuse, 0x1, P5 ;  /* 0x00000004105e7211 */ /* 0x080fe400028f0eff */
[----:B------:R-:W-:Y:S01]  /*9df0*/  IADD3 R101, P3, PT, R249, R15, RZ ;  /* 0x0000000ff9657210 */ /* 0x000fe20007f7e0ff */
[----:B------:R-:W5:Y:S01]  /*9e00*/  LDL.LU R19, [R1+0x128] ;  /* 0x0001280001137983 */ /* 0x000f620000300800 */
[----:B------:R-:W-:-:S03]  /*9e10*/  LEA.HI.X.SX32 R96, R17, R4, 0x1, P2 ;  /* 0x0000000411607211 */ /* 0x000fc600010f0eff */
[----:B------:R-:W5:Y:S01]  /*9e20*/  LDL.LU R16, [R1+0xf8] ;  /* 0x0000f80001107983 */ /* 0x000f620000300800 */
[C---:B------:R-:W-:Y:S02]  /*9e30*/  IADD3 R103, P5, PT, R249.reuse, R12, RZ ;  /* 0x0000000cf9677210 */ /* 0x040fe40007fbe0ff */
[-C--:B------:R-:W-:Y:S01]  /*9e40*/  LEA.HI.X.SX32 R98, R14, R4.reuse, 0x1, P6 ;  /* 0x000000040e627211 */ /* 0x080fe200030f0eff */
[----:B------:R-:W5:Y:S01]  /*9e50*/  LDL.LU R17, [R1+0x12c] ;  /* 0x00012c0001117983 */ /* 0x000f620000300800 */
[----:B------:R-:W-:Y:S02]  /*9e60*/  IADD3 R105, P2, PT, R249, R13, RZ ;  /* 0x0000000df9697210 */ /* 0x000fe40007f5e0ff */
[-C--:B------:R-:W-:Y:S01]  /*9e70*/  LEA.HI.X.SX32 R100, R15, R4.reuse, 0x1, P3 ;  /* 0x000000040f647211 */ /* 0x080fe200018f0eff */
[----:B------:R-:W5:Y:S01]  /*9e80*/  LDL.LU R14, [R1+0x130] ;  /* 0x00013000010e7983 */ /* 0x000f620000300800 */
[----:B------:R-:W-:-:S03]  /*9e90*/  LEA.HI.X.SX32 R102, R12, R4, 0x1, P5 ;  /* 0x000000040c667211 */ /* 0x000fc600028f0eff */
[----:B------:R-:W5:Y:S01]  /*9ea0*/  LDL.LU R15, [R1+0x134] ;  /* 0x00013400010f7983 */ /* 0x000f620000300800 */
[----:B------:R-:W-:-:S03]  /*9eb0*/  LEA.HI.X.SX32 R104, R13, R4, 0x1, P2 ;  /* 0x000000040d687211 */ /* 0x000fc600010f0eff */
[----:B------:R-:W5:Y:S04]  /*9ec0*/  LDL.LU R12, [R1+0x138] ;  /* 0x00013800010c7983 */ /* 0x000f680000300800 */
[----:B------:R-:W5:Y:S01]  /*9ed0*/  LDL.LU R13, [R1+0x13c] ;  /* 0x00013c00010d7983 */ /* 0x000f620000300800 */
[----:B--2---:R-:W-:-:S04]  /*9ee0*/  IADD3 R107, P6, PT, R249, R5, RZ ;  /* 0x00000005f96b7210 */ /* 0x004fc80007fde0ff */
[----:B------:R-:W-:Y:S02]  /*9ef0*/  LEA.HI.X.SX32 R106, R5, R4, 0x1, P6 ;  /* 0x00000004056a7211 */ /* 0x000fe400030f0eff */
[----:B------:R-:W2:Y:S01]  /*9f00*/  LDL.LU R5, [R1+0x140] ;  /* 0x0001400001057983 */ /* 0x000ea20000300800 */
[----:B---3--:R-:W-:-:S04]  /*9f10*/  IADD3 R109, P3, PT, R249, R154, RZ ;  /* 0x0000009af96d7210 */ /* 0x008fc80007f7e0ff */
[----:B------:R-:W-:Y:S02]  /*9f20*/  LEA.HI.X.SX32 R108, R154, R4, 0x1, P3 ;  /* 0x000000049a6c7211 */ /* 0x000fe400018f0eff */
[----:B----4-:R-:W-:-:S04]  /*9f30*/  IADD3 R111, P5, PT, R249, R151, RZ ;  /* 0x00000097f96f7210 */ /* 0x010fc80007fbe0ff */
[----:B------:R-:W-:Y:S02]  /*9f40*/  LEA.HI.X.SX32 R110, R151, R4, 0x1, P5 ;  /* 0x00000004976e7211 */ /* 0x000fe400028f0eff */
[C---:B-----5:R-:W-:Y:S01]  /*9f50*/  IADD3 R113, P2, PT, R249.reuse, R150, RZ ;  /* 0x00000096f9717210 */ /* 0x060fe20007f5e0ff */
[----:B------:R-:W3:Y:S01]  /*9f60*/  LDL.LU R151, [R1+0x144] ;  /* 0x0001440001977983 */ /* 0x000ee20000300800 */
[----:B------:R-:W-:-:S03]  /*9f70*/  IADD3 R115, P6, PT, R249, R9, RZ ;  /* 0x00000009f9737210 */ /* 0x000fc60007fde0ff */
[----:B------:R-:W4:Y:S01]  /*9f80*/  LDL.LU R154, [R1+0x110] ;  /* 0x00011000019a7983 */ /* 0x000f220000300800 */
[-C--:B------:R-:W-:Y:S02]  /*9f90*/  LEA.HI.X.SX32 R112, R150, R4.reuse, 0x1, P2 ;  /* 0x0000000496707211 */ /* 0x080fe400010f0eff */
[----:B------:R-:W-:Y:S01]  /*9fa0*/  LEA.HI.X.SX32 R114, R9, R4, 0x1, P6 ;  /* 0x0000000409727211 */ /* 0x000fe200030f0eff */
[----:B------:R-:W5:Y:S04]  /*9fb0*/  LDL.LU R150, [R1+0x148] ;  /* 0x0001480001967983 */ /* 0x000f680000300800 */
[----:B------:R-:W5:Y:S01]  /*9fc0*/  LDL.LU R9, [R1+0x14c] ;  /* 0x00014c0001097983 */ /* 0x000f620000300800 */
[----:B------:R-:W-:-:S04]  /*9fd0*/  IADD3 R119, P5, PT, R249, R22, RZ ;  /* 0x00000016f9777210 */ /* 0x000fc80007fbe0ff */
[-C--:B------:R-:W-:Y:S02]  /*9fe0*/  LEA.HI.X.SX32 R118, R22, R4.reuse, 0x1, P5 ;  /* 0x0000000416767211 */ /* 0x080fe400028f0eff */
[C---:B------:R-:W-:Y:S02]  /*9ff0*/  IADD3 R117, P3, PT, R249.reuse, R25, RZ ;  /* 0x00000019f9757210 */ /* 0x040fe40007f7e0ff */
[C---:B------:R-:W-:Y:S02]  /*a000*/  IADD3 R125, P5, PT, R249.reuse, R21, RZ ;  /* 0x00000015f97d7210 */ /* 0x040fe40007fbe0ff */
[----:B------:R-:W-:Y:S02]  /*a010*/  IADD3 R121, P2, PT, R249, R23, RZ ;  /* 0x00000017f9797210 */ /* 0x000fe40007f5e0ff */
[-C--:B------:R-:W-:Y:S02]  /*a020*/  LEA.HI.X.SX32 R124, R21, R4.reuse, 0x1, P5 ;  /* 0x00000004157c7211 */ /* 0x080fe400028f0eff */
[----:B------:R-:W-:-:S02]  /*a030*/  LEA.HI.X.SX32 R116, R25, R4, 0x1, P3 ;  /* 0x0000000419747211 */ /* 0x000fc400018f0eff */
[----:B------:R-:W-:Y:S02]  /*a040*/  LEA.HI.X.SX32 R120, R23, R4, 0x1, P2 ;  /* 0x0000000417787211 */ /* 0x000fe400010f0eff */
[C---:B------:R-:W-:Y:S02]  /*a050*/  IADD3 R131, P5, PT, R249.reuse, R16, RZ ;  /* 0x00000010f9837210 */ /* 0x040fe40007fbe0ff */
[C---:B------:R-:W-:Y:S02]  /*a060*/  IADD3 R123, P3, PT, R249.reuse, R20, RZ ;  /* 0x00000014f97b7210 */ /* 0x040fe40007f7e0ff */
[----:B------:R-:W-:Y:S02]  /*a070*/  IADD3 R127, P2, PT, R249, R18, RZ ;  /* 0x00000012f97f7210 */ /* 0x000fe40007f5e0ff */
[-C--:B------:R-:W-:Y:S02]  /*a080*/  LEA.HI.X.SX32 R130, R16, R4.reuse, 0x1, P5 ;  /* 0x0000000410827211 */ /* 0x080fe400028f0eff */
[----:B------:R-:W-:-:S02]  /*a090*/  LEA.HI.X.SX32 R122, R20, R4, 0x1, P3 ;  /* 0x00000004147a7211 */ /* 0x000fc400018f0eff */
        /* <DEDUP_REMOVED lines=9> */
[-C--:B------:R-:W-:Y:S02]  /*a130*/  LEA.HI.X.SX32 R134, R14, R4.reuse, 0x1, P3 ;  /* 0x000000040e867211 */ /* 0x080fe400018f0eff */
[----:B------:R-:W-:Y:S02]  /*a140*/  LEA.HI.X.SX32 R138, R12, R4, 0x1, P2 ;  /* 0x000000040c8a7211 */ /* 0x000fe400010f0eff */
[----:B------:R-:W-:Y:S01]  /*a150*/  IADD3 R141, P3, PT, R249, R13, RZ ;  /* 0x0000000df98d7210 */ /* 0x000fe20007f7e0ff */
[----:B-1----:R-:W-:-:S03]  /*a160*/  IMAD.WIDE.U32 R10, R47, 0xc, R10 ;  /* 0x0000000c2f0a7825 */ /* 0x002fc600078e000a */
[----:B------:R-:W-:Y:S01]  /*a170*/  LEA.HI.X.SX32 R140, R13, R4, 0x1, P3 ;  /* 0x000000040d8c7211 */ /* 0x000fe200018f0eff */
[----:B------:R-:W-:Y:S02]  /*a180*/  IMAD R237, R237, 0xc, RZ ;  /* 0x0000000ceded7824 */ /* 0x000fe400078e02ff */
[----:B------:R-:W-:-:S04]  /*a190*/  IMAD.WIDE.U32 R42, R40, 0xc, R42 ;  /* 0x0000000c282a7825 */ /* 0x000fc800078e002a */
[----:B------:R-:W-:Y:S02]  /*a1a0*/  IMAD.IADD R44, R11, 0x1, R237 ;  /* 0x000000010b2c7824 */ /* 0x000fe400078e02ed */
[----:B------:R-:W-:Y:S01]  /*a1b0*/  IMAD R41, R8, 0xc, RZ ;  /* 0x0000000c08297824 */ /* 0x000fe200078e02ff */
[----:B------:R-:W-:Y:S01]  /*a1c0*/  SHF.L.U64.HI R40, R249, 0x2, R4 ;  /* 0x00000002f9287819 */ /* 0x000fe20000010204 */
[----:B------:R-:W-:Y:S01]  /*a1d0*/  IMAD.SHL.U32 R47, R6, 0x4, RZ ;  /* 0x00000004062f7824 */ /* 0x000fe200078e00ff */
[----:B------:R-:W-:Y:S01]  /*a1e0*/  SHF.L.U64.HI R236, R235, 0x2, R236 ;  /* 0x00000002ebec7819 */ /* 0x000fe200000102ec */
[----:B------:R-:W-:Y:S01]  /*a1f0*/  IMAD.IADD R41, R43, 0x1, R41 ;  /* 0x000000012b297824 */ /* 0x000fe200078e0229 */
[----:B------:R-:W-:Y:S01]  /*a200*/  SHF.L.U64.HI R234, R233, 0x2, R234 ;  /* 0x00000002e9ea7819 */ /* 0x000fe200000102ea */
[----:B------:R-:W-:Y:S01]  /*a210*/  IMAD.SHL.U32 R235, R235, 0x4, RZ ;  /* 0x00000004ebeb7824 */ /* 0x000fe200078e00ff */
        /* <DEDUP_REMOVED lines=164> */
[----:B------:R-:W-:-:S02]  /*ac60*/  SHF.L.U64.HI R134, R135, 0x2, R134 ;  /* 0x0000000287867819 */ /* 0x000fc40000010286 */
[----:B--2---:R-:W-:-:S04]  /*ac70*/  IADD3 R143, P5, PT, R249, R5, RZ ;  /* 0x00000005f98f7210 */ /* 0x004fc80007fbe0ff */
[----:B------:R-:W-:Y:S02]  /*ac80*/  LEA.HI.X.SX32 R142, R5, R4, 0x1, P5 ;  /* 0x00000004058e7211 */ /* 0x000fe400028f0eff */
[----:B------:R-:W-:-:S04]  /*ac90*/  SHF.R.S32.HI R5, RZ, 0x1f, R184 ;  /* 0x0000001fff057819 */ /* 0x000fc800000114b8 */
[----:B------:R-:W-:-:S04]  /*aca0*/  LEA.HI R5, R5, R184, RZ, 0x5 ;  /* 0x000000b805057211 */ /* 0x000fc800078f28ff */
[----:B------:R-:W-:-:S04]  /*acb0*/  SHF.R.S32.HI R5, RZ, 0x5, R5 ;  /* 0x00000005ff057819 */ /* 0x000fc80000011405 */
[----:B------:R-:W-:Y:S02]  /*acc0*/  VIMNMX R237, PT, PT, R5, 0x2, !PT ;  /* 0x0000000205ed7848 */ /* 0x000fe40007fe0100 */
[----:B---3--:R-:W-:-:S04]  /*acd0*/  IADD3 R145, P2, PT, R249, R151, RZ ;  /* 0x00000097f9917210 */ /* 0x008fc80007f5e0ff */
[----:B------:R-:W-:Y:S02]  /*ace0*/  LEA.HI.X.SX32 R144, R151, R4, 0x1, P2 ;  /* 0x0000000497907211 */ /* 0x000fe400010f0eff */
[C---:B----4-:R-:W-:Y:S02]  /*acf0*/  IADD3 R147, P3, PT, R249.reuse, R154, RZ ;  /* 0x0000009af9937210 */ /* 0x050fe40007f7e0ff */
[C---:B-----5:R-:W-:Y:S02]  /*ad00*/  IADD3 R149, P5, PT, R249.reuse, R150, RZ ;  /* 0x00000096f9957210 */ /* 0x060fe40007fbe0ff */
[----:B------:R-:W-:Y:S02]  /*ad10*/  IADD3 R151, P2, PT, R249, R9, RZ ;  /* 0x00000009f9977210 */ /* 0x000fe40007f5e0ff */
[-C--:B------:R-:W-:Y:S02]  /*ad20*/  LEA.HI.X.SX32 R148, R150, R4.reuse, 0x1, P5 ;  /* 0x0000000496947211 */ /* 0x080fe400028f0eff */
[----:B------:R-:W-:-:S02]  /*ad30*/  LEA.HI.X.SX32 R146, R154, R4, 0x1, P3 ;  /* 0x000000049a927211 */ /* 0x000fc400018f0eff */
[----:B------:R-:W-:Y:S01]  /*ad40*/  LEA.HI.X.SX32 R150, R9, R4, 0x1, P2 ;  /* 0x0000000409967211 */ /* 0x000fe200010f0eff */
[----:B------:R-:W-:Y:S01]  /*ad50*/  IMAD.MOV.U32 R154, RZ, RZ, R10 ;  /* 0x000000ffff9a7224 */ /* 0x000fe200078e000a */
[----:B------:R-:W-:Y:S01]  /*ad60*/  SHF.L.U64.HI R136, R137, 0x2, R136 ;  /* 0x0000000289887819 */ /* 0x000fe20000010288 */
[----:B------:R-:W-:Y:S01]  /*ad70*/  IMAD.MOV.U32 R4, RZ, RZ, RZ ;  /* 0x000000ffff047224 */ /* 0x000fe200078e00ff */
        /* <DEDUP_REMOVED lines=17> */
[----:B------:R-:W-:-:S02]  /*ae90*/  IMAD.SHL.U32 R149, R149, 0x4, RZ ;  /* 0x0000000495957824 */ /* 0x000fc400078e00ff */
[----:B------:R-:W-:Y:S02]  /*aea0*/  IMAD.SHL.U32 R151, R151, 0x4, RZ ;  /* 0x0000000497977824 */ /* 0x000fe400078e00ff */
[----:B------:R-:W-:Y:S02]  /*aeb0*/  IMAD.SHL.U32 R153, R153, 0x4, RZ ;  /* 0x0000000499997824 */ /* 0x000fe400078e00ff */
[----:B------:R-:W-:Y:S02]  /*aec0*/  VIADD R43, R5, 0xfffffffd ;  /* 0xfffffffd052b7836 */ /* 0x000fe40000000000 */
[----:B------:R-:W-:Y:S01]  /*aed0*/  VIADD R237, R237, 0xffffffff ;  /* 0xffffffffeded7836 */ /* 0x000fe20000000000 */
[----:B------:R-:W-:Y:S01]  /*aee0*/  UMOV UR13, 0x1 ;  /* 0x00000001000d7882 */ /* 0x000fe20000000000 */
[----:B------:R-:W-:Y:S01]  /*aef0*/  UMOV UR14, 0x2 ;  /* 0x00000002000e7882 */ /* 0x000fe20000000000 */
[----:B------:R-:W-:Y:S01]  /*af00*/  UMOV UR6, URZ ;  /* 0x000000ff00067c82 */ /* 0x000fe20008000000 */
[----:B------:R-:W-:Y:S01]  /*af10*/  UMOV UR7, URZ ;  /* 0x000000ff00077c82 */ /* 0x000fe20008000000 */
[----:B------:R-:W-:Y:S01]  /*af20*/  UMOV UR8, URZ ;  /* 0x000000ff00087c82 */ /* 0x000fe20008000000 */
[----:B------:R-:W-:-:S05]  /*af30*/  UMOV UR5, URZ ;  /* 0x000000ff00057c82 */ /* 0x000fca0008000000 */
.L_x_11:
[----:B------:R-:W-:Y:S01]  /*af40*/  IMAD.U32 R4, R4, -0x80000000, RZ ;  /* 0x8000000004047824 */ /* 0x000fe200078e00ff */
[----:B------:R-:W-:-:S03]  /*af50*/  UIADD3 UR7, UPT, UPT, UR7, 0x1, URZ ;  /* 0x0000000107077890 */ /* 0x000fc6000fffe0ff */
[----:B------:R-:W1:Y:S01]  /*af60*/  SYNCS.PHASECHK.TRANS64.TRYWAIT P2, [UR12], R4 ;  /* 0x00000004ff0075a7 */ /* 0x000e62000804110c */
[----:B------:R-:W-:-:S04]  /*af70*/  UISETP.GT.AND UP1, UPT, UR7, 0x1, UPT ;  /* 0x000000010700788c */ /* 0x000fc8000bf24270 */
[----:B------:R-:W-:-:S04]  /*af80*/  USEL UR7, UR7, URZ, !UP1 ;  /* 0x000000ff07077287 */ /* 0x000fc8000c800000 */
[----:B------:R-:W-:Y:S01]  /*af90*/  ULEA UR4, UR7, UR10, 0xe ;  /* 0x0000000a07047291 */ /* 0x000fe2000f8e70ff */
[----:B-12---:R-:W-:Y:S11]  /*afa0*/  @!P2 BRA `(.L_x_9) ;  /* 0x000000a0001ca947 */ /* 0x006ff60003800000 */
.L_x_17:
[----:B------:R-:W-:-:S04]  /*afb0*/  DEPBAR.LE SB0, 0x2 ;  /* 0x000080800000791a */ /* 0x000fc80000000000 */
[----:B------:R-:W-:Y:S01]  /*afc0*/  LEA R184, R0, UR4, 0x7 ;  /* 0x0000000400b87c11 */ /* 0x000fe2000f8e38ff */
[----:B------:R-:W-:Y:S01]  /*afd0*/  BAR.SYNC.DEFER_BLOCKING 0x0 ;  /* 0x0000000000007b1d */ /* 0x000fe20000010000 */
[----:B------:R-:W-:Y:S02]  /*afe0*/  UIADD3 UR6, UPT, UPT, UR6, 0x1, URZ ;  /* 0x0000000106067890 */ /* 0x000fe4000fffe0ff */
[----:B------:R-:W-:Y:S02]  /*aff0*/  ULEA UR12, UR13, UR10, 0x3 ;  /* 0x0000000a0d0c7291 */ /* 0x000fe4000f8e18ff */
[----:B------:R-:W-:Y:S02]  /*b000*/  UISETP.GT.AND UP1, UPT, UR6, 0x2, UPT ;  /* 0x000000020600788c */ /* 0x000fe4000bf24270 */
[----:B------:R-:W-:Y:S02]  /*b010*/  UIADD3 UR12, UPT, UPT, UR12, 0x20000, URZ ;  /* 0x000200000c0c7890 */ /* 0x000fe4000fffe0ff */
[----:B------:R-:W-:Y:S01]  /*b020*/  USEL UR6, UR6, URZ, !UP1 ;  /* 0x000000ff06067287 */ /* 0x000fe2000c800000 */
[----:B------:R-:W-:Y:S01]  /*b030*/  UMOV UR4, UR8 ;  /* 0x0000000800047c82 */ /* 0x000fe20008000000 */
[----:B------:R-:W-:Y:S04]  /*b040*/  LDS.128 R4, [R184+0x18000] ;  /* 0x01800000b8047984 */ /* 0x000fe80000000c00 */
[----:B------:R-:W-:Y:S04]  /*b050*/  LDS.128 R8, [R184+0x18010] ;  /* 0x01801000b8087984 */ /* 0x000fe80000000c00 */
[----:B------:R-:W-:Y:S04]  /*b060*/  LDS.128 R12, [R184+0x18020] ;  /* 0x01802000b80c7984 */ /* 0x000fe80000000c00 */
[----:B------:R-:W-:Y:S04]  /*b070*/  LDS.128 R16, [R184+0x18030] ;  /* 0x01803000b8107984 */ /* 0x000fe80000000c00 */
[----:B------:R-:W-:Y:S04]  /*b080*/  LDS.128 R20, [R184+0x18040] ;  /* 0x01804000b8147984 */ /* 0x000fe80000000c00 */
[----:B------:R-:W-:Y:S04]  /*b090*/  LDS.128 R24, [R184+0x18050] ;  /* 0x01805000b8187984 */ /* 0x000fe80000000c00 */
[----:B------:R-:W-:Y:S04]  /*b0a0*/  LDS.128 R28, [R184+0x18060] ;  /* 0x01806000b81c7984 */ /* 0x000fe80000000c00 */
[----:B------:R-:W1:Y:S02]  /*b0b0*/  LDS.128 R32, [R184+0x18070] ;  /* 0x01807000b8207984 */ /* 0x000e640000000c00 */
[----:B-1----:R1:W-:Y:S01]  /*b0c0*/  STTM.x32 tmem[UR11+0x100], R4 ;  /* 0x00010004000079ed */ /* 0x0023e200082c000b */
[----:B------:R-:W2:Y:S02]  /*b0d0*/  FENCE.VIEW.ASYNC.T ;  /* 0x00000000000073c6 */ /* 0x000ea40000000200 */
[----:B--2---:R-:W-:Y:S06]  /*b0e0*/  BAR.SYNC.DEFER_BLOCKING 0x0 ;  /* 0x0000000000007b1d */ /* 0x004fec0000010000 */
[----:B------:R-:W-:Y:S05]  /*b0f0*/  @P0 BRA `(.L_x_10) ;  /* 0x00000000007c0947 */ /* 0x000fea0003800000 */
[----:B------:R-:W-:Y:S02]  /*b100*/  ULEA UR8, UR6, UR10, 0xf ;  /* 0x0000000a06087291 */ /* 0x000fe4000f8e78ff */
[----:B------:R-:W-:Y:S02]  /*b110*/  UIADD3 UR15, UPT, UPT, UR20, 0x108, URZ ;  /* 0x00000108140f7890 */ /* 0x000fe4000fffe0ff */
[----:B------:R-:W-:Y:S02]  /*b120*/  USHF.R.U32.HI UR8, URZ, 0x4, UR8 ;  /* 0x00000004ff087899 */ /* 0x000fe40008011608 */
[----:B------:R-:W-:Y:S02]  /*b130*/  UIADD3 UR23, UPT, UPT, UR20, 0x110, URZ ;  /* 0x0000011014177890 */ /* 0x000fe4000fffe0ff */
[----:B------:R-:W-:Y:S02]  /*b140*/  USGXT.U32 UR16, UR8, 0xe ;  /* 0x0000000e0810789a */ /* 0x000fe40008000000 */
[----:B------:R-:W-:-:S02]  /*b150*/  UIADD3 UR36, UPT, UPT, UR20, 0x118, URZ ;  /* 0x0000011814247890 */ /* 0x000fc4000fffe0ff */
[----:B------:R-:W-:Y:S01]  /*b160*/  UIADD3 UR24, UP1, UPT, UR16, 0x2, URZ ;  /* 0x0000000210187890 */ /* 0x000fe2000ff3e0ff */
[----:B------:R-:W-:Y:S01]  /*b170*/  UMOV UR8, URZ ;  /* 0x000000ff00087c82 */ /* 0x000fe20008000000 */
[----:B------:R-:W-:Y:S02]  /*b180*/  UMOV UR30, 0x0 ;  /* 0x00000000001e7882 */ /* 0x000fe40000000000 */
[----:B------:R-:W-:Y:S02]  /*b190*/  UIADD3.X UR25, UPT, UPT, UR8, 0x40004040, URZ, UP1, !UPT ;  /* 0x4000404008197890 */ /* 0x000fe40008ffe4ff */
[----:B------:R-:W-:Y:S02]  /*b1a0*/  UIADD3 UR26, UP1, UPT, UR24, 0x2, URZ ;  /* 0x00000002181a7890 */ /* 0x000fe4000ff3e0ff */
[----:B------:R-:W-:Y:S02]  /*b1b0*/  UIADD3 UR28, UP2, UPT, UR24, 0x4, URZ ;  /* 0x00000004181c7890 */ /* 0x000fe4000ff5e0ff */
[----:B------:R-:W-:-:S02]  /*b1c0*/  UIADD3.X UR27, UPT, UPT, UR25, URZ, URZ, UP1, !UPT ;  /* 0x000000ff191b7290 */ /* 0x000fc40008ffe4ff */
[----:B------:R-:W-:Y:S01]  /*b1d0*/  UIADD3.X UR29, UPT, UPT, UR25, URZ, URZ, UP2, !UPT ;  /* 0x000000ff191d7290 */ /* 0x000fe200097fe4ff */
[----:B------:R-:W-:Y:S01]  /*b1e0*/  UMOV UR31, 0x8400910 ;  /* 0x08400910001f7882 */ /* 0x000fe20000000000 */
[----:B------:R-:W-:Y:S01]  /*b1f0*/  UMOV UR17, 0x40004040 ;  /* 0x4000404000117882 */ /* 0x000fe20000000000 */
[----:B------:R-:W-:Y:S01]  /*b200*/  UMOV UR32, 0x0 ;  /* 0x0000000000207882 */ /* 0x000fe20000000000 */
[----:B------:R-:W-:Y:S01]  /*b210*/  UMOV UR33, 0x8400910 ;  /* 0x0840091000217882 */ /* 0x000fe20000000000 */
[----:B------:R-:W-:Y:S01]  /*b220*/  UMOV UR34, 0x0 ;  /* 0x0000000000227882 */ /* 0x000fe20000000000 */
[----:B------:R-:W-:Y:S01]  /*b230*/  UMOV UR35, 0x8400910 ;  /* 0x0840091000237882 */ /* 0x000fe20000000000 */
[----:B------:R-:W-:Y:S01]  /*b240*/  UMOV UR8, UR12 ;  /* 0x0000000c00087c82 */ /* 0x000fe20008000000 */
[----:B------:R-:W-:Y:S01]  /*b250*/  UMOV UR9, URZ ;  /* 0x000000ff00097c82 */ /* 0x000fe20008000000 */
[----:B------:R2:W-:Y:S01]  /*b260*/  UTCHMMA tmem[UR21], gdesc[UR16], tmem[UR20], tmem[UR30], idesc[UR31], UPT ;  /* 0x00ff1e10150079ea */ /* 0x0005e2000b800014 */
        /* <DEDUP_REMOVED lines=8> */
.L_x_10:
[----:B------:R-:W-:Y:S01]  /*b2f0*/  R2UR UR9, R43 ;  /* 0x000000002b0972ca */ /* 0x000fe200000e0000 */
[----:B------:R-:W-:Y:S01]  /*b300*/  UISETP.GT.AND UP1, UPT, UR22, URZ, UPT ;  /* 0x000000ff1600728c */ /* 0x000fe2000bf24270 */
[----:B------:R-:W-:Y:S01]  /*b310*/  BAR.SYNC.DEFER_BLOCKING 0x0 ;  /* 0x0000000000007b1d */ /* 0x000fe20000010000 */
[----:B------:R-:W-:Y:S01]  /*b320*/  UISETP.GT.AND UP2, UPT, UR22, 0x1, UPT ;  /* 0x000000011600788c */ /* 0x000fe2000bf44270 */
[C---:B-1----:R-:W-:Y:S01]  /*b330*/  IADD3 R4, P5, PT, R42.reuse, R238, RZ ;  /* 0x000000ee2a047210 */ /* 0x042fe20007fbe0ff */
[----:B--2---:R-:W-:Y:S01]  /*b340*/  USEL UR8, URZ, 0x4, !UP1 ;  /* 0x00000004ff087887 */ /* 0x004fe2000c800000 */
[----:B------:R-:W-:Y:S01]  /*b350*/  IADD3 R6, P6, PT, R42, R153, RZ ;  /* 0x000000992a067210 */ /* 0x000fe20007fde0ff */
[----:B------:R-:W-:Y:S02]  /*b360*/  UISETP.GT.AND UP3, UPT, UR22, 0x3, UPT ;  /* 0x000000031600788c */ /* 0x000fe4000bf64270 */
[C---:B------:R-:W-:Y:S01]  /*b370*/  IMAD.X R5, R41.reuse, 0x1, R40, P5 ;  /* 0x0000000129057824 */ /* 0x040fe200028e0628 */
[----:B------:R-:W-:Y:S01]  /*b380*/  UISETP.GT.AND UP4, UPT, UR22, 0x7, UPT ;  /* 0x000000071600788c */ /* 0x000fe2000bf84270 */
[----:B------:R-:W-:Y:S01]  /*b390*/  IMAD.X R7, R41, 0x1, R152, P6 ;  /* 0x0000000129077824 */ /* 0x000fe200030e0698 */
[----:B------:R-:W-:Y:S01]  /*b3a0*/  UISETP.GT.AND UP5, UPT, UR22, 0x9, UPT ;  /* 0x000000091600788c */ /* 0x000fe2000bfa4270 */
[----:B------:R-:W1:Y:S01]  /*b3b0*/  S2R R10, SR_TID.X ;  /* 0x00000000000a7919 */ /* 0x000e620000002100 */
[----:B------:R-:W-:-:S02]  /*b3c0*/  UISETP.GE.AND UP1, UPT, UR5, UR9, UPT ;  /* 0x000000090500728c */ /* 0x000fc4000bf26270 */
[----:B------:R-:W-:Y:S02]  /*b3d0*/  USEL UR9, URZ, 0x4, !UP2 ;  /* 0x00000004ff097887 */ /* 0x000fe4000d000000 */
[----:B------:R-:W-:Y:S02]  /*b3e0*/  USEL UR8, UR8, URZ, !UP1 ;  /* 0x000000ff08087287 */ /* 0x000fe4000c800000 */
[----:B------:R-:W-:Y:S02]  /*b3f0*/  USEL UR9, UR9, URZ, !UP1 ;  /* 0x000000ff09097287 */ /* 0x000fe4000c800000 */
[----:B------:R-:W-:Y:S02]  /*b400*/  UISETP.GT.AND UP2, UPT, UR22, 0x2, UPT ;  /* 0x000000021600788c */ /* 0x000fe4000bf44270 */
[----:B------:R-:W-:Y:S01]  /*b410*/  ISETP.NE.U32.AND P3, PT, RZ, UR8, PT ;  /* 0x00000008ff007c0c */ /* 0x000fe2000bf65070 */
[----:B------:R-:W-:Y:S01]  /*b420*/  UIADD3 UR14, UPT, UPT, UR14, 0x1, URZ ;  /* 0x000000010e0e7890 */ /* 0x000fe2000fffe0ff */
[----:B------:R-:W-:Y:S01]  /*b430*/  ISETP.NE.U32.AND P2, PT, RZ, UR9, PT ;  /* 0x00000009ff007c0c */ /* 0x000fe2000bf45070 */
[----:B------:R-:W-:-:S02]  /*b440*/  USEL UR8, URZ, 0x4, !UP2 ;  /* 0x00000004ff087887 */ /* 0x000fc4000d000000 */
[----:B------:R-:W-:Y:S02]  /*b450*/  USEL UR9, URZ, 0x4, !UP3 ;  /* 0x00000004ff097887 */ /* 0x000fe4000d800000 */
[----:B------:R-:W-:Y:S02]  /*b460*/  USEL UR8, UR8, URZ, !UP1 ;  /* 0x000000ff08087287 */ /* 0x000fe4000c800000 */
[----:B------:R-:W-:Y:S02]  /*b470*/  USEL UR9, UR9, URZ, !UP1 ;  /* 0x000000ff09097287 */ /* 0x000fe4000c800000 */
[----:B------:R-:W-:Y:S02]  /*b480*/  UISETP.GT.AND UP2, UPT, UR22, 0x4, UPT ;  /* 0x000000041600788c */ /* 0x000fe4000bf44270 */
[----:B------:R-:W-:Y:S01]  /*b490*/  @!PT LDS RZ, [RZ] ;  /* 0x00000000fffff984 */ /* 0x000fe20000000800 */
[----:B------:R-:W-:Y:S01]  /*b4a0*/  @!PT LDS RZ, [RZ] ;  /* 0x00000000fffff984 */ /* 0x000fe20000000800 */
[----:B------:R-:W-:Y:S01]  /*b4b0*/  @!PT LDS RZ, [RZ] ;  /* 0x00000000fffff984 */ /* 0x000fe20000000800 */
[----:B------:R2:W-:Y:S01]  /*b4c0*/  LDGSTS.E [R184+0x18000], desc[UR18][R4.64], P3 ;  /* 0x1800000004b87fae */ /* 0x0005e200099a1012 */
[----:B------:R-:W-:Y:S01]  /*b4d0*/  ISETP.NE.U32.AND P3, PT, RZ, UR8, PT ;  /* 0x00000008ff007c0c */ /* 0x000fe2000bf65070 */
[----:B------:R-:W-:-:S02]  /*b4e0*/  UISETP.GT.AND UP3, UPT, UR22, 0x5, UPT ;  /* 0x000000051600788c */ /* 0x000fc4000bf64270 */
[----:B------:R3:W-:Y:S01]  /*b4f0*/  LDGSTS.E [R184+0x18004], desc[UR18][R6.64], P2 ;  /* 0x1800400006b87fae */ /* 0x0007e200091a1012 */
[----:B------:R-:W-:Y:S01]  /*b500*/  ISETP.NE.U32.AND P2, PT, RZ, UR9, PT ;  /* 0x00000009ff007c0c */ /* 0x000fe2000bf45070 */
[----:B------:R-:W-:Y:S02]  /*b510*/  USEL UR8, URZ, 0x4, !UP2 ;  /* 0x00000004ff087887 */ /* 0x000fe4000d000000 */
[----:B------:R-:W-:Y:S01]  /*b520*/  USEL UR9, URZ, 0x4, !UP3 ;  /* 0x00000004ff097887 */ /* 0x000fe2000d800000 */
[----:B-1----:R-:W-:Y:S01]  /*b530*/  LOP3.LUT R10, R10, 0x1f, RZ, 0xc0, !PT ;  /* 0x0000001f0a0a7812 */ /* 0x002fe200078ec0ff */
[----:B------:R-:W-:Y:S01]  /*b540*/  USEL UR8, UR8, URZ, !UP1 ;  /* 0x000000ff08087287 */ /* 0x000fe2000c800000 */
[C---:B--2---:R-:W-:Y:S01]  /*b550*/  IADD3 R4, P5, PT, R42.reuse, R151, RZ ;  /* 0x000000972a047210 */ /* 0x044fe20007fbe0ff */
[----:B------:R-:W-:Y:S02]  /*b560*/  USEL UR9, UR9, URZ, !UP1 ;  /* 0x000000ff09097287 */ /* 0x000fe4000c800000 */
[----:B------:R-:W-:Y:S01]  /*b570*/  UISETP.GT.AND UP3, UPT, UR22, 0x6, UPT ;  /* 0x000000061600788c */ /* 0x000fe2000bf64270 */
[----:B---3--:R-:W-:Y:S01]  /*b580*/  IADD3 R6, P6, PT, R42, R149, RZ ;  /* 0x000000952a067210 */ /* 0x008fe20007fde0ff */
[----:B------:R-:W-:Y:S01]  /*b590*/  IMAD.X R5, R41, 0x1, R150, P5 ;  /* 0x0000000129057824 */ /* 0x000fe200028e0696 */
[----:B------:R-:W-:-:S02]  /*b5a0*/  UISETP.GT.AND UP2, UPT, UR22, 0x8, UPT ;  /* 0x000000081600788c */ /* 0x000fc4000bf44270 */
[----:B------:R-:W-:Y:S01]  /*b5b0*/  UIADD3 UR5, UPT, UPT, UR5, 0x1, URZ ;  /* 0x0000000105057890 */ /* 0x000fe2000fffe0ff */
[----:B------:R-:W-:Y:S01]  /*b5c0*/  IMAD.X R7, R41, 0x1, R148, P6 ;  /* 0x0000000129077824 */ /* 0x000fe200030e0694 */
[----:B------:R1:W-:Y:S01]  /*b5d0*/  LDGSTS.E [R184+0x18008], desc[UR18][R4.64], P3 ;  /* 0x1800800004b87fae */ /* 0x0003e200099a1012 */
[----:B------:R-:W-:Y:S01]  /*b5e0*/  ISETP.NE.U32.AND P3, PT, RZ, UR9, PT ;  /* 0x00000009ff007c0c */ /* 0x000fe2000bf65070 */
[----:B------:R-:W-:Y:S02]  /*b5f0*/  USEL UR9, URZ, 0x4, !UP4 ;  /* 0x00000004ff097887 */ /* 0x000fe4000e000000 */
[----:B------:R2:W-:Y:S01]  /*b600*/  LDGSTS.E [R184+0x1800c], desc[UR18][R6.64], P2 ;  /* 0x1800c00006b87fae */ /* 0x0005e200091a1012 */
[----:B------:R-:W-:Y:S01]  /*b610*/  ISETP.NE.U32.AND P2, PT, RZ, UR8, PT ;  /* 0x00000008ff007c0c */ /* 0x000fe2000bf45070 */
[----:B------:R-:W-:Y:S02]  /*b620*/  USEL UR8, URZ, 0x4, !UP3 ;  /* 0x00000004ff087887 */ /* 0x000fe4000d800000 */
[----:B------:R-:W-:-:S02]  /*b630*/  USEL UR9, UR9, URZ, !UP1 ;  /* 0x000000ff09097287 */ /* 0x000fc4000c800000 */
[----:B------:R-:W-:Y:S01]  /*b640*/  USEL UR8, UR8, URZ, !UP1 ;  /* 0x000000ff08087287 */ /* 0x000fe2000c800000 */
[C---:B-1----:R-:W-:Y:S01]  /*b650*/  IADD3 R4, P5, PT, R42.reuse, R147, RZ ;  /* 0x000000932a047210 */ /* 0x042fe20007fbe0ff */
[----:B------:R-:W-:Y:S02]  /*b660*/  UISETP.GT.AND UP3, UPT, UR22, 0xa, UPT ;  /* 0x0000000a1600788c */ /* 0x000fe4000bf64270 */
[----:B------:R-:W-:Y:S01]  /*b670*/  UISETP.GT.AND UP4, UPT, UR22, 0xb, UPT ;  /* 0x0000000b1600788c */ /* 0x000fe2000bf84270 */
[----:B--2---:R-:W-:Y:S01]  /*b680*/  IADD3 R6, P6, PT, R42, R145, RZ ;  /* 0x000000912a067210 */ /* 0x004fe20007fde0ff */
[----:B------:R-:W-:Y:S01]  /*b690*/  IMAD.X R5, R41, 0x1, R146, P5 ;  /* 0x0000000129057824 */ /* 0x000fe200028e0692 */
[----:B------:R-:W-:-:S03]  /*b6a0*/  UIADD3 UR13, UPT, UPT, UR13, 0x1, URZ ;  /* 0x000000010d0d7890 */ /* 0x000fc6000fffe0ff */
[----:B------:R-:W-:Y:S01]  /*b6b0*/  IMAD.X R7, R41, 0x1, R144, P6 ;  /* 0x0000000129077824 */ /* 0x000fe200030e0690 */
[----:B------:R1:W-:Y:S01]  /*b6c0*/  LDGSTS.E [R184+0x18010], desc[UR18][R4.64], P2 ;  /* 0x1801000004b87fae */ /* 0x0003e200091a1012 */
[----:B------:R-:W-:Y:S01]  /*b6d0*/  ISETP.NE.U32.AND P2, PT, RZ, UR9, PT ;  /* 0x00000009ff007c0c */ /* 0x000fe2000bf45070 */
[----:B------:R-:W-:Y:S02]  /*b6e0*/  USEL UR9, URZ, 0x4, !UP5 ;  /* 0x00000004ff097887 */ /* 0x000fe4000e800000 */
[----:B------:R2:W-:Y:S01]  /*b6f0*/  LDGSTS.E [R184+0x18014], desc[UR18][R6.64], P3 ;  /* 0x1801400006b87fae */ /* 0x0005e200099a1012 */
[----:B------:R-:W-:Y:S01]  /*b700*/  ISETP.NE.U32.AND P3, PT, RZ, UR8, PT ;  /* 0x00000008ff007c0c */ /* 0x000fe2000bf65070 */
[----:B------:R-:W-:Y:S02]  /*b710*/  USEL UR8, URZ, 0x4, !UP2 ;  /* 0x00000004ff087887 */ /* 0x000fe4000d000000 */
[----:B------:R-:W-:Y:S02]  /*b720*/  USEL UR9, UR9, URZ, !UP1 ;  /* 0x000000ff09097287 */ /* 0x000fe4000c800000 */
[----:B------:R-:W-:Y:S01]  /*b730*/  USEL UR8, UR8, URZ, !UP1 ;  /* 0x000000ff08087287 */ /* 0x000fe2000c800000 */
[----:B-1----:R-:W-:Y:S01]  /*b740*/  IADD3 R4, P5, PT, R42, R143, RZ ;  /* 0x0000008f2a047210 */ /* 0x002fe20007fbe0ff */
[----:B------:R-:W-:-:S02]  /*b750*/  UISETP.GT.AND UP5, UPT, UR22, 0xc, UPT ;  /* 0x0000000c1600788c */ /* 0x000fc4000bfa4270 */
[----:B------:R-:W-:Y:S01]  /*b760*/  UISETP.GT.AND UP2, UPT, UR22, 0xd, UPT ;  /* 0x0000000d1600788c */ /* 0x000fe2000bf44270 */
[----:B--2---:R-:W-:Y:S01]  /*b770*/  IADD3 R6, P6, PT, R42, R141, RZ ;  /* 0x0000008d2a067210 */ /* 0x004fe20007fde0ff */
[C---:B------:R-:W-:Y:S01]  /*b780*/  IMAD.X R5, R41.reuse, 0x1, R142, P5 ;  /* 0x0000000129057824 */ /* 0x040fe200028e068e */
[----:B------:R-:W-:Y:S02]  /*b790*/  USEL UR15, URZ, 0x4, !UP5 ;  /* 0x00000004ff0f7887 */ /* 0x000fe4000e800000 */
[----:B------:R-:W-:Y:S01]  /*b7a0*/  UISETP.GT.AND UP5, UPT, UR22, 0x14, UPT ;  /* 0x000000141600788c */ /* 0x000fe2000bfa4270 */
[----:B------:R-:W-:Y:S01]  /*b7b0*/  IMAD.X R7, R41, 0x1, R140, P6 ;  /* 0x0000000129077824 */ /* 0x000fe200030e068c */
[----:B------:R1:W-:Y:S01]  /*b7c0*/  LDGSTS.E [R184+0x18018], desc[UR18][R4.64], P3 ;  /* 0x1801800004b87fae */ /* 0x0003e200099a1012 */
[----:B------:R-:W-:Y:S01]  /*b7d0*/  ISETP.NE.U32.AND P3, PT, RZ, UR8, PT ;  /* 0x00000008ff007c0c */ /* 0x000fe2000bf65070 */
[----:B------:R-:W-:Y:S02]  /*b7e0*/  USEL UR8, URZ, 0x4, !UP3 ;  /* 0x00000004ff087887 */ /* 0x000fe4000d800000 */
[----:B------:R2:W-:Y:S01]  /*b7f0*/  LDGSTS.E [R184+0x1801c], desc[UR18][R6.64], P2 ;  /* 0x1801c00006b87fae */ /* 0x0005e200091a1012 */
[----:B------:R-:W-:Y:S01]  /*b800*/  ISETP.NE.U32.AND P2, PT, RZ, UR9, PT ;  /* 0x00000009ff007c0c */ /* 0x000fe2000bf45070 */
[----:B------:R-:W-:-:S02]  /*b810*/  USEL UR9, URZ, 0x4, !UP4 ;  /* 0x00000004ff097887 */ /* 0x000fc4000e000000 */
[----:B------:R-:W-:Y:S02]  /*b820*/  USEL UR8, UR8, URZ, !UP1 ;  /* 0x000000ff08087287 */ /* 0x000fe4000c800000 */
[----:B------:R-:W-:Y:S01]  /*b830*/  USEL UR9, UR9, URZ, !UP1 ;  /* 0x000000ff09097287 */ /* 0x000fe2000c800000 */
[C---:B-1----:R-:W-:Y:S01]  /*b840*/  IADD3 R4, P5, PT, R42.reuse, R139, RZ ;  /* 0x0000008b2a047210 */ /* 0x042fe20007fbe0ff */
[----:B------:R-:W-:Y:S02]  /*b850*/  USEL UR15, UR15, URZ, !UP1 ;  /* 0x000000ff0f0f7287 */ /* 0x000fe4000c800000 */
[----:B------:R-:W-:Y:S01]  /*b860*/  UISETP.GT.AND UP3, UPT, UR22, 0xe, UPT ;  /* 0x0000000e1600788c */ /* 0x000fe2000bf64270 */
[----:B--2---:R-:W-:Y:S01]  /*b870*/  IADD3 R6, P6, PT, R42, R137, RZ ;  /* 0x000000892a067210 */ /* 0x004fe20007fde0ff */
[----:B------:R-:W-:Y:S01]  /*b880*/  IMAD.X R5, R41, 0x1, R138, P5 ;  /* 0x0000000129057824 */ /* 0x000fe200028e068a */
[----:B------:R-:W-:-:S03]  /*b890*/  UISETP.GT.AND UP4, UPT, UR22, 0x12, UPT ;  /* 0x000000121600788c */ /* 0x000fc6000bf84270 */
        /* <DEDUP_REMOVED lines=12> */
[C---:B--2---:R-:W-:Y:S01]  /*b960*/  IADD3 R6, P6, PT, R42.reuse, R133, RZ ;  /* 0x000000852a067210 */ /* 0x044fe20007fde0ff */
[----:B------:R-:W-:Y:S01]  /*b970*/  IMAD.X R5, R41, 0x1, R134, P5 ;  /* 0x0000000129057824 */ /* 0x000fe200028e0686 */
[----:B------:R-:W-:-:S03]  /*b980*/  IADD3 R8, P5, PT, R42, R131, RZ ;  /* 0x000000832a087210 */ /* 0x000fc60007fbe0ff */
[C---:B------:R-:W-:Y:S01]  /*b990*/  IMAD.X R7, R41.reuse, 0x1, R132, P6 ;  /* 0x0000000129077824 */ /* 0x040fe200030e0684 */
[----:B------:R-:W-:Y:S01]  /*b9a0*/  ISETP.NE.U32.AND P6, PT, RZ, UR15, PT ;  /* 0x0000000fff007c0c */ /* 0x000fe2000bfc5070 */
        /* <DEDUP_REMOVED lines=9> */
[----:B------:R-:W-:Y:S01]  /*ba40*/  LDGSTS.E [R184+0x18030], desc[UR18][R8.64], P6 ;  /* 0x1803000008b87fae */ /* 0x000fe2000b1a1012 */
[C---:B-1----:R-:W-:Y:S01]  /*ba50*/  IADD3 R4, P5, PT, R42.reuse, R129, RZ ;  /* 0x000000812a047210 */ /* 0x042fe20007fbe0ff */
[----:B------:R-:W-:Y:S02]  /*ba60*/  UISETP.GT.AND UP3, UPT, UR22, 0x11, UPT ;  /* 0x000000111600788c */ /* 0x000fe4000bf64270 */
[----:B------:R-:W-:Y:S01]  /*ba70*/  UISETP.GT.AND UP2, UPT, UR22, 0x13, UPT ;  /* 0x000000131600788c */ /* 0x000fe2000bf44270 */
[----:B--2---:R-:W-:Y:S01]  /*ba80*/  IADD3 R6, P6, PT, R42, R127, RZ ;  /* 0x0000007f2a067210 */ /* 0x004fe20007fde0ff */
[----:B------:R-:W-:-:S04]  /*ba90*/  IMAD.X R5, R41, 0x1, R128, P5 ;  /* 0x0000000129057824 */ /* 0x000fc800028e0680 */
        /* <DEDUP_REMOVED lines=27> */
[----:B------:R-:W-:Y:S01]  /*bc50*/  IMAD.X R5, R41, 0x1, R120, P5 ;  /* 0x0000000129057824 */ /* 0x000fe200028e0678 */
[----:B------:R-:W-:-:S03]  /*bc60*/  USEL UR15, URZ, 0x4, !UP5 ;  /* 0x00000004ff0f7887 */ /* 0x000fc6000e800000 */
        /* <DEDUP_REMOVED lines=10> */
[----:B------:R-:W-:-:S02]  /*bd10*/  USEL UR15, UR15, URZ, !UP1 ;  /* 0x000000ff0f0f7287 */ /* 0x000fc4000c800000 */
        /* <DEDUP_REMOVED lines=45> */
[----:B------:R-:W-:-:S02]  /*bff0*/  UISETP.NE.U32.AND UP3, UPT, UR9, URZ, UPT ;  /* 0x000000ff0900728c */ /* 0x000fc4000bf65070 */
        /* <DEDUP_REMOVED lines=8> */
[----:B------:R-:W-:Y:S01]  /*c080*/  PLOP3.LUT P2, PT, PT, PT, UP3, 0x40, 0x4 ;  /* 0x000000000004781c */ /* 0x000fe20003f4e838 */
[----:B------:R-:W-:Y:S02]  /*c090*/  UISETP.GT.AND UP3, UPT, UR22, 0x1f, UPT ;  /* 0x0000001f1600788c */ /* 0x000fe4000bf64270 */
[----:B------:R-:W-:Y:S02]  /*c0a0*/  USEL UR8, UR8, URZ, !UP1 ;  /* 0x000000ff08087287 */ /* 0x000fe4000c800000 */
[----:B------:R-:W-:Y:S01]  /*c0b0*/  USEL UR9, URZ, 0x4, !UP3 ;  /* 0x00000004ff097887 */ /* 0x000fe2000d800000 */
[----:B-1----:R-:W-:-:S03]  /*c0c0*/  IADD3 R4, P5, PT, R42, R99, RZ ;  /* 0x000000632a047210 */ /* 0x002fc60007fbe0ff */
[----:B------:R-:W-:Y:S01]  /*c0d0*/  USEL UR9, UR9, URZ, !UP1 ;  /* 0x000000ff09097287 */ /* 0x000fe2000c800000 */
[----:B--2---:R-:W-:Y:S01]  /*c0e0*/  IADD3 R6, P6, PT, R42, R97, RZ ;  /* 0x000000612a067210 */ /* 0x004fe20007fde0ff */
[----:B------:R-:W-:-:S04]  /*c0f0*/  IMAD.X R5, R41, 0x1, R98, P5 ;  /* 0x0000000129057824 */ /* 0x000fc800028e0662 */
[----:B------:R-:W-:Y:S01]  /*c100*/  IMAD.X R7, R41, 0x1, R96, P6 ;  /* 0x0000000129077824 */ /* 0x000fe200030e0660 */
[----:B------:R1:W-:Y:S01]  /*c110*/  LDGSTS.E [R184+0x18070], desc[UR18][R4.64], P3 ;  /* 0x1807000004b87fae */ /* 0x0003e200099a1012 */
[----:B------:R-:W-:Y:S01]  /*c120*/  ISETP.GE.AND P3, PT, R10, UR22, PT ;  /* 0x000000160a007c0c */ /* 0x000fe2000bf66270 */
[----:B------:R-:W-:Y:S01]  /*c130*/  UIADD3 UR22, UPT, UPT, UR22, -0x20, URZ ;  /* 0xffffffe016167890 */ /* 0x000fe2000fffe0ff */
[----:B------:R-:W-:Y:S01]  /*c140*/  ISETP.NE.U32.AND P6, PT, RZ, UR8, PT ;  /* 0x00000008ff007c0c */ /* 0x000fe2000bfc5070 */
[----:B------:R2:W-:Y:S01]  /*c150*/  LDGSTS.E [R184+0x18074], desc[UR18][R6.64], !P2 ;  /* 0x1807400006b87fae */ /* 0x0005e2000d1a1012 */
[----:B------:R-:W-:Y:S02]  /*c160*/  SEL R8, RZ, 0x4, P3 ;  /* 0x00000004ff087807 */ /* 0x000fe40001800000 */
[----:B------:R-:W-:Y:S01]  /*c170*/  PLOP3.LUT P3, PT, PT, PT, UP1, 0x40, 0x4 ;  /* 0x000000000004781c */ /* 0x000fe20003f6e818 */
[----:B------:R-:W-:-:S03]  /*c180*/  UISETP.GT.AND UP1, UPT, UR14, 0x2, UPT ;  /* 0x000000020e00788c */ /* 0x000fc6000bf24270 */
[----:B------:R-:W-:Y:S01]  /*c190*/  SEL R8, R8, RZ, P3 ;  /* 0x000000ff08087207 */ /* 0x000fe20001800000 */
[----:B------:R-:W-:Y:S01]  /*c1a0*/  USEL UR14, UR14, URZ, !UP1 ;  /* 0x000000ff0e0e7287 */ /* 0x000fe2000c800000 */
[----:B-1----:R-:W-:Y:S01]  /*c1b0*/  IADD3 R4, P2, PT, R42, R95, RZ ;  /* 0x0000005f2a047210 */ /* 0x002fe20007f5e0ff */
[----:B------:R-:W-:Y:S01]  /*c1c0*/  UISETP.GT.AND UP1, UPT, UR13, 0x1, UPT ;  /* 0x000000010d00788c */ /* 0x000fe2000bf24270 */
[----:B------:R-:W-:Y:S01]  /*c1d0*/  ISETP.NE.U32.AND P3, PT, R8, RZ, PT ;  /* 0x000000ff0800720c */ /* 0x000fe20003f65070 */
[----:B------:R-:W-:Y:S01]  /*c1e0*/  ULEA UR8, UR14, UR10, 0xf ;  /* 0x0000000a0e087291 */ /* 0x000fe2000f8e78ff */
[----:B------:R-:W-:Y:S01]  /*c1f0*/  IADD3 R8, P5, PT, R42, R93, RZ ;  /* 0x0000005d2a087210 */ /* 0x000fe20007fbe0ff */
[C---:B------:R-:W-:Y:S01]  /*c200*/  IMAD.X R5, R41.reuse, 0x1, R94, P2 ;  /* 0x0000000129057824 */ /* 0x040fe200010e065e */
[----:B------:R-:W-:Y:S01]  /*c210*/  ISETP.NE.U32.AND P2, PT, RZ, UR9, PT ;  /* 0x00000009ff007c0c */ /* 0x000fe2000bf45070 */
[----:B------:R-:W-:Y:S02]  /*c220*/  USEL UR13, UR13, URZ, !UP1 ;  /* 0x000000ff0d0d7287 */ /* 0x000fe4000c800000 */
[----:B------:R-:W-:Y:S01]  /*c230*/  IMAD.X R9, R41, 0x1, R92, P5 ;  /* 0x0000000129097824 */ /* 0x000fe200028e065c */
[----:B------:R1:W-:Y:S01]  /*c240*/  LDGSTS.E [R184+0x18078], desc[UR18][R4.64], P6 ;  /* 0x1807800004b87fae */ /* 0x0003e2000b1a1012 */
[----:B--2---:R-:W-:Y:S01]  /*c250*/  IADD3 R6, P5, PT, R154, R87, RZ ;  /* 0x000000579a067210 */ /* 0x004fe20007fbe0ff */
[----:B------:R-:W-:-:S02]  /*c260*/  VIADD R10, R2, UR8 ;  /* 0x00000008020a7c36 */ /* 0x000fc40008000000 */
[----:B------:R-:W-:Y:S01]  /*c270*/  VIADD R12, R239, UR8 ;  /* 0x00000008ef0c7c36 */ /* 0x000fe20008000000 */
[----:B------:R-:W-:Y:S01]  /*c280*/  USEL UR8, URZ, 0x1, !UP1 ;  /* 0x00000001ff087887 */ /* 0x000fe2000c800000 */
[----:B------:R-:W-:-:S03]  /*c290*/  IMAD.X R7, R44, 0x1, R86, P5 ;  /* 0x000000012c077824 */ /* 0x000fc600028e0656 */
[----:B------:R2:W-:Y:S01]  /*c2a0*/  LDGSTS.E [R184+0x1807c], desc[UR18][R8.64], P2 ;  /* 0x1807c00008b87fae */ /* 0x0005e200091a1012 */
[----:B------:R-:W-:Y:S01]  /*c2b0*/  ULOP3.LUT UR8, UR4, UR8, URZ, 0x3c, !UPT ;  /* 0x0000000804087292 */ /* 0x000fe2000f8e3cff */
[----:B-1----:R-:W-:Y:S02]  /*c2c0*/  IADD3 R4, P6, PT, R154, R91, RZ ;  /* 0x0000005b9a047210 */ /* 0x002fe40007fde0ff */
[----:B------:R-:W0:Y:S03]  /*c2d0*/  LDGDEPBAR ;  /* 0x00000000000079af */ /* 0x000e260000000000 */
[----:B------:R-:W-:Y:S01]  /*c2e0*/  IMAD.X R5, R44, 0x1, R90, P6 ;  /* 0x000000012c057824 */ /* 0x000fe200030e065a */
[----:B--2---:R-:W-:-:S04]  /*c2f0*/  IADD3 R8, P2, PT, R154, R83, RZ ;  /* 0x000000539a087210 */ /* 0x004fc80007f5e0ff */
[----:B------:R1:W-:Y:S01]  /*c300*/  LDGSTS.E [R10], desc[UR18][R4.64], P3 ;  /* 0x00000000040a7fae */ /* 0x0003e200099a1012 */
[----:B------:R-:W-:-:S03]  /*c310*/  IMAD.X R9, R44, 0x1, R82, P2 ;  /* 0x000000012c097824 */ /* 0x000fc600010e0652 */
[----:B------:R2:W-:Y:S04]  /*c320*/  LDGSTS.E [R10+0x400], desc[UR18][R6.64], P3 ;  /* 0x00400000060a7fae */ /* 0x0005e800099a1012 */
[----:B------:R3:W-:Y:S01]  /*c330*/  LDGSTS.E [R10+0x800], desc[UR18][R8.64], P3 ;  /* 0x00800000080a7fae */ /* 0x0007e200099a1012 */
[C---:B-1----:R-:W-:Y:S02]  /*c340*/  IADD3 R4, P5, PT, R154.reuse, R79, RZ ;  /* 0x0000004f9a047210 */ /* 0x042fe40007fbe0ff */
[----:B--2---:R-:W-:-:S03]  /*c350*/  IADD3 R6, P2, PT, R154, R75, RZ ;  /* 0x0000004b9a067210 */ /* 0x004fc60007f5e0ff */
[----:B------:R-:W-:Y:S01]  /*c360*/  IMAD.X R5, R44, 0x1, R78, P5 ;  /* 0x000000012c057824 */ /* 0x000fe200028e064e */
[----:B---3--:R-:W-:Y:S01]  /*c370*/  IADD3 R8, P5, PT, R154, R71, RZ ;  /* 0x000000479a087210 */ /* 0x008fe20007fbe0ff */
[----:B------:R-:W-:-:S03]  /*c380*/  IMAD.X R7, R44, 0x1, R74, P2 ;  /* 0x000000012c077824 */ /* 0x000fc600010e064a */
[----:B------:R1:W-:Y:S01]  /*c390*/  LDGSTS.E [R10+0xc00], desc[UR18][R4.64], P3 ;  /* 0x00c00000040a7fae */ /* 0x0003e200099a1012 */
        /* <DEDUP_REMOVED lines=168> */
[C---:B------:R-:W-:Y:S02]  /*ce20*/  IADD3 R10, P6, PT, R154.reuse, R235, RZ ;  /* 0x000000eb9a0a7210 */ /* 0x040fe40007fde0ff */
[----:B---3--:R-:W-:Y:S01]  /*ce30*/  IADD3 R8, P5, PT, R154, R231, RZ ;  /* 0x000000e79a087210 */ /* 0x008fe20007fbe0ff */
[C---:B------:R-:W-:Y:S01]  /*ce40*/  IMAD.X R7, R44.reuse, 0x1, R228, P2 ;  /* 0x000000012c077824 */ /* 0x040fe200010e06e4 */
[----:B------:R-:W-:Y:S01]  /*ce50*/  ISETP.NE.U32.AND P2, PT, R237, UR5, PT ;  /* 0x00000005ed007c0c */ /* 0x000fe2000bf45070 */
[C---:B------:R-:W-:Y:S01]  /*ce60*/  IMAD.X R11, R44.reuse, 0x1, R236, P6 ;  /* 0x000000012c0b7824 */ /* 0x040fe200030e06ec */
[----:B------:R1:W-:Y:S01]  /*ce70*/  LDGSTS.E [R12+0x7200], desc[UR18][R4.64], P3 ;  /* 0x07200000040c7fae */ /* 0x0003e200099a1012 */
[----:B------:R-:W-:Y:S01]  /*ce80*/  IMAD.X R9, R44, 0x1, R232, P5 ;  /* 0x000000012c097824 */ /* 0x000fe200028e06e8 */
[----:B------:R-:W-:Y:S02]  /*ce90*/  IADD3 R42, P5, PT, R42, R36, RZ ;  /* 0x000000242a2a7210 */ /* 0x000fe40007fbe0ff */
[----:B------:R2:W-:Y:S03]  /*cea0*/  LDGSTS.E [R12+0x7600], desc[UR18][R6.64], P3 ;  /* 0x07600000060c7fae */ /* 0x0005e600099a1012 */
[----:B------:R-:W-:Y:S01]  /*ceb0*/  IMAD.X R41, R41, 0x1, R37, P5 ;  /* 0x0000000129297824 */ /* 0x000fe200028e0625 */
[----:B------:R2:W-:Y:S04]  /*cec0*/  LDGSTS.E [R12+0x7a00], desc[UR18][R8.64], P3 ;  /* 0x07a00000080c7fae */ /* 0x0005e800099a1012 */
[----:B------:R2:W-:Y:S01]  /*ced0*/  LDGSTS.E [R12+0x7e00], desc[UR18][R10.64], P3 ;  /* 0x07e000000a0c7fae */ /* 0x0005e200099a1012 */
[----:B------:R-:W-:Y:S01]  /*cee0*/  IADD3 R154, P3, PT, R154, R38, RZ ;  /* 0x000000269a9a7210 */ /* 0x000fe20007f7e0ff */
[----:B-1----:R-:W-:-:S02]  /*cef0*/  IMAD.U32 R4, RZ, RZ, UR4 ;  /* 0x00000004ff047e24 */ /* 0x002fc4000f8e00ff */
[----:B------:R-:W0:Y:S02]  /*cf00*/  LDGDEPBAR ;  /* 0x00000000000079af */ /* 0x000e240000000000 */
[----:B------:R-:W-:Y:S01]  /*cf10*/  IMAD.X R44, R44, 0x1, R39, P3 ;  /* 0x000000012c2c7824 */ /* 0x000fe200018e0627 */
[----:B------:R-:W-:Y:S07]  /*cf20*/  @P2 BRA `(.L_x_11) ;  /* 0xffffffe000042947 */ /* 0x000fee000383ffff */
.L_x_8:
[----:B--2---:R-:W2:Y:S01]  /*cf30*/  LDL.LU R8, [R1+0xd0] ;  /* 0x0000d00001087983 */ /* 0x004ea20000300800 */
[----:B------:R-:W1:Y:S01]  /*cf40*/  LDCU UR5, c[0x0][0x3b8] ;  /* 0x00007700ff0577ac */ /* 0x000e620008000800 */
[C---:B------:R-:W-:Y:S02]  /*cf50*/  VIADD R2, R3.reuse, 0x3 ;  /* 0x0000000303027836 */ /* 0x040fe40000000000 */
[C---:B------:R-:W-:Y:S01]  /*cf60*/  VIADD R6, R3.reuse, 0x1 ;  /* 0x0000000103067836 */ /* 0x040fe20000000000 */
[----:B------:R-:W3:Y:S01]  /*cf70*/  LDCU UR6, c[0x0][0x3b4] ;  /* 0x00007680ff0677ac */ /* 0x000ee20008000800 */
[C---:B------:R-:W-:Y:S01]  /*cf80*/  VIADD R4, R3.reuse, 0x2 ;  /* 0x0000000203047836 */ /* 0x040fe20000000000 */
[----:B------:R-:W2:Y:S01]  /*cf90*/  LDCU.128 UR24, c[0x0][0x390] ;  /* 0x00007200ff1877ac */ /* 0x000ea20008000c00 */
[----:B------:R-:W4:Y:S01]  /*cfa0*/  LDCU UR9, c[0x0][0x39c] ;  /* 0x00007380ff0977ac */ /* 0x000f220008000800 */
[----:B------:R-:W5:Y:S01]  /*cfb0*/  LDCU UR7, c[0x0][0x39c] ;  /* 0x00007380ff0777ac */ /* 0x000f620008000800 */
[----:B-1----:R-:W-:Y:S01]  /*cfc0*/  IMAD R5, R3, UR5, RZ ;  /* 0x0000000503057c24 */ /* 0x002fe2000f8e02ff */
[----:B------:R-:W1:Y:S03]  /*cfd0*/  LDCU UR8, c[0x0][0x39c] ;  /* 0x00007380ff0877ac */ /* 0x000e660008000800 */
[----:B------:R-:W-:Y:S01]  /*cfe0*/  VIADD R7, R5, UR5 ;  /* 0x0000000505077c36 */ /* 0x000fe20008000000 */
[----:B------:R-:W1:Y:S03]  /*cff0*/  LDCU UR13, c[0x0][0x39c] ;  /* 0x00007380ff0d77ac */ /* 0x000e660008000800 */
[----:B------:R-:W-:Y:S01]  /*d000*/  VIADD R9, R7, UR5 ;  /* 0x0000000507097c36 */ /* 0x000fe20008000000 */
[----:B------:R-:W1:Y:S03]  /*d010*/  LDCU UR14, c[0x0][0x39c] ;  /* 0x00007380ff0e77ac */ /* 0x000e660008000800 */
[----:B------:R-:W-:-:S04]  /*d020*/  VIADD R11, R9, UR5 ;  /* 0x00000005090b7c36 */ /* 0x000fc80008000000 */
        /* <DEDUP_REMOVED lines=13> */
[----:B------:R-:W-:Y:S01]  /*d100*/  VIADD R39, R37, UR5 ;  /* 0x0000000525277c36 */ /* 0x000fe20008000000 */
[C---:B--2---:R-:W-:Y:S01]  /*d110*/  ISETP.GE.AND P0, PT, R8.reuse, UR26, PT ;  /* 0x0000001a08007c0c */ /* 0x044fe2000bf06270 */
[----:B---3--:R-:W-:-:S03]  /*d120*/  IMAD R0, R8, UR6, RZ ;  /* 0x0000000608007c24 */ /* 0x008fc6000f8e02ff */
[----:B----4-:R-:W-:Y:S02]  /*d130*/  ISETP.LT.AND P2, PT, R2, UR9, !P0 ;  /* 0x0000000902007c0c */ /* 0x010fe4000c741270 */
[----:B-----5:R-:W-:Y:S02]  /*d140*/  ISETP.LT.AND P3, PT, R6, UR7, !P0 ;  /* 0x0000000706007c0c */ /* 0x020fe4000c761270 */
[----:B-1----:R-:W-:Y:S02]  /*d150*/  ISETP.LT.AND P6, PT, R4, UR8, !P0 ;  /* 0x0000000804007c0c */ /* 0x002fe4000c7c1270 */
[----:B------:R-:W-:Y:S01]  /*d160*/  LEA R2, P5, R0, UR24, 0x2 ;  /* 0x0000001800027c11 */ /* 0x000fe2000f8a10ff */
[----:B------:R-:W-:-:S12]  /*d170*/  @!P4 BRA `(.L_x_12) ;  /* 0x000000000010c947 */ /* 0x000fd80003800000 */
[----:B------:R-:W-:-:S06]  /*d180*/  USHF.L.U32 UR4, UR4, 0x1f, URZ ;  /* 0x0000001f04047899 */ /* 0x000fcc00080006ff */
[----:B------:R-:W-:-:S04]  /*d190*/  IMAD.U32 R4, RZ, RZ, UR4 ;  /* 0x00000004ff047e24 */ /* 0x000fc8000f8e00ff */
[----:B------:R-:W1:Y:S02]  /*d1a0*/  SYNCS.PHASECHK.TRANS64.TRYWAIT P4, [UR12], R4 ;  /* 0x00000004ff0075a7 */ /* 0x000e64000808110c */
[----:B-1----:R-:W-:Y:S05]  /*d1b0*/  @!P4 BRA `(.L_x_13) ;  /* 0x0000007c00a4c947 */ /* 0x002fea0003800000 */
.L_x_12:
[----:B------:R-:W-:-:S04]  /*d1c0*/  DEPBAR.LE SB0, 0x0 ;  /* 0x000080000000791a */ /* 0x000fc80000000000 */
[----:B------:R-:W-:Y:S01]  /*d1d0*/  BAR.SYNC.DEFER_BLOCKING 0x0 ;  /* 0x0000000000007b1d */ /* 0x000fe20000010000 */
[----:B------:R-:W-:Y:S01]  /*d1e0*/  LEA.HI.X.SX32 R0, R0, UR25, 0x2, P5 ;  /* 0x0000001900007c11 */ /* 0x000fe2000a8f16ff */
[----:B------:R-:W-:Y:S01]  /*d1f0*/  VIADD R41, R39, UR5 ;  /* 0x0000000527297c36 */ /* 0x000fe20008000000 */
[----:B------:R-:W-:Y:S01]  /*d200*/  LEA R48, P5, R5, R2, 0x2 ;  /* 0x0000000205307211 */ /* 0x000fe200078a10ff */
[C---:B------:R-:W-:Y:S01]  /*d210*/  VIADD R4, R3.reuse, 0x4 ;  /* 0x0000000403047836 */ /* 0x040fe20000000000 */
[----:B------:R-:W-:Y:S01]  /*d220*/  ISETP.LT.AND P4, PT, R3, UR27, !P0 ;  /* 0x0000001b03007c0c */ /* 0x000fe2000c781270 */
[----:B------:R-:W-:Y:S01]  /*d230*/  VIADD R43, R41, UR5 ;  /* 0x00000005292b7c36 */ /* 0x000fe20008000000 */
[----:B------:R-:W-:Y:S01]  /*d240*/  LEA.HI.X.SX32 R49, R5, R0, 0x2, P5 ;  /* 0x0000000005317211 */ /* 0x000fe200028f16ff */
[----:B------:R-:W1:Y:S01]  /*d250*/  LDCU UR4, c[0x0][0x39c] ;  /* 0x00007380ff0477ac */ /* 0x000e620008000800 */
[----:B------:R-:W-:Y:S01]  /*d260*/  LEA R52, P5, R7, R2, 0x2 ;  /* 0x0000000207347211 */ /* 0x000fe200078a10ff */
[----:B------:R-:W-:Y:S01]  /*d270*/  VIADD R5, R43, UR5 ;  /* 0x000000052b057c36 */ /* 0x000fe20008000000 */
[----:B------:R-:W2:Y:S02]  /*d280*/  LDCU UR6, c[0x0][0x39c] ;  /* 0x00007380ff0677ac */ /* 0x000ea40008000800 */
[----:B------:R-:W-:Y:S01]  /*d290*/  LEA.HI.X.SX32 R53, R7, R0, 0x2, P5 ;  /* 0x0000000007357211 */ /* 0x000fe200028f16ff */
[----:B------:R-:W-:Y:S01]  /*d2a0*/  VIADD R45, R5, UR5 ;  /* 0x00000005052d7c36 */ /* 0x000fe20008000000 */
[----:B------:R-:W-:Y:S01]  /*d2b0*/  LEA R56, P5, R9, R2, 0x2 ;  /* 0x0000000209387211 */ /* 0x000fe200078a10ff */
[----:B------:R-:W3:Y:S02]  /*d2c0*/  LDCU UR7, c[0x0][0x39c] ;  /* 0x00007380ff0777ac */ /* 0x000ee40008000800 */
[----:B------:R-:W-:Y:S01]  /*d2d0*/  VIADD R7, R45, UR5 ;  /* 0x000000052d077c36 */ /* 0x000fe20008000000 */
[----:B------:R-:W-:Y:S01]  /*d2e0*/  LEA.HI.X.SX32 R57, R9, R0, 0x2, P5 ;  /* 0x0000000009397211 */ /* 0x000fe200028f16ff */
[----:B------:R-:W4:Y:S01]  /*d2f0*/  LDCU UR8, c[0x0][0x39c] ;  /* 0x00007380ff0877ac */ /* 0x000f220008000800 */
[----:B------:R-:W-:Y:S01]  /*d300*/  LEA R60, P5, R13, R2, 0x2 ;  /* 0x000000020d3c7211 */ /* 0x000fe200078a10ff */
[----:B------:R-:W-:Y:S01]  /*d310*/  VIADD R9, R7, UR5 ;  /* 0x0000000507097c36 */ /* 0x000fe20008000000 */
[----:B------:R-:W5:Y:S02]  /*d320*/  @!P1 SYNCS.CCTL.IV [UR10+0x20000] ;  /* 0x02000000ff0099b1 */ /* 0x000f64000800000a */
[----:B-----5:R-:W-:Y:S01]  /*d330*/  BAR.SYNC.DEFER_BLOCKING 0x0 ;  /* 0x0000000000007b1d */ /* 0x020fe20000010000 */
[----:B------:R-:W-:Y:S01]  /*d340*/  LEA.HI.X.SX32 R61, R13, R0, 0x2, P5 ;  /* 0x000000000d3d7211 */ /* 0x000fe200028f16ff */
[----:B------:R-:W-:Y:S01]  /*d350*/  VIADD R47, R9, UR5 ;  /* 0x00000005092f7c36 */ /* 0x000fe20008000000 */
[----:B------:R-:W-:-:S04]  /*d360*/  LEA R50, P5, R17, R2, 0x2 ;  /* 0x0000000211327211 */ /* 0x000fc800078a10ff */
[----:B------:R-:W-:Y:S01]  /*d370*/  LEA.HI.X.SX32 R51, R17, R0, 0x2, P5 ;  /* 0x0000000011337211 */ /* 0x000fe200028f16ff */
[----:B------:R-:W5:Y:S01]  /*d380*/  LDTM.x64 R64, tmem[UR11] ;  /* 0x0000000b004079ee */ /* 0x000f620008340000 */
[----:B------:R-:W1:Y:S01]  /*d390*/  LDTM.x64 R132, tmem[UR11+0x40] ;  /* 0x0000400b008479ee */ /* 0x000e620008340000 */
[----:B------:R-:W1:Y:S01]  /*d3a0*/  @!P1 SYNCS.CCTL.IV [UR10+0x20008] ;  /* 0x02000800ff0099b1 */ /* 0x000e62000800000a */
[----:B------:R-:W-:-:S04]  /*d3b0*/  LEA R58, P1, R11, R2, 0x2 ;  /* 0x000000020b3a7211 */ /* 0x000fc800078210ff */
[----:B------:R-:W-:Y:S01]  /*d3c0*/  LEA.HI.X.SX32 R59, R11, R0, 0x2, P1 ;  /* 0x000000000b3b7211 */ /* 0x000fe200008f16ff */
[----:B------:R-:W-:Y:S01]  /*d3d0*/  VIADD R11, R47, UR5 ;  /* 0x000000052f0b7c36 */ /* 0x000fe20008000000 */
[-C--:B------:R-:W-:Y:S01]  /*d3e0*/  LEA R62, P1, R15, R2.reuse, 0x2 ;  /* 0x000000020f3e7211 */ /* 0x080fe200078210ff */
[----:B-----5:R-:W-:Y:S01]  /*d3f0*/  STL.64 [R1+0x20], R72 ;  /* 0x0000204801007387 */ /* 0x020fe20000100a00 */
[----:B------:R-:W-:Y:S01]  /*d400*/  IMAD.MOV.U32 R10, RZ, RZ, R66 ;  /* 0x000000ffff0a7224 */ /* 0x000fe200078e0042 */
[----:B------:R-:W-:Y:S01]  /*d410*/  LEA R66, P5, R21, R2, 0x2 ;  /* 0x0000000215427211 */ /* 0x000fe200078a10ff */
[----:B------:R-:W-:Y:S01]  /*d420*/  IMAD.MOV.U32 R16, RZ, RZ, R67 ;  /* 0x000000ffff107224 */ /* 0x000fe200078e0043 */
[----:B------:R-:W-:Y:S01]  /*d430*/  STL.64 [R1+0x28], R74 ;  /* 0x0000284a01007387 */ /* 0x000fe20000100a00 */
[----:B------:R-:W-:Y:S01]  /*d440*/  LEA.HI.X.SX32 R63, R15, R0, 0x2, P1 ;  /* 0x000000000f3f7211 */ /* 0x000fe200008f16ff */
[----:B------:R-:W-:Y:S01]  /*d450*/  IMAD.MOV.U32 R6, RZ, RZ, R64 ;  /* 0x000000ffff067224 */ /* 0x000fe200078e0040 */
[----:B------:R-:W-:Y:S01]  /*d460*/  LEA R54, P1, R19, R2, 0x2 ;  /* 0x0000000213367211 */ /* 0x000fe200078210ff */
[----:B------:R-:W-:Y:S01]  /*d470*/  STL.64 [R1+0x30], R76 ;  /* 0x0000304c01007387 */ /* 0x000fe20000100a00 */
[-C--:B------:R-:W-:Y:S01]  /*d480*/  LEA.HI.X.SX32 R67, R21, R0.reuse, 0x2, P5 ;  /* 0x0000000015437211 */ /* 0x080fe200028f16ff */
[----:B------:R-:W-:Y:S01]  /*d490*/  IMAD.MOV.U32 R14, RZ, RZ, R65 ;  /* 0x000000ffff0e7224 */ /* 0x000fe200078e0041 */
[----:B------:R-:W-:Y:S01]  /*d4a0*/  LEA.HI.X.SX32 R55, R19, R0, 0x2, P1 ;  /* 0x0000000013377211 */ /* 0x000fe200008f16ff */
[----:B------:R-:W-:Y:S01]  /*d4b0*/  STL.64 [R1+0x38], R78 ;  /* 0x0000384e01007387 */ /* 0x000fe20000100a00 */
[----:B------:R-:W-:Y:S01]  /*d4c0*/  LEA R64, P1, R23, R2, 0x2 ;  /* 0x0000000217407211 */ /* 0x000fe200078210ff */
[----:B------:R-:W-:-:S02]  /*d4d0*/  VIADD R13, R11, UR5 ;  /* 0x000000050b0d7c36 */ /* 0x000fc40008000000 */
[----:B------:R-:W-:Y:S01]  /*d4e0*/  STL.64 [R1+0x40], R80 ;  /* 0x0000405001007387 */ /* 0x000fe20000100a00 */
[----:B------:R-:W-:Y:S01]  /*d4f0*/  LEA.HI.X.SX32 R65, R23, R0, 0x2, P1 ;  /* 0x0000000017417211 */ /* 0x000fe200008f16ff */
[----:B------:R-:W-:Y:S02]  /*d500*/  VIADD R15, R13, UR5 ;  /* 0x000000050d0f7c36 */ /* 0x000fe40008000000 */
[----:B------:R-:W-:Y:S01]  /*d510*/  STL.64 [R1+0x48], R82 ;  /* 0x0000485201007387 */ /* 0x000fe20000100a00 */
[----:B------:R-:W-:Y:S02]  /*d520*/  IMAD.MOV.U32 R20, RZ, RZ, R69 ;  /* 0x000000ffff147224 */ /* 0x000fe400078e0045 */
[----:B------:R-:W-:Y:S01]  /*d530*/  VIADD R17, R15, UR5 ;  /* 0x000000050f117c36 */ /* 0x000fe20008000000 */
[----:B------:R-:W-:Y:S01]  /*d540*/  STL.64 [R1+0x50], R84 ;  /* 0x0000505401007387 */ /* 0x000fe20000100a00 */
[----:B------:R-:W-:Y:S02]  /*d550*/  IMAD.MOV.U32 R18, RZ, RZ, R68 ;  /* 0x000000ffff127224 */ /* 0x000fe400078e0044 */
[----:B------:R-:W-:Y:S01]  /*d560*/  VIADD R19, R17, UR5 ;  /* 0x0000000511137c36 */ /* 0x000fe20008000000 */
[----:B------:R-:W-:Y:S01]  /*d570*/  STL.64 [R1+0x58], R86 ;  /* 0x0000585601007387 */ /* 0x000fe20000100a00 */
[----:B------:R-:W-:-:S02]  /*d580*/  IMAD.MOV.U32 R12, RZ, RZ, R71 ;  /* 0x000000ffff0c7224 */ /* 0x000fc400078e0047 */
[----:B------:R-:W-:Y:S01]  /*d590*/  VIADD R21, R19, UR5 ;  /* 0x0000000513157c36 */ /* 0x000fe20008000000 */
[----:B------:R-:W-:Y:S01]  /*d5a0*/  STL.64 [R1+0x60], R88 ;  /* 0x0000605801007387 */ /* 0x000fe20000100a00 */
[----:B------:R-:W-:-:S03]  /*d5b0*/  IMAD.MOV.U32 R8, RZ, RZ, R70 ;  /* 0x000000ffff087224 */ /* 0x000fc600078e0046 */
[----:B------:R-:W-:Y:S04]  /*d5c0*/  STL.64 [R1+0x68], R90 ;  /* 0x0000685a01007387 */ /* 0x000fe80000100a00 */
        /* <DEDUP_REMOVED lines=17> */
[----:B------:R5:W-:Y:S04]  /*d6e0*/  STL.64 [R1+0xf8], R126 ;  /* 0x0000f87e01007387 */ /* 0x000be80000100a00 */
[----:B------:R1:W-:Y:S04]  /*d6f0*/  STL.64 [R1+0x1d0], R66 ;  /* 0x0001d04201007387 */ /* 0x0003e80000100a00 */
[----:B------:R2:W-:Y:S01]  /*d700*/  STL.64 [R1+0x1c8], R64 ;  /* 0x0001c84001007387 */ /* 0x0005e20000100a00 */
[----:B-----5:R-:W5:Y:S01]  /*d710*/  LDTM.x64 R68, tmem[UR11+0x80] ;  /* 0x0000800b004479ee */ /* 0x020f620008340000 */
[----:B-1----:R-:W-:-:S04]  /*d720*/  LEA R66, P5, R25, R2, 0x2 ;  /* 0x0000000219427211 */ /* 0x002fc800078a10ff */
[----:B------:R-:W-:Y:S02]  /*d730*/  LEA.HI.X.SX32 R67, R25, R0, 0x2, P5 ;  /* 0x0000000019437211 */ /* 0x000fe400028f16ff */
[-C--:B------:R-:W-:Y:S02]  /*d740*/  LEA R22, P5, R29, R2.reuse, 0x2 ;  /* 0x000000021d167211 */ /* 0x080fe400078a10ff */
[----:B--2---:R-:W-:Y:S01]  /*d750*/  LEA R64, P1, R27, R2, 0x2 ;  /* 0x000000021b407211 */ /* 0x004fe200078210ff */
[----:B------:R-:W-:Y:S01]  /*d760*/  STL.64 [R1+0x1c0], R66 ;  /* 0x0001c04201007387 */ /* 0x000fe20000100a00 */
[-C--:B------:R-:W-:Y:S02]  /*d770*/  LEA.HI.X.SX32 R23, R29, R0.reuse, 0x2, P5 ;  /* 0x000000001d177211 */ /* 0x080fe400028f16ff */
[----:B------:R-:W-:Y:S02]  /*d780*/  LEA.HI.X.SX32 R65, R27, R0, 0x2, P1 ;  /* 0x000000001b417211 */ /* 0x000fe400008f16ff */
[C---:B------:R-:W-:Y:S01]  /*d790*/  LEA R24, P1, R31.reuse, R2, 0x2 ;  /* 0x000000021f187211 */ /* 0x040fe200078210ff */
[----:B------:R1:W-:Y:S03]  /*d7a0*/  STL.64 [R1+0x1b0], R22 ;  /* 0x0001b01601007387 */ /* 0x0003e60000100a00 */
[----:B------:R-:W-:Y:S01]  /*d7b0*/  LEA.HI.X.SX32 R25, R31, R0, 0x2, P1 ;  /* 0x000000001f197211 */ /* 0x000fe200008f16ff */
[----:B------:R2:W-:Y:S01]  /*d7c0*/  STL.64 [R1+0x1b8], R64 ;  /* 0x0001b84001007387 */ /* 0x0005e20000100a00 */
[----:B------:R-:W-:-:S03]  /*d7d0*/  LEA R26, P1, R35, R2, 0x2 ;  /* 0x00000002231a7211 */ /* 0x000fc600078210ff */
[----:B------:R3:W-:Y:S01]  /*d7e0*/  STL.64 [R1+0x1a8], R24 ;  /* 0x0001a81801007387 */ /* 0x0007e20000100a00 */
[----:B------:R-:W-:Y:S02]  /*d7f0*/  LEA.HI.X.SX32 R27, R35, R0, 0x2, P1 ;  /* 0x00000000231b7211 */ /* 0x000fe400008f16ff */
[-C--:B------:R-:W-:Y:S01]  /*d800*/  LEA R32, P1, R39, R2.reuse, 0x2 ;  /* 0x0000000227207211 */ /* 0x080fe200078210ff */
[----:B-1----:R-:W-:Y:S02]  /*d810*/  VIADD R23, R21, UR5 ;  /* 0x0000000515177c36 */ /* 0x002fe40008000000 */
[----:B------:R1:W-:Y:S01]  /*d820*/  STL.64 [R1+0x198], R26 ;  /* 0x0001981a01007387 */ /* 0x0003e20000100a00 */
[----:B--2---:R-:W-:-:S04]  /*d830*/  LEA R64, P5, R33, R2, 0x2 ;  /* 0x0000000221407211 */ /* 0x004fc800078a10ff */
[----:B------:R-:W-:Y:S01]  /*d840*/  LEA.HI.X.SX32 R65, R33, R0, 0x2, P5 ;  /* 0x0000000021417211 */ /* 0x000fe200028f16ff */
[----:B---3--:R-:W-:Y:S01]  /*d850*/  VIADD R25, R23, UR5 ;  /* 0x0000000517197c36 */ /* 0x008fe20008000000 */
[----:B------:R-:W-:Y:S02]  /*d860*/  LEA R28, P5, R37, R2, 0x2 ;  /* 0x00000002251c7211 */ /* 0x000fe400078a10ff */
[-C--:B------:R-:W-:Y:S01]  /*d870*/  LEA.HI.X.SX32 R33, R39, R0.reuse, 0x2, P1 ;  /* 0x0000000027217211 */ /* 0x080fe200008f16ff */
[----:B------:R-:W-:Y:S01]  /*d880*/  STL.64 [R1+0x1a0], R64 ;  /* 0x0001a04001007387 */ /* 0x000fe20000100a00 */
[----:B------:R-:W-:Y:S01]  /*d890*/  LEA.HI.X.SX32 R29, R37, R0, 0x2, P5 ;  /* 0x00000000251d7211 */ /* 0x000fe200028f16ff */
[----:B-1----:R-:W-:Y:S01]  /*d8a0*/  VIADD R27, R25, UR5 ;  /* 0x00000005191b7c36 */ /* 0x002fe20008000000 */
[----:B------:R-:W-:-:S03]  /*d8b0*/  LEA R30, P5, R41, R2, 0x2 ;  /* 0x00000002291e7211 */ /* 0x000fc600078a10ff */
[----:B------:R1:W-:Y:S01]  /*d8c0*/  STL.64 [R1+0x190], R28 ;  /* 0x0001901c01007387 */ /* 0x0003e20000100a00 */
[----:B------:R-:W-:Y:S02]  /*d8d0*/  LEA.HI.X.SX32 R31, R41, R0, 0x2, P5 ;  /* 0x00000000291f7211 */ /* 0x000fe400028f16ff */
[C---:B------:R-:W-:Y:S01]  /*d8e0*/  LEA R36, P5, R5.reuse, R2, 0x2 ;  /* 0x0000000205247211 */ /* 0x040fe200078a10ff */
[----:B------:R2:W-:Y:S03]  /*d8f0*/  STL.64 [R1+0x188], R32 ;  /* 0x0001882001007387 */ /* 0x0005e60000100a00 */
[----:B------:R-:W-:Y:S01]  /*d900*/  LEA.HI.X.SX32 R37, R5, R0, 0x2, P5 ;  /* 0x0000000005257211 */ /* 0x000fe200028f16ff */
[----:B------:R3:W-:Y:S01]  /*d910*/  STL.64 [R1+0x180], R30 ;  /* 0x0001801e01007387 */ /* 0x0007e20000100a00 */
[----:B-1----:R-:W-:Y:S01]  /*d920*/  VIADD R29, R27, UR5 ;  /* 0x000000051b1d7c36 */ /* 0x002fe20008000000 */
[----:B--2---:R-:W-:-:S04]  /*d930*/  LEA R32, P1, R43, R2, 0x2 ;  /* 0x000000022b207211 */ /* 0x004fc800078210ff */
[----:B------:R-:W-:Y:S01]  /*d940*/  LEA.HI.X.SX32 R33, R43, R0, 0x2, P1 ;  /* 0x000000002b217211 */ /* 0x000fe200008f16ff */
[----:B---3--:R-:W-:Y:S01]  /*d950*/  VIADD R31, R29, UR5 ;  /* 0x000000051d1f7c36 */ /* 0x008fe20008000000 */
[----:B------:R-:W-:-:S03]  /*d960*/  LEA R34, P1, R45, R2, 0x2 ;  /* 0x000000022d227211 */ /* 0x000fc600078210ff */
[----:B------:R1:W-:Y:S01]  /*d970*/  STL.64 [R1+0x178], R32 ;  /* 0x0001782001007387 */ /* 0x0003e20000100a00 */
[----:B------:R-:W-:-:S03]  /*d980*/  LEA.HI.X.SX32 R35, R45, R0, 0x2, P1 ;  /* 0x000000002d237211 */ /* 0x000fc600008f16ff */
[----:B------:R2:W-:Y:S04]  /*d990*/  STL.64 [R1+0x170], R36 ;  /* 0x0001702401007387 */ /* 0x0005e80000100a00 */
[----:B------:R3:W-:Y:S01]  /*d9a0*/  STL.64 [R1+0x168], R34 ;  /* 0x0001682201007387 */ /* 0x0007e20000100a00 */
[----:B-1----:R-:W-:Y:S01]  /*d9b0*/  VIADD R33, R31, UR5 ;  /* 0x000000051f217c36 */ /* 0x002fe20008000000 */
[----:B--2---:R-:W-:-:S03]  /*d9c0*/  LEA R36, P5, R7, R2, 0x2 ;  /* 0x0000000207247211 */ /* 0x004fc600078a10ff */
[----:B------:R-:W-:Y:S01]  /*d9d0*/  VIADD R5, R33, UR5 ;  /* 0x0000000521057c36 */ /* 0x000fe20008000000 */
[----:B---3--:R-:W-:Y:S02]  /*d9e0*/  LEA R34, P1, R9, R2, 0x2 ;  /* 0x0000000209227211 */ /* 0x008fe400078210ff */
[-C--:B------:R-:W-:Y:S01]  /*d9f0*/  LEA.HI.X.SX32 R37, R7, R0.reuse, 0x2, P5 ;  /* 0x0000000007257211 */ /* 0x080fe200028f16ff */
[----:B------:R-:W-:Y:S01]  /*da00*/  VIADD R7, R5, UR5 ;  /* 0x0000000505077c36 */ /* 0x000fe20008000000 */
[----:B------:R-:W-:-:S03]  /*da10*/  LEA.HI.X.SX32 R35, R9, R0, 0x2, P1 ;  /* 0x0000000009237211 */ /* 0x000fc600008f16ff */
[----:B------:R1:W-:Y:S01]  /*da20*/  STL.64 [R1+0x160], R36 ;  /* 0x0001602401007387 */ /* 0x0003e20000100a00 */
[----:B------:R-:W-:-:S03]  /*da30*/  VIADD R9, R7, UR5 ;  /* 0x0000000507097c36 */ /* 0x000fc60008000000 */
[----:B------:R2:W-:Y:S01]  /*da40*/  STL.64 [R1+0x158], R34 ;  /* 0x0001582201007387 */ /* 0x0005e20000100a00 */
[-C--:B-1----:R-:W-:Y:S02]  /*da50*/  LEA R36, P5, R47, R2.reuse, 0x2 ;  /* 0x000000022f247211 */ /* 0x082fe400078a10ff */
[----:B--2---:R-:W-:Y:S02]  /*da60*/  LEA R34, P1, R11, R2, 0x2 ;  /* 0x000000020b227211 */ /* 0x004fe400078210ff */
[-C--:B------:R-:W-:Y:S02]  /*da70*/  LEA.HI.X.SX32 R37, R47, R0.reuse, 0x2, P5 ;  /* 0x000000002f257211 */ /* 0x080fe400028f16ff */
[----:B------:R-:W-:Y:S01]  /*da80*/  LEA.HI.X.SX32 R35, R11, R0, 0x2, P1 ;  /* 0x000000000b237211 */ /* 0x000fe200008f16ff */
[----:B------:R-:W-:Y:S02]  /*da90*/  VIADD R11, R9, UR5 ;  /* 0x00000005090b7c36 */ /* 0x000fe40008000000 */
[----:B------:R1:W-:Y:S04]  /*daa0*/  STL.64 [R1+0x150], R36 ;  /* 0x0001502401007387 */ /* 0x0003e80000100a00 */
[----:B------:R2:W-:Y:S01]  /*dab0*/  STL.64 [R1+0x148], R34 ;  /* 0x0001482201007387 */ /* 0x0005e20000100a00 */
[----:B-1----:R-:W-:-:S02]  /*dac0*/  LEA R36, P5, R13, R2, 0x2 ;  /* 0x000000020d247211 */ /* 0x002fc400078a10ff */
[----:B--2---:R-:W-:Y:S02]  /*dad0*/  LEA R34, P1, R15, R2, 0x2 ;  /* 0x000000020f227211 */ /* 0x004fe400078210ff */
        /* <DEDUP_REMOVED lines=19> */
[----:B------:R1:W-:Y:S04]  /*dc10*/  STL.64 [R1+0x120], R36 ;  /* 0x0001202401007387 */ /* 0x0003e80000100a00 */
[----:B------:R2:W-:Y:S01]  /*dc20*/  STL.64 [R1+0x118], R34 ;  /* 0x0001182201007387 */ /* 0x0005e20000100a00 */
[-C--:B-1----:R-:W-:Y:S02]  /*dc30*/  LEA R36, P5, R25, R2.reuse, 0x2 ;  /* 0x0000000219247211 */ /* 0x082fe400078a10ff */
[----:B--2---:R-:W-:Y:S02]  /*dc40*/  LEA R34, P1, R27, R2, 0x2 ;  /* 0x000000021b227211 */ /* 0x004fe400078210ff */
[----:B------:R-:W-:Y:S02]  /*dc50*/  LEA.HI.X.SX32 R37, R25, R0, 0x2, P5 ;  /* 0x0000000019257211 */ /* 0x000fe400028f16ff */
[----:B------:R-:W-:-:S02]  /*dc60*/  LEA R22, P5, R29, R2, 0x2 ;  /* 0x000000021d167211 */ /* 0x000fc400078a10ff */
[-C--:B------:R-:W-:Y:S01]  /*dc70*/  LEA.HI.X.SX32 R35, R27, R0.reuse, 0x2, P1 ;  /* 0x000000001b237211 */ /* 0x080fe200008f16ff */
[----:B------:R-:W-:Y:S01]  /*dc80*/  STL.64 [R1+0x110], R36 ;  /* 0x0001102401007387 */ /* 0x000fe20000100a00 */
[----:B------:R-:W-:Y:S02]  /*dc90*/  LEA.HI.X.SX32 R23, R29, R0, 0x2, P5 ;  /* 0x000000001d177211 */ /* 0x000fe400028f16ff */
[-C--:B------:R-:W-:Y:S01]  /*dca0*/  LEA R250, P1, R31, R2.reuse, 0x2 ;  /* 0x000000021ffa7211 */ /* 0x080fe200078210ff */
[----:B------:R-:W-:Y:S01]  /*dcb0*/  STL.64 [R1+0x108], R34 ;  /* 0x0001082201007387 */ /* 0x000fe20000100a00 */
[----:B------:R-:W-:Y:S02]  /*dcc0*/  LEA R248, P5, R33, R2, 0x2 ;  /* 0x0000000221f87211 */ /* 0x000fe400078a10ff */
[----:B------:R-:W-:Y:S01]  /*dcd0*/  LEA.HI.X.SX32 R251, R31, R0, 0x2, P1 ;  /* 0x000000001ffb7211 */ /* 0x000fe200008f16ff */
[----:B------:R1:W-:Y:S01]  /*dce0*/  STL.64 [R1+0x100], R22 ;  /* 0x0001001601007387 */ /* 0x0003e20000100a00 */
[----:B------:R-:W-:-:S02]  /*dcf0*/  LEA R246, P1, R5, R2, 0x2 ;  /* 0x0000000205f67211 */ /* 0x000fc400078210ff */
[----:B------:R-:W-:Y:S01]  /*dd00*/  LEA.HI.X.SX32 R249, R33, R0, 0x2, P5 ;  /* 0x0000000021f97211 */ /* 0x000fe200028f16ff */
[----:B------:R2:W-:Y:S01]  /*dd10*/  STL.64 [R1+0x1f8], R250 ;  /* 0x0001f8fa01007387 */ /* 0x0005e20000100a00 */
[----:B------:R-:W-:Y:S02]  /*dd20*/  LEA R244, P5, R7, R2, 0x2 ;  /* 0x0000000207f47211 */ /* 0x000fe400078a10ff */
[----:B------:R-:W-:Y:S01]  /*dd30*/  LEA.HI.X.SX32 R247, R5, R0, 0x2, P1 ;  /* 0x0000000005f77211 */ /* 0x000fe200008f16ff */
[----:B------:R-:W-:Y:S01]  /*dd40*/  STL.64 [R1+0x200], R248 ;  /* 0x000200f801007387 */ /* 0x000fe20000100a00 */
[----:B------:R-:W-:Y:S02]  /*dd50*/  LEA R242, P1, R9, R2, 0x2 ;  /* 0x0000000209f27211 */ /* 0x000fe400078210ff */
[----:B------:R-:W-:Y:S01]  /*dd60*/  LEA.HI.X.SX32 R245, R7, R0, 0x2, P5 ;  /* 0x0000000007f57211 */ /* 0x000fe200028f16ff */
[----:B-1----:R-:W-:Y:S01]  /*dd70*/  VIADD R23, R21, UR5 ;  /* 0x0000000515177c36 */ /* 0x002fe20008000000 */
[----:B------:R-:W-:Y:S01]  /*dd80*/  LEA R240, P5, R11, R2, 0x2 ;  /* 0x000000020bf07211 */ /* 0x000fe200078a10ff */
[----:B------:R-:W-:Y:S01]  /*dd90*/  STL [R1+0x220], R246 ;  /* 0x000220f601007387 */ /* 0x000fe20000100800 */
[----:B------:R-:W-:Y:S01]  /*dda0*/  LEA.HI.X.SX32 R243, R9, R0, 0x2, P1 ;  /* 0x0000000009f37211 */ /* 0x000fe200008f16ff */
[----:B------:R-:W-:Y:S01]  /*ddb0*/  VIADD R25, R23, UR5 ;  /* 0x0000000517197c36 */ /* 0x000fe20008000000 */
        /* <DEDUP_REMOVED lines=13> */
[----:B------:R1:W-:Y:S01]  /*de90*/  STL [R1+0x1e8], R241 ;  /* 0x0001e8f101007387 */ /* 0x0003e20000100800 */
[----:B------:R-:W-:Y:S01]  /*dea0*/  LEA.HI.X.SX32 R235, R17, R0, 0x2, P1 ;  /* 0x0000000011eb7211 */ /* 0x000fe200008f16ff */
[----:B------:R-:W-:Y:S01]  /*deb0*/  VIADD R11, R9, UR5 ;  /* 0x00000005090b7c36 */ /* 0x000fe20008000000 */
[----:B------:R-:W-:Y:S01]  /*dec0*/  LEA R230, P1, R21, R2, 0x2 ;  /* 0x0000000215e67211 */ /* 0x000fe200078210ff */
[----:B------:R3:W-:Y:S01]  /*ded0*/  STL [R1+0x238], R240 ;  /* 0x000238f001007387 */ /* 0x0007e20000100800 */
[----:B------:R-:W-:Y:S01]  /*dee0*/  LEA.HI.X.SX32 R233, R19, R0, 0x2, P5 ;  /* 0x0000000013e97211 */ /* 0x000fe200028f16ff */
[----:B------:R-:W-:Y:S01]  /*def0*/  VIADD R13, R11, UR5 ;  /* 0x000000050b0d7c36 */ /* 0x000fe20008000000 */
[----:B------:R-:W-:Y:S01]  /*df00*/  LEA R228, P5, R23, R2, 0x2 ;  /* 0x0000000217e47211 */ /* 0x000fe200078a10ff */
[----:B--2---:R-:W-:Y:S01]  /*df10*/  IMAD.MOV.U32 R251, RZ, RZ, R20 ;  /* 0x000000fffffb7224 */ /* 0x004fe200078e0014 */
[----:B------:R-:W-:Y:S01]  /*df20*/  LEA.HI.X.SX32 R231, R21, R0, 0x2, P1 ;  /* 0x0000000015e77211 */ /* 0x000fe200008f16ff */
[----:B------:R-:W-:Y:S01]  /*df30*/  VIADD R15, R13, UR5 ;  /* 0x000000050d0f7c36 */ /* 0x000fe20008000000 */
[----:B------:R-:W-:Y:S01]  /*df40*/  LEA R226, P1, R25, R2, 0x2 ;  /* 0x0000000219e27211 */ /* 0x000fe200078210ff */
[----:B-1----:R-:W-:Y:S01]  /*df50*/  IMAD.MOV.U32 R241, RZ, RZ, R63 ;  /* 0x000000fffff17224 */ /* 0x002fe200078e003f */
[----:B------:R-:W-:Y:S01]  /*df60*/  LEA.HI.X.SX32 R229, R23, R0, 0x2, P5 ;  /* 0x0000000017e57211 */ /* 0x000fe200028f16ff */
[----:B------:R-:W-:Y:S01]  /*df70*/  VIADD R17, R15, UR5 ;  /* 0x000000050f117c36 */ /* 0x000fe20008000000 */
[----:B------:R-:W-:Y:S01]  /*df80*/  LEA R224, P5, R5, R2, 0x2 ;  /* 0x0000000205e07211 */ /* 0x000fe200078a10ff */
[----:B---3--:R-:W-:Y:S01]  /*df90*/  IMAD.MOV.U32 R240, RZ, RZ, R62 ;  /* 0x000000fffff07224 */ /* 0x008fe200078e003e */
[----:B------:R-:W-:Y:S01]  /*dfa0*/  LEA.HI.X.SX32 R227, R25, R0, 0x2, P1 ;  /* 0x0000000019e37211 */ /* 0x000fe200008f16ff */
[----:B------:R-:W-:Y:S01]  /*dfb0*/  IMAD.MOV.U32 R245, RZ, RZ, R18 ;  /* 0x000000fffff57224 */ /* 0x000fe200078e0012 */
[----:B------:R-:W-:Y:S01]  /*dfc0*/  LEA R222, P1, R7, R2, 0x2 ;  /* 0x0000000207de7211 */ /* 0x000fe200078210ff */
[----:B------:R-:W-:Y:S01]  /*dfd0*/  IMAD.MOV.U32 R243, RZ, RZ, R16 ;  /* 0x000000fffff37224 */ /* 0x000fe200078e0010 */
[----:B------:R-:W-:Y:S01]  /*dfe0*/  LEA.HI.X.SX32 R225, R5, R0, 0x2, P5 ;  /* 0x0000000005e17211 */ /* 0x000fe200028f16ff */
[----:B------:R-:W-:Y:S01]  /*dff0*/  VIADD R5, R17, UR5 ;  /* 0x0000000511057c36 */ /* 0x000fe20008000000 */
[----:B------:R-:W-:Y:S01]  /*e000*/  LEA R220, P5, R9, R2, 0x2 ;  /* 0x0000000209dc7211 */ /* 0x000fe200078a10ff */
[----:B------:R-:W-:Y:S01]  /*e010*/  STL.64 [R1+0x240], R240 ;  /* 0x000240f001007387 */ /* 0x000fe20000100a00 */
        /* <DEDUP_REMOVED lines=17> */
[----:B-1----:R-:W-:Y:S01]  /*e130*/  IMAD.MOV.U32 R237, RZ, RZ, R6 ;  /* 0x000000ffffed7224 */ /* 0x002fe200078e0006 */
[----:B------:R-:W-:Y:S01]  /*e140*/  LEA R210, P1, R5, R2, 0x2 ;  /* 0x0000000205d27211 */ /* 0x000fe200078210ff */
[----:B------:R-:W-:Y:S01]  /*e150*/  STL [R1+0x1d8], R233 ;  /* 0x0001d8e901007387 */ /* 0x000fe20000100800 */
[----:B------:R-:W-:Y:S01]  /*e160*/  LEA.HI.X.SX32 R213, R17, R0, 0x2, P5 ;  /* 0x0000000011d57211 */ /* 0x000fe200028f16ff */
[----:B------:R-:W-:Y:S01]  /*e170*/  IMAD.MOV.U32 R240, RZ, RZ, R48 ;  /* 0x000000fffff07224 */ /* 0x000fe200078e0030 */
[----:B------:R-:W-:Y:S01]  /*e180*/  LEA R208, P5, R7, R2, 0x2 ;  /* 0x0000000207d07211 */ /* 0x000fe200078a10ff */
[----:B------:R-:W-:Y:S01]  /*e190*/  STL.64 [R1+0x210], R230 ;  /* 0x000210e601007387 */ /* 0x000fe20000100a00 */
[-C--:B------:R-:W-:Y:S01]  /*e1a0*/  LEA.HI.X.SX32 R211, R5, R0.reuse, 0x2, P1 ;  /* 0x0000000005d37211 */ /* 0x080fe200008f16ff */
[----:B------:R-:W-:Y:S01]  /*e1b0*/  VIADD R5, R13, UR5 ;  /* 0x000000050d057c36 */ /* 0x000fe20008000000 */
[----:B------:R-:W-:Y:S01]  /*e1c0*/  LEA.HI.X.SX32 R209, R7, R0, 0x2, P5 ;  /* 0x0000000007d17211 */ /* 0x000fe200028f16ff */
[----:B------:R1:W-:Y:S01]  /*e1d0*/  STL.64 [R1+0x218], R228 ;  /* 0x000218e401007387 */ /* 0x0003e20000100a00 */
[-C--:B------:R-:W-:Y:S01]  /*e1e0*/  LEA R206, P1, R9, R2.reuse, 0x2 ;  /* 0x0000000209ce7211 */ /* 0x080fe200078210ff */
[----:B------:R-:W-:Y:S01]  /*e1f0*/  VIADD R7, R5, UR5 ;  /* 0x0000000505077c36 */ /* 0x000fe20008000000 */
[----:B------:R-:W-:Y:S01]  /*e200*/  LEA R204, P5, R11, R2, 0x2 ;  /* 0x000000020bcc7211 */ /* 0x000fe200078a10ff */
[----:B------:R2:W-:Y:S01]  /*e210*/  STL.64 [R1+0x228], R226 ;  /* 0x000228e201007387 */ /* 0x0005e20000100a00 */
[-C--:B------:R-:W-:Y:S01]  /*e220*/  LEA.HI.X.SX32 R207, R9, R0.reuse, 0x2, P1 ;  /* 0x0000000009cf7211 */ /* 0x080fe200008f16ff */
[----:B------:R-:W-:Y:S01]  /*e230*/  VIADD R252, R7, UR5 ;  /* 0x0000000507fc7c36 */ /* 0x000fe20008000000 */
[----:B------:R-:W-:Y:S01]  /*e240*/  LEA.HI.X.SX32 R205, R11, R0, 0x2, P5 ;  /* 0x000000000bcd7211 */ /* 0x000fe200028f16ff */
[----:B------:R-:W-:Y:S01]  /*e250*/  IMAD.MOV.U32 R241, RZ, RZ, R49 ;  /* 0x000000fffff17224 */ /* 0x000fe200078e0031 */
[-C--:B------:R-:W-:Y:S01]  /*e260*/  LEA R202, P1, R13, R2.reuse, 0x2 ;  /* 0x000000020dca7211 */ /* 0x080fe200078210ff */
[----:B------:R3:W-:Y:S01]  /*e270*/  STL.64 [R1+0x230], R224 ;  /* 0x000230e001007387 */ /* 0x0007e20000100a00 */
[----:B------:R-:W-:Y:S01]  /*e280*/  LEA R200, P5, R5, R2, 0x2 ;  /* 0x0000000205c87211 */ /* 0x000fe200078a10ff */
[----:B-1----:R-:W-:Y:S01]  /*e290*/  IMAD.MOV.U32 R228, RZ, RZ, R60 ;  /* 0x000000ffffe47224 */ /* 0x002fe200078e003c */
[-C--:B------:R-:W-:Y:S01]  /*e2a0*/  LEA.HI.X.SX32 R203, R13, R0.reuse, 0x2, P1 ;  /* 0x000000000dcb7211 */ /* 0x080fe200008f16ff */
[----:B------:R-:W-:Y:S01]  /*e2b0*/  IMAD.MOV.U32 R229, RZ, RZ, R61 ;  /* 0x000000ffffe57224 */ /* 0x000fe200078e003d */
[----:B------:R-:W-:Y:S01]  /*e2c0*/  LEA.HI.X.SX32 R201, R5, R0, 0x2, P5 ;  /* 0x0000000005c97211 */ /* 0x000fe200028f16ff */
[----:B------:R-:W-:Y:S01]  /*e2d0*/  VIADD R5, R3, 0x5 ;  /* 0x0000000503057836 */ /* 0x000fe20000000000 */
[CC--:B------:R-:W-:Y:S01]  /*e2e0*/  LEA R198, P1, R7.reuse, R2.reuse, 0x2 ;  /* 0x0000000207c67211 */ /* 0x0c0fe200078210ff */
[----:B--2---:R-:W-:Y:S01]  /*e2f0*/  IMAD.MOV.U32 R226, RZ, RZ, R58 ;  /* 0x000000ffffe27224 */ /* 0x004fe200078e003a */
[C---:B------:R-:W-:Y:S01]  /*e300*/  LEA R196, P5, R252.reuse, R2, 0x2 ;  /* 0x00000002fcc47211 */ /* 0x040fe200078a10ff */
[----:B------:R-:W-:Y:S01]  /*e310*/  IMAD.MOV.U32 R227, RZ, RZ, R59 ;  /* 0x000000ffffe37224 */ /* 0x000fe200078e003b */
[-C--:B------:R-:W-:Y:S01]  /*e320*/  LEA.HI.X.SX32 R199, R7, R0.reuse, 0x2, P1 ;  /* 0x0000000007c77211 */ /* 0x080fe200008f16ff */
[----:B------:R-:W-:Y:S01]  /*e330*/  IMAD.MOV.U32 R248, RZ, RZ, R56 ;  /* 0x000000fffff87224 */ /* 0x000fe200078e0038 */
[----:B------:R-:W-:Y:S01]  /*e340*/  LEA.HI.X.SX32 R197, R252, R0, 0x2, P5 ;  /* 0x00000000fcc57211 */ /* 0x000fe200028f16ff */
[----:B------:R-:W-:Y:S01]  /*e350*/  IMAD.MOV.U32 R249, RZ, RZ, R57 ;  /* 0x000000fffff97224 */ /* 0x000fe200078e0039 */
[----:B------:R-:W-:Y:S01]  /*e360*/  ISETP.LT.AND P1, PT, R4, UR13, !P0 ;  /* 0x0000000d04007c0c */ /* 0x000fe2000c721270 */
[----:B------:R-:W-:Y:S01]  /*e370*/  IMAD.MOV.U32 R234, RZ, RZ, R54 ;  /* 0x000000ffffea7224 */ /* 0x000fe200078e0036 */
[----:B------:R-:W-:Y:S01]  /*e380*/  ISETP.LT.AND P5, PT, R5, UR14, !P0 ;  /* 0x0000000e05007c0c */ /* 0x000fe2000c7a1270 */
[----:B------:R-:W-:-:S02]  /*e390*/  IMAD.MOV.U32 R235, RZ, RZ, R55 ;  /* 0x000000ffffeb7224 */ /* 0x000fc400078e0037 */
[----:B------:R-:W-:Y:S02]  /*e3a0*/  IMAD.MOV.U32 R239, RZ, RZ, R14 ;  /* 0x000000ffffef7224 */ /* 0x000fe400078e000e */
[----:B------:R-:W-:Y:S02]  /*e3b0*/  IMAD.MOV.U32 R246, RZ, RZ, R12 ;  /* 0x000000fffff67224 */ /* 0x000fe400078e000c */
[----:B------:R-:W-:Y:S02]  /*e3c0*/  IMAD.MOV.U32 R250, RZ, RZ, R10 ;  /* 0x000000fffffa7224 */ /* 0x000fe400078e000a */
[----:B---3--:R-:W-:Y:S02]  /*e3d0*/  IMAD.MOV.U32 R224, RZ, RZ, R52 ;  /* 0x000000ffffe07224 */ /* 0x008fe400078e0034 */
[----:B------:R-:W-:Y:S02]  /*e3e0*/  IMAD.MOV.U32 R225, RZ, RZ, R53 ;  /* 0x000000ffffe17224 */ /* 0x000fe400078e0035 */
[----:B------:R-:W-:-:S02]  /*e3f0*/  IMAD.MOV.U32 R230, RZ, RZ, R50 ;  /* 0x000000ffffe67224 */ /* 0x000fc400078e0032 */
[----:B------:R-:W-:Y:S02]  /*e400*/  IMAD.MOV.U32 R231, RZ, RZ, R51 ;  /* 0x000000ffffe77224 */ /* 0x000fe400078e0033 */
[----:B------:R-:W-:Y:S02]  /*e410*/  IMAD.MOV.U32 R247, RZ, RZ, R8 ;  /* 0x000000fffff77224 */ /* 0x000fe400078e0008 */
[----:B------:R-:W1:Y:S01]  /*e420*/  LDTM.x64 R4, tmem[UR11+0xc0] ;  /* 0x0000c00b000479ee */ /* 0x000e620008340000 */
[----:B------:R-:W-:Y:S01]  /*e430*/  NOP ;  /* 0x0000000000007918 */ /* 0x000fe20000000000 */
[----:B------:R2:W-:Y:S04]  /*e440*/  @P4 STG.E desc[UR18][R240.64], R237 ;  /* 0x000000edf0004986 */ /* 0x0005e8000c101912 */
[----:B--2---:R-:W2:Y:S01]  /*e450*/  LDL.LU.64 R240, [R1+0x240] ;  /* 0x0002400001f07983 */ /* 0x004ea20000300a00 */
[----:B------:R-:W-:-:S03]  /*e460*/  VIADD R233, R3, 0x6 ;  /* 0x0000000603e97836 */ /* 0x000fc60000000000 */
[----:B------:R3:W-:Y:S02]  /*e470*/  @P3 STG.E desc[UR18][R224.64], R239 ;  /* 0x000000efe0003986 */ /* 0x0007e4000c101912 */
[----:B------:R-:W-:Y:S01]  /*e480*/  ISETP.LT.AND P4, PT, R233, UR4, !P0 ;  /* 0x00000004e9007c0c */ /* 0x000fe2000c781270 */
[----:B------:R-:W1:Y:S01]  /*e490*/  LDCU UR4, c[0x0][0x39c] ;  /* 0x00007380ff0477ac */ /* 0x000e620008000800 */
[----:B------:R4:W-:Y:S04]  /*e4a0*/  @P6 STG.E desc[UR18][R248.64], R250 ;  /* 0x000000faf8006986 */ /* 0x0009e8000c101912 */
[----:B------:R1:W-:Y:S04]  /*e4b0*/  @P2 STG.E desc[UR18][R226.64], R243 ;  /* 0x000000f3e2002986 */ /* 0x0003e8000c101912 */
[----:B------:R-:W-:Y:S01]  /*e4c0*/  @P1 STG.E desc[UR18][R228.64], R245 ;  /* 0x000000f5e4001986 */ /* 0x000fe2000c101912 */
[----:B---3--:R-:W-:-:S03]  /*e4d0*/  VIADD R224, R3, 0x7 ;  /* 0x0000000703e07836 */ /* 0x008fc60000000000 */
[----:B----4-:R-:W3:Y:S04]  /*e4e0*/  LDL.LU.64 R248, [R1+0x1d0] ;  /* 0x0001d00001f87983 */ /* 0x010ee80000300a00 */
[----:B------:R-:W3:Y:S01]  /*e4f0*/  LDL.LU R250, [R1+0x20] ;  /* 0x0000200001fa7983 */ /* 0x000ee20000300800 */
[----:B-1----:R-:W-:Y:S01]  /*e500*/  ISETP.LT.AND P3, PT, R224, UR4, !P0 ;  /* 0x00000004e0007c0c */ /* 0x002fe2000c761270 */
[----:B------:R-:W1:Y:S02]  /*e510*/  LDCU UR4, c[0x0][0x39c] ;  /* 0x00007380ff0477ac */ /* 0x000e640008000800 */
[----:B------:R-:W4:Y:S04]  /*e520*/  LDL.LU.64 R226, [R1+0x1c8] ;  /* 0x0001c80001e27983 */ /* 0x000f280000300a00 */
[----:B------:R-:W4:Y:S01]  /*e530*/  LDL.LU R243, [R1+0x24] ;  /* 0x0000240001f37983 */ /* 0x000f220000300800 */
[----:B------:R-:W-:-:S05]  /*e540*/  VIADD R224, R3, 0x8 ;  /* 0x0000000803e07836 */ /* 0x000fca0000000000 */
[----:B-1----:R-:W-:Y:S01]  /*e550*/  ISETP.LT.AND P6, PT, R224, UR4, !P0 ;  /* 0x00000004e0007c0c */ /* 0x002fe2000c7c1270 */
[----:B------:R-:W1:Y:S01]  /*e560*/  LDCU UR4, c[0x0][0x39c] ;  /* 0x00007380ff0477ac */ /* 0x000e620008000800 */
[----:B--2---:R2:W-:Y:S04]  /*e570*/  @P5 STG.E desc[UR18][R240.64], R251 ;  /* 0x000000fbf0005986 */ /* 0x0045e8000c101912 */
[----:B--2---:R-:W2:Y:S04]  /*e580*/  LDL.LU.64 R240, [R1+0x1c0] ;  /* 0x0001c00001f07983 */ /* 0x004ea80000300a00 */
[----:B------:R-:W2:Y:S04]  /*e590*/  LDL.LU R251, [R1+0x28] ;  /* 0x0000280001fb7983 */ /* 0x000ea80000300800 */
[----:B------:R1:W-:Y:S04]  /*e5a0*/  @P4 STG.E desc[UR18][R230.64], R247 ;  /* 0x000000f7e6004986 */ /* 0x0003e8000c101912 */
[----:B------:R-:W5:Y:S01]  /*e5b0*/  LDL.LU.64 R228, [R1+0x1b8] ;  /* 0x0001b80001e47983 */ /* 0x000f620000300a00 */
[----:B------:R-:W-:-:S03]  /*e5c0*/  VIADD R224, R3, 0x9 ;  /* 0x0000000903e07836 */ /* 0x000fc60000000000 */
[----:B-1----:R-:W5:Y:S02]  /*e5d0*/  LDL.LU R247, [R1+0x2c] ;  /* 0x00002c0001f77983 */ /* 0x002f640000300800 */
[----:B------:R-:W-:Y:S01]  /*e5e0*/  ISETP.LT.AND P2, PT, R224, UR4, !P0 ;  /* 0x00000004e0007c0c */ /* 0x000fe2000c741270 */
[----:B------:R-:W1:Y:S01]  /*e5f0*/  LDCU UR4, c[0x0][0x39c] ;  /* 0x00007380ff0477ac */ /* 0x000e620008000800 */
[----:B------:R3:W-:Y:S04]  /*e600*/  @P3 STG.E desc[UR18][R234.64], R246 ;  /* 0x000000f6ea003986 */ /* 0x0007e8000c101912 */
[----:B------:R-:W5:Y:S01]  /*e610*/  LDL.LU.64 R230, [R1+0x1b0] ;  /* 0x0001b00001e67983 */ /* 0x000f620000300a00 */
[----:B------:R-:W-:-:S03]  /*e620*/  VIADD R224, R3, 0xa ;  /* 0x0000000a03e07836 */ /* 0x000fc60000000000 */
[----:B---3--:R-:W3:Y:S02]  /*e630*/  LDL.LU R246, [R1+0x30] ;  /* 0x0000300001f67983 */ /* 0x008ee40000300800 */
[----:B-1----:R-:W-:Y:S02]  /*e640*/  ISETP.LT.AND P1, PT, R224, UR4, !P0 ;  /* 0x00000004e0007c0c */ /* 0x002fe4000c721270 */
[----:B------:R-:W3:Y:S01]  /*e650*/  LDL.LU.64 R234, [R1+0x1a8] ;  /* 0x0001a80001ea7983 */ /* 0x000ee20000300a00 */
[----:B------:R-:W1:Y:S03]  /*e660*/  LDCU UR4, c[0x0][0x39c] ;  /* 0x00007380ff0477ac */ /* 0x000e660008000800 */
[----:B------:R-:W3:Y:S04]  /*e670*/  LDL.LU R245, [R1+0x34] ;  /* 0x0000340001f57983 */ /* 0x000ee80000300800 */
[----:B------:R1:W-:Y:S04]  /*e680*/  @P6 STG.E desc[UR18][R248.64], R250 ;  /* 0x000000faf8006986 */ /* 0x0003e8000c101912 */
[----:B----4-:R4:W-:Y:S04]  /*e690*/  @P2 STG.E desc[UR18][R226.64], R243 ;  /* 0x000000f3e2002986 */ /* 0x0109e8000c101912 */
[----:B-1----:R-:W3:Y:S04]  /*e6a0*/  LDL.LU.64 R248, [R1+0x1a0] ;  /* 0x0001a00001f87983 */ /* 0x002ee80000300a00 */
[----:B------:R-:W3:Y:S04]  /*e6b0*/  LDL.LU R250, [R1+0x38] ;  /* 0x0000380001fa7983 */ /* 0x000ee80000300800 */
[----:B----4-:R-:W4:Y:S04]  /*e6c0*/  LDL.LU.64 R226, [R1+0x198] ;  /* 0x0001980001e27983 */ /* 0x010f280000300a00 */
[----:B------:R-:W4:Y:S01]  /*e6d0*/  LDL.LU R243, [R1+0x3c] ;  /* 0x00003c0001f37983 */ /* 0x000f220000300800 */
[----:B------:R-:W-:-:S05]  /*e6e0*/  VIADD R224, R3, 0xb ;  /* 0x0000000b03e07836 */ /* 0x000fca0000000000 */
[----:B------:R-:W-:Y:S01]  /*e6f0*/  ISETP.LT.AND P5, PT, R224, UR4, !P0 ;  /* 0x00000004e0007c0c */ /* 0x000fe2000c7a1270 */
[----:B------:R-:W1:Y:S01]  /*e700*/  LDCU UR4, c[0x0][0x39c] ;  /* 0x00007380ff0477ac */ /* 0x000e620008000800 */
[C---:B------:R-:W-:Y:S01]  /*e710*/  VIADD R224, R3.reuse, 0xc ;  /* 0x0000000c03e07836 */ /* 0x040fe20000000000 */
[----:B--2---:R2:W-:Y:S04]  /*e720*/  @P1 STG.E desc[UR18][R240.64], R251 ;  /* 0x000000fbf0001986 */ /* 0x0045e8000c101912 */
[----:B--2---:R-:W2:Y:S04]  /*e730*/  LDL.LU.64 R240, [R1+0x190] ;  /* 0x0001900001f07983 */ /* 0x004ea80000300a00 */
[----:B------:R-:W2:Y:S01]  /*e740*/  LDL.LU R251, [R1+0x40] ;  /* 0x0000400001fb7983 */ /* 0x000ea20000300800 */
[----:B-1----:R-:W-:Y:S01]  /*e750*/  ISETP.LT.AND P4, PT, R224, UR4, !P0 ;  /* 0x00000004e0007c0c */ /* 0x002fe2000c781270 */
[----:B------:R-:W1:Y:S01]  /*e760*/  LDCU UR4, c[0x0][0x39c] ;  /* 0x00007380ff0477ac */ /* 0x000e620008000800 */
[----:B------:R-:W-:-:S05]  /*e770*/  VIADD R224, R3, 0xd ;  /* 0x0000000d03e07836 */ /* 0x000fca0000000000 */
[----:B-1----:R-:W-:Y:S01]  /*e780*/  ISETP.LT.AND P3, PT, R224, UR4, !P0 ;  /* 0x00000004e0007c0c */ /* 0x002fe2000c761270 */
[----:B------:R-:W1:Y:S01]  /*e790*/  LDCU UR4, c[0x0][0x39c] ;  /* 0x00007380ff0477ac */ /* 0x000e620008000800 */
[C---:B------:R-:W-:Y:S01]  /*e7a0*/  VIADD R224, R3.reuse, 0xe ;  /* 0x0000000e03e07836 */ /* 0x040fe20000000000 */
[----:B-----5:R5:W-:Y:S04]  /*e7b0*/  @P5 STG.E desc[UR18][R228.64], R247 ;  /* 0x000000f7e4005986 */ /* 0x020be8000c101912 */
[----:B-----5:R-:W5:Y:S01]  /*e7c0*/  LDL.LU.64 R228, [R1+0x188] ;  /* 0x0001880001e47983 */ /* 0x020f620000300a00 */
[----:B-1----:R-:W-:Y:S01]  /*e7d0*/  ISETP.LT.AND P6, PT, R224, UR4, !P0 ;  /* 0x00000004e0007c0c */ /* 0x002fe2000c7c1270 */
[----:B------:R-:W1:Y:S02]  /*e7e0*/  LDCU UR4, c[0x0][0x39c] ;  /* 0x00007380ff0477ac */ /* 0x000e640008000800 */
[----:B------:R-:W5:Y:S01]  /*e7f0*/  LDL.LU R247, [R1+0x44] ;  /* 0x0000440001f77983 */ /* 0x000f620000300800 */
[----:B------:R-:W-:-:S03]  /*e800*/  VIADD R224, R3, 0xf ;  /* 0x0000000f03e07836 */ /* 0x000fc60000000000 */
[----:B---3--:R3:W-:Y:S04]  /*e810*/  @P4 STG.E desc[UR18][R230.64], R246 ;  /* 0x000000f6e6004986 */ /* 0x0087e8000c101912 */
[----:B---3--:R-:W3:Y:S01]  /*e820*/  LDL.LU.64 R230, [R1+0x180] ;  /* 0x0001800001e67983 */ /* 0x008ee20000300a00 */
[----:B-1----:R-:W-:Y:S01]  /*e830*/  ISETP.LT.AND P2, PT, R224, UR4, !P0 ;  /* 0x00000004e0007c0c */ /* 0x002fe2000c741270 */
[----:B------:R-:W1:Y:S02]  /*e840*/  LDCU UR4, c[0x0][0x39c] ;  /* 0x00007380ff0477ac */ /* 0x000e640008000800 */
[----:B------:R-:W3:Y:S01]  /*e850*/  LDL.LU R246, [R1+0x48] ;  /* 0x0000480001f67983 */ /* 0x000ee20000300800 */
[----:B------:R-:W-:-:S03]  /*e860*/  VIADD R224, R3, 0x10 ;  /* 0x0000001003e07836 */ /* 0x000fc60000000000 */
[----:B------:R1:W-:Y:S02]  /*e870*/  @P3 STG.E desc[UR18][R234.64], R245 ;  /* 0x000000f5ea003986 */ /* 0x0003e4000c101912 */
        /* <DEDUP_REMOVED lines=10> */
[----:B------:R-:W-:-:S03]  /*e920*/  VIADD R224, R3, 0x11 ;  /* 0x0000001103e07836 */ /* 0x000fc60000000000 */
[----:B--2---:R1:W-:Y:S04]  /*e930*/  @P1 STG.E desc[UR18][R240.64], R251 ;  /* 0x000000fbf0001986 */ /* 0x0043e8000c101912 */
[----:B-1----:R-:W2:Y:S04]  /*e940*/  LDL.LU.64 R240, [R1+0x160] ;  /* 0x0001600001f07983 */ /* 0x002ea80000300a00 */
[----:B------:R-:W2:Y:S01]  /*e950*/  LDL.LU R251, [R1+0x58] ;  /* 0x0000580001fb7983 */ /* 0x000ea20000300800 */
[----:B------:R-:W-:Y:S01]  /*e960*/  ISETP.LT.AND P5, PT, R224, UR4, !P0 ;  /* 0x00000004e0007c0c */ /* 0x000fe2000c7a1270 */
[----:B------:R-:W1:Y:S01]  /*e970*/  LDCU UR4, c[0x0][0x39c] ;  /* 0x00007380ff0477ac */ /* 0x000e620008000800 */
[----:B------:R-:W-:-:S05]  /*e980*/  VIADD R224, R3, 0x12 ;  /* 0x0000001203e07836 */ /* 0x000fca0000000000 */
        /* <DEDUP_REMOVED lines=24> */
[----:B----4-:R-:W-:Y:S04]  /*eb10*/  @P2 STG.E desc[UR18][R226.64], R243 ;  /* 0x000000f3e2002986 */ /* 0x010fe8000c101912 */
[----:B-1----:R-:W4:Y:S04]  /*eb20*/  LDL.LU.64 R248, [R1+0x140] ;  /* 0x0001400001f87983 */ /* 0x002f280000300a00 */
        /* <DEDUP_REMOVED lines=24> */
[----:B-1----:R-:W-:Y:S01]  /*ecb0*/  ISETP.LT.AND P5, PT, R224, UR4, !P0 ;  /* 0x00000004e0007c0c */ /* 0x002fe2000c7a1270 */
[----:B------:R-:W1:Y:S01]  /*ecc0*/  LDCU UR4, c[0x0][0x39c] ;  /* 0x00007380ff0477ac */ /* 0x000e620008000800 */
[C---:B-----5:R-:W-:Y:S01]  /*ecd0*/  VIADD R228, R3.reuse, 0x1e ;  /* 0x0000001e03e47836 */ /* 0x060fe20000000000 */
[----:B---3--:R3:W-:Y:S04]  /*ece0*/  @P4 STG.E desc[UR18][R230.64], R246 ;  /* 0x000000f6e6004986 */ /* 0x0087e8000c101912 */
[----:B------:R-:W5:Y:S04]  /*ecf0*/  LDL.LU.64 R224, [R1+0x130] ;  /* 0x0001300001e07983 */ /* 0x000f680000300a00 */
[----:B------:R-:W5:Y:S01]  /*ed00*/  LDL.LU R239, [R1+0x70] ;  /* 0x0000700001ef7983 */ /* 0x000f620000300800 */
[----:B---3--:R-:W-:-:S03]  /*ed10*/  VIADD R230, R3, 0x1f ;  /* 0x0000001f03e67836 */ /* 0x008fc60000000000 */
[----:B------:R-:W3:Y:S01]  /*ed20*/  LDL.LU.64 R226, [R1+0x128] ;  /* 0x0001280001e27983 */ /* 0x000ee20000300a00 */
[----:B-1----:R-:W-:Y:S01]  /*ed30*/  ISETP.LT.AND P4, PT, R228, UR4, !P0 ;  /* 0x00000004e4007c0c */ /* 0x002fe2000c781270 */
[----:B------:R-:W1:Y:S02]  /*ed40*/  LDCU UR4, c[0x0][0x39c] ;  /* 0x00007380ff0477ac */ /* 0x000e640008000800 */
[----:B------:R-:W3:Y:S04]  /*ed50*/  LDL.LU R246, [R1+0x74] ;  /* 0x0000740001f67983 */ /* 0x000ee80000300800 */
[----:B------:R-:W3:Y:S04]  /*ed60*/  LDL.LU.64 R228, [R1+0x120] ;  /* 0x0001200001e47983 */ /* 0x000ee80000300a00 */
[----:B------:R4:W-:Y:S04]  /*ed70*/  @P3 STG.E desc[UR18][R234.64], R245 ;  /* 0x000000f5ea003986 */ /* 0x0009e8000c101912 */
[----:B------:R-:W3:Y:S01]  /*ed80*/  LDL.LU R247, [R1+0x78] ;  /* 0x0000780001f77983 */ /* 0x000ee20000300800 */
[----:B-1----:R-:W-:-:S03]  /*ed90*/  ISETP.LT.AND P3, PT, R230, UR4, !P0 ;  /* 0x00000004e6007c0c */ /* 0x002fc6000c761270 */
[----:B----4-:R1:W-:Y:S01]  /*eda0*/  @P6 STG.E desc[UR18][R248.64], R250 ;  /* 0x000000faf8006986 */ /* 0x0103e2000c101912 */
[----:B------:R-:W4:Y:S03]  /*edb0*/  LDCU UR4, c[0x0][0x39c] ;  /* 0x00007380ff0477ac */ /* 0x000f260008000800 */
[----:B------:R-:W3:Y:S04]  /*edc0*/  LDL.LU.64 R230, [R1+0x118] ;  /* 0x0001180001e67983 */ /* 0x000ee80000300a00 */
[----:B------:R-:W3:Y:S04]  /*edd0*/  LDL.LU R245, [R1+0x7c] ;  /* 0x00007c0001f57983 */ /* 0x000ee80000300800 */
[----:B------:R-:W3:Y:S04]  /*ede0*/  LDL.LU.64 R234, [R1+0x110] ;  /* 0x0001100001ea7983 */ /* 0x000ee80000300a00 */
[----:B------:R-:W3:Y:S04]  /*edf0*/  LDL.LU R243, [R1+0x80] ;  /* 0x0000800001f37983 */ /* 0x000ee80000300800 */
[----:B-1----:R-:W3:Y:S04]  /*ee00*/  LDL.LU.64 R248, [R1+0x108] ;  /* 0x0001080001f87983 */ /* 0x002ee80000300a00 */
[----:B------:R-:W3:Y:S04]  /*ee10*/  LDL.LU R237, [R1+0x84] ;  /* 0x0000840001ed7983 */ /* 0x000ee80000300800 */
[----:B--2---:R1:W-:Y:S04]  /*ee20*/  @P2 STG.E desc[UR18][R240.64], R251 ;  /* 0x000000fbf0002986 */ /* 0x0043e8000c101912 */
[----:B-1----:R-:W2:Y:S04]  /*ee30*/  LDL.LU R240, [R1+0x238] ;  /* 0x0002380001f07983 */ /* 0x002ea80000300800 */
[----:B------:R-:W2:Y:S04]  /*ee40*/  LDL.LU.64 R250, [R1+0x100] ;  /* 0x0001000001fa7983 */ /* 0x000ea80000300a00 */
[----:B------:R-:W2:Y:S01]  /*ee50*/  LDL.LU R241, [R1+0x88] ;  /* 0x0000880001f17983 */ /* 0x000ea20000300800 */
[----:B------:R-:W-:-:S05]  /*ee60*/  VIADD R233, R3, 0x20 ;  /* 0x0000002003e97836 */ /* 0x000fca0000000000 */
[----:B----4-:R-:W-:Y:S01]  /*ee70*/  ISETP.LT.AND P6, PT, R233, UR4, !P0 ;  /* 0x00000004e9007c0c */ /* 0x010fe2000c7c1270 */
[----:B------:R-:W1:Y:S01]  /*ee80*/  LDCU UR4, c[0x0][0x39c] ;  /* 0x00007380ff0477ac */ /* 0x000e620008000800 */
[----:B------:R-:W-:-:S05]  /*ee90*/  VIADD R233, R3, 0x21 ;  /* 0x0000002103e97836 */ /* 0x000fca0000000000 */
[----:B-1----:R-:W-:Y:S01]  /*eea0*/  ISETP.LT.AND P2, PT, R233, UR4, !P0 ;  /* 0x00000004e9007c0c */ /* 0x002fe2000c741270 */
[----:B------:R-:W1:Y:S01]  /*eeb0*/  LDCU UR4, c[0x0][0x39c] ;  /* 0x00007380ff0477ac */ /* 0x000e620008000800 */
[----:B------:R-:W-:Y:S01]  /*eec0*/  VIADD R233, R3, 0x22 ;  /* 0x0000002203e97836 */ /* 0x000fe20000000000 */
[----:B-----5:R4:W-:Y:S04]  /*eed0*/  @P1 STG.E desc[UR18][R224.64], R239 ;  /* 0x000000efe0001986 */ /* 0x0209e8000c101912 */
[----:B-1----:R-:W-:Y:S01]  /*eee0*/  ISETP.LT.AND P1, PT, R233, UR4, !P0 ;  /* 0x00000004e9007c0c */ /* 0x002fe2000c721270 */
[----:B------:R-:W1:Y:S01]  /*eef0*/  LDCU UR4, c[0x0][0x39c] ;  /* 0x00007380ff0477ac */ /* 0x000e620008000800 */
[----:B---3--:R3:W-:Y:S04]  /*ef00*/  @P5 STG.E desc[UR18][R226.64], R246 ;  /* 0x000000f6e2005986 */ /* 0x0087e8000c101912 */
[----:B----4-:R-:W4:Y:S04]  /*ef10*/  LDL.LU.64 R224, [R1+0x230] ;  /* 0x0002300001e07983 */ /* 0x010f280000300a00 */
[----:B------:R-:W5:Y:S04]  /*ef20*/  LDL.LU R239, [R1+0x8c] ;  /* 0x00008c0001ef7983 */ /* 0x000f680000300800 */
[----:B---3--:R-:W3:Y:S04]  /*ef30*/  LDL.LU.64 R226, [R1+0x228] ;  /* 0x0002280001e27983 */ /* 0x008ee80000300a00 */
[----:B------:R-:W3:Y:S04]  /*ef40*/  LDL.LU R246, [R1+0x220] ;  /* 0x0002200001f67983 */ /* 0x000ee80000300800 */
[----:B------:R1:W-:Y:S04]  /*ef50*/  @P4 STG.E desc[UR18][R228.64], R247 ;  /* 0x000000f7e4004986 */ /* 0x0003e8000c101912 */
[----:B------:R1:W-:Y:S04]  /*ef60*/  @P3 STG.E desc[UR18][R230.64], R245 ;  /* 0x000000f5e6003986 */ /* 0x0003e8000c101912 */
[----:B-1----:R-:W3:Y:S04]  /*ef70*/  LDL.LU.64 R228, [R1+0x218] ;  /* 0x0002180001e47983 */ /* 0x002ee80000300a00 */
[----:B------:R-:W3:Y:S04]  /*ef80*/  LDL.LU R247, [R1+0x90] ;  /* 0x0000900001f77983 */ /* 0x000ee80000300800 */
[----:B------:R-:W3:Y:S04]  /*ef90*/  LDL.LU.64 R230, [R1+0x210] ;  /* 0x0002100001e67983 */ /* 0x000ee80000300a00 */
[----:B------:R-:W3:Y:S04]  /*efa0*/  LDL.LU R245, [R1+0x94] ;  /* 0x0000940001f57983 */ /* 0x000ee80000300800 */
[----:B------:R1:W-:Y:S04]  /*efb0*/  @P6 STG.E desc[UR18][R234.64], R243 ;  /* 0x000000f3ea006986 */ /* 0x0003e8000c101912 */
[----:B------:R1:W-:Y:S04]  /*efc0*/  @P2 STG.E desc[UR18][R248.64], R237 ;  /* 0x000000edf8002986 */ /* 0x0003e8000c101912 */
[----:B-1----:R-:W3:Y:S04]  /*efd0*/  LDL.LU R234, [R1+0x208] ;  /* 0x0002080001ea7983 */ /* 0x002ee80000300800 */
[----:B------:R-:W3:Y:S04]  /*efe0*/  LDL.LU R243, [R1+0x98] ;  /* 0x0000980001f37983 */ /* 0x000ee80000300800 */
[----:B------:R-:W3:Y:S04]  /*eff0*/  LDL.LU.64 R248, [R1+0x200] ;  /* 0x0002000001f87983 */ /* 0x000ee80000300a00 */
[----:B--2---:R1:W-:Y:S04]  /*f000*/  @P1 STG.E desc[UR18][R250.64], R241 ;  /* 0x000000f1fa001986 */ /* 0x0043e8000c101912 */
[----:B-1----:R-:W5:Y:S01]  /*f010*/  LDL.LU.64 R250, [R1+0x1f8] ;  /* 0x0001f80001fa7983 */ /* 0x002f620000300a00 */
[----:B------:R-:W-:-:S03]  /*f020*/  VIADD R233, R3, 0x23 ;  /* 0x0000002303e97836 */ /* 0x000fc60000000000 */
[----:B------:R-:W2:Y:S02]  /*f030*/  LDL.LU R241, [R1+0x9c] ;  /* 0x00009c0001f17983 */ /* 0x000ea40000300800 */
        /* <DEDUP_REMOVED lines=22> */
[----:B-----5:R-:W5:Y:S04]  /*f1a0*/  LDL.LU R239, [R1+0xa0] ;  /* 0x0000a00001ef7983 */ /* 0x020f680000300800 */
[----:B------:R-:W2:Y:S04]  /*f1b0*/  LDL.LU R237, [R1+0xa4] ;  /* 0x0000a40001ed7983 */ /* 0x000ea80000300800 */
[----:B------:R-:W2:Y:S04]  /*f1c0*/  LDL.LU R235, [R1+0xa8] ;  /* 0x0000a80001eb7983 */ /* 0x000ea80000300800 */
[----:B------:R-:W2:Y:S04]  /*f1d0*/  LDL.LU R233, [R1+0xac] ;  /* 0x0000ac0001e97983 */ /* 0x000ea80000300800 */
[----:B------:R-:W2:Y:S04]  /*f1e0*/  LDL.LU R251, [R1+0xfc] ;  /* 0x0000fc0001fb7983 */ /* 0x000ea80000300800 */
[----:B---3--:R-:W3:Y:S01]  /*f1f0*/  LDL.LU R247, [R1+0x1f4] ;  /* 0x0001f40001f77983 */ /* 0x008ee20000300800 */
[----:B------:R-:W-:-:S03]  /*f200*/  VIADD R250, R3, 0x2a ;  /* 0x0000002a03fa7836 */ /* 0x000fc60000000000 */
[----:B------:R-:W2:Y:S02]  /*f210*/  LDL.LU R249, [R1+0xf8] ;  /* 0x0000f80001f97983 */ /* 0x000ea40000300800 */
[----:B-1----:R-:W-:Y:S01]  /*f220*/  ISETP.LT.AND P4, PT, R250, UR4, !P0 ;  /* 0x00000004fa007c0c */ /* 0x002fe2000c781270 */
[----:B------:R-:W1:Y:S01]  /*f230*/  LDCU UR4, c[0x0][0x39c] ;  /* 0x00007380ff0477ac */ /* 0x000e620008000800 */
[----:B------:R-:W2:Y:S04]  /*f240*/  LDL.LU R250, [R1+0xf4] ;  /* 0x0000f40001fa7983 */ /* 0x000ea80000300800 */
[----:B---3--:R3:W-:Y:S04]  /*f250*/  @P3 STG.E desc[UR18][R246.64], R245 ;  /* 0x000000f5f6003986 */ /* 0x0087e8000c101912 */
[----:B---3--:R-:W3:Y:S01]  /*f260*/  LDL.LU R245, [R1+0x1f0] ;  /* 0x0001f00001f57983 */ /* 0x008ee20000300800 */
[----:B------:R-:W-:-:S03]  /*f270*/  VIADD R248, R3, 0x2b ;  /* 0x0000002b03f87836 */ /* 0x000fc60000000000 */
[----:B------:R-:W2:Y:S02]  /*f280*/  LDL.LU R247, [R1+0xf0] ;  /* 0x0000f00001f77983 */ /* 0x000ea40000300800 */
[----:B-1----:R-:W-:Y:S01]  /*f290*/  ISETP.LT.AND P3, PT, R248, UR4, !P0 ;  /* 0x00000004f8007c0c */ /* 0x002fe2000c761270 */
[----:B------:R-:W1:Y:S01]  /*f2a0*/  LDCU UR4, c[0x0][0x39c] ;  /* 0x00007380ff0477ac */ /* 0x000e620008000800 */
[----:B------:R-:W2:Y:S04]  /*f2b0*/  LDL.LU R248, [R1+0xec] ;  /* 0x0000ec0001f87983 */ /* 0x000ea80000300800 */
[----:B---3--:R3:W-:Y:S04]  /*f2c0*/  @P6 STG.E desc[UR18][R244.64], R243 ;  /* 0x000000f3f4006986 */ /* 0x0087e8000c101912 */
[----:B---3--:R-:W2:Y:S01]  /*f2d0*/  LDL.LU R243, [R1+0x1ec] ;  /* 0x0001ec0001f37983 */ /* 0x008ea20000300800 */
[----:B------:R-:W-:-:S03]  /*f2e0*/  VIADD R246, R3, 0x2c ;  /* 0x0000002c03f67836 */ /* 0x000fc60000000000 */
[----:B------:R-:W3:Y:S02]  /*f2f0*/  LDL.LU R245, [R1+0xe8] ;  /* 0x0000e80001f57983 */ /* 0x000ee40000300800 */
[----:B-1----:R-:W-:Y:S01]  /*f300*/  ISETP.LT.AND P6, PT, R246, UR4, !P0 ;  /* 0x00000004f6007c0c */ /* 0x002fe2000c7c1270 */
[----:B------:R-:W1:Y:S01]  /*f310*/  LDCU UR4, c[0x0][0x39c] ;  /* 0x00007380ff0477ac */ /* 0x000e620008000800 */
[----:B------:R-:W3:Y:S04]  /*f320*/  LDL.LU R246, [R1+0xe4] ;  /* 0x0000e40001f67983 */ /* 0x000ee80000300800 */
[----:B--2---:R2:W-:Y:S04]  /*f330*/  @P2 STG.E desc[UR18][R242.64], R241 ;  /* 0x000000f1f2002986 */ /* 0x0045e8000c101912 */
[----:B--2---:R-:W5:Y:S01]  /*f340*/  LDL.LU R241, [R1+0x1e8] ;  /* 0x0001e80001f17983 */ /* 0x004f620000300800 */
[----:B------:R-:W-:-:S03]  /*f350*/  VIADD R244, R3, 0x2d ;  /* 0x0000002d03f47836 */ /* 0x000fc60000000000 */
[----:B------:R-:W2:Y:S02]  /*f360*/  LDL.LU R243, [R1+0xe0] ;  /* 0x0000e00001f37983 */ /* 0x000ea40000300800 */
[----:B-1----:R-:W-:Y:S01]  /*f370*/  ISETP.LT.AND P2, PT, R244, UR4, !P0 ;  /* 0x00000004f4007c0c */ /* 0x002fe2000c741270 */
[----:B------:R-:W1:Y:S01]  /*f380*/  LDCU UR4, c[0x0][0x39c] ;  /* 0x00007380ff0477ac */ /* 0x000e620008000800 */
[----:B------:R-:W2:Y:S04]  /*f390*/  LDL.LU R244, [R1+0xdc] ;  /* 0x0000dc0001f47983 */ /* 0x000ea80000300800 */
[----:B-----5:R5:W-:Y:S04]  /*f3a0*/  @P1 STG.E desc[UR18][R240.64], R239 ;  /* 0x000000eff0001986 */ /* 0x020be8000c101912 */
[----:B-----5:R-:W5:Y:S01]  /*f3b0*/  LDL.LU R239, [R1+0x1e4] ;  /* 0x0001e40001ef7983 */ /* 0x020f620000300800 */
        /* <DEDUP_REMOVED lines=11> */
[----:B------:R-:W2:Y:S01]  /*f470*/  LDL.LU R240, [R1+0xcc] ;  /* 0x0000cc0001f07983 */ /* 0x000ea20000300800 */
[----:B------:R-:W-:-:S03]  /*f480*/  VIADD R238, R3, 0x30 ;  /* 0x0000003003ee7836 */ /* 0x000fc60000000000 */
[----:B-----5:R5:W-:Y:S04]  /*f490*/  @P4 STG.E desc[UR18][R236.64], R235 ;  /* 0x000000ebec004986 */ /* 0x020be8000c101912 */
[----:B-----5:R-:W5:Y:S01]  /*f4a0*/  LDL.LU R235, [R1+0x1dc] ;  /* 0x0001dc0001eb7983 */ /* 0x020f620000300800 */
[----:B-1----:R-:W-:Y:S01]  /*f4b0*/  ISETP.LT.AND P4, PT, R238, UR4, !P0 ;  /* 0x00000004ee007c0c */ /* 0x002fe2000c781270 */
[----:B------:R-:W1:Y:S01]  /*f4c0*/  LDCU UR4, c[0x0][0x39c] ;  /* 0x00007380ff0477ac */ /* 0x000e620008000800 */
[C---:B------:R-:W-:Y:S01]  /*f4d0*/  VIADD R236, R3.reuse, 0x31 ;  /* 0x0000003103ec7836 */ /* 0x040fe20000000000 */
[----:B------:R-:W2:Y:S04]  /*f4e0*/  LDL.LU R237, [R1+0xc8] ;  /* 0x0000c80001ed7983 */ /* 0x000ea80000300800 */
[----:B------:R-:W2:Y:S04]  /*f4f0*/  LDL.LU R238, [R1+0xc4] ;  /* 0x0000c40001ee7983 */ /* 0x000ea80000300800 */
[----:B-----5:R5:W-:Y:S01]  /*f500*/  @P3 STG.E desc[UR18][R234.64], R233 ;  /* 0x000000e9ea003986 */ /* 0x020be2000c101912 */
[----:B-1----:R-:W-:Y:S01]  /*f510*/  ISETP.LT.AND P3, PT, R236, UR4, !P0 ;  /* 0x00000004ec007c0c */ /* 0x002fe2000c761270 */
[----:B------:R-:W1:Y:S02]  /*f520*/  LDCU UR4, c[0x0][0x39c] ;  /* 0x00007380ff0477ac */ /* 0x000e640008000800 */
[----:B-----5:R-:W5:Y:S04]  /*f530*/  LDL.LU R233, [R1+0x1d8] ;  /* 0x0001d80001e97983 */ /* 0x020f680000300800 */
[----:B------:R-:W4:Y:S04]  /*f540*/  LDL.LU R235, [R1+0xc0] ;  /* 0x0000c00001eb7983 */ /* 0x000f280000300800 */
[----:B------:R-:W5:Y:S01]  /*f550*/  LDL.LU R236, [R1+0xb0] ;  /* 0x0000b00001ec7983 */ /* 0x000f620000300800 */
[----:B------:R-:W-:-:S03]  /*f560*/  VIADD R234, R3, 0x32 ;  /* 0x0000003203ea7836 */ /* 0x000fc60000000000 */
[----:B-----5:R5:W-:Y:S02]  /*f570*/  @P6 STG.E desc[UR18][R232.64], R236 ;  /* 0x000000ece8006986 */ /* 0x020be4000c101912 */
[----:B-1----:R-:W-:Y:S01]  /*f580*/  ISETP.LT.AND P6, PT, R234, UR4, !P0 ;  /* 0x00000004ea007c0c */ /* 0x002fe2000c7c1270 */
[----:B------:R-:W1:Y:S01]  /*f590*/  LDCU UR4, c[0x0][0x39c] ;  /* 0x00007380ff0477ac */ /* 0x000e620008000800 */
[----:B-----5:R-:W5:Y:S04]  /*f5a0*/  LDL.LU R232, [R1+0xb8] ;  /* 0x0000b80001e87983 */ /* 0x020f680000300800 */
[----:B------:R-:W2:Y:S04]  /*f5b0*/  LDL.LU R233, [R1+0xbc] ;  /* 0x0000bc0001e97983 */ /* 0x000ea80000300800 */
[----:B------:R-:W2:Y:S01]  /*f5c0*/  LDL.LU R234, [R1+0xb4] ;  /* 0x0000b40001ea7983 */ /* 0x000ea20000300800 */
[----:B------:R-:W-:-:S03]  /*f5d0*/  VIADD R236, R3, 0x33 ;  /* 0x0000003303ec7836 */ /* 0x000fc60000000000 */
[----:B--2---:R2:W-:Y:S02]  /*f5e0*/  @P2 STG.E desc[UR18][R230.64], R234 ;  /* 0x000000eae6002986 */ /* 0x0045e4000c101912 */
[----:B-1----:R-:W-:Y:S01]  /*f5f0*/  ISETP.LT.AND P2, PT, R236, UR4, !P0 ;  /* 0x00000004ec007c0c */ /* 0x002fe2000c741270 */
[----:B------:R-:W1:Y:S01]  /*f600*/  LDCU UR4, c[0x0][0x39c] ;  /* 0x00007380ff0477ac */ /* 0x000e620008000800 */
[----:B-----5:R5:W-:Y:S01]  /*f610*/  @P1 STG.E desc[UR18][R228.64], R232 ;  /* 0x000000e8e4001986 */ /* 0x020be2000c101912 */
[----:B--2---:R-:W-:-:S05]  /*f620*/  VIADD R234, R3, 0x34 ;  /* 0x0000003403ea7836 */ /* 0x004fca0000000000 */
[----:B-1----:R-:W-:Y:S01]  /*f630*/  ISETP.LT.AND P1, PT, R234, UR4, !P0 ;  /* 0x00000004ea007c0c */ /* 0x002fe2000c721270 */
[----:B------:R-:W1:Y:S01]  /*f640*/  LDCU UR4, c[0x0][0x39c] ;  /* 0x00007380ff0477ac */ /* 0x000e620008000800 */
[C---:B-----5:R-:W-:Y:S01]  /*f650*/  VIADD R232, R3.reuse, 0x35 ;  /* 0x0000003503e87836 */ /* 0x060fe20000000000 */
[----:B------:R2:W-:Y:S01]  /*f660*/  @P5 STG.E desc[UR18][R226.64], R233 ;  /* 0x000000e9e2005986 */ /* 0x0005e2000c101912 */
[----:B------:R-:W-:-:S03]  /*f670*/  VIADD R230, R3, 0x36 ;  /* 0x0000003603e67836 */ /* 0x000fc60000000000 */
[----:B-1----:R-:W-:Y:S01]  /*f680*/  ISETP.LT.AND P5, PT, R232, UR4, !P0 ;  /* 0x00000004e8007c0c */ /* 0x002fe2000c7a1270 */
[----:B------:R-:W1:Y:S01]  /*f690*/  LDCU UR4, c[0x0][0x39c] ;  /* 0x00007380ff0477ac */ /* 0x000e620008000800 */
[----:B----4-:R4:W-:Y:S01]  /*f6a0*/  @P4 STG.E desc[UR18][R224.64], R235 ;  /* 0x000000ebe0004986 */ /* 0x0109e2000c101912 */
[C---:B------:R-:W-:Y:S01]  /*f6b0*/  VIADD R228, R3.reuse, 0x37 ;  /* 0x0000003703e47836 */ /* 0x040fe20000000000 */
[----:B-1----:R-:W-:Y:S01]  /*f6c0*/  ISETP.LT.AND P4, PT, R230, UR4, !P0 ;  /* 0x00000004e6007c0c */ /* 0x002fe2000c781270 */
[----:B------:R-:W1:Y:S01]  /*f6d0*/  LDCU UR4, c[0x0][0x39c] ;  /* 0x00007380ff0477ac */ /* 0x000e620008000800 */
[----:B------:R5:W-:Y:S01]  /*f6e0*/  @P3 STG.E desc[UR18][R222.64], R238 ;  /* 0x000000eede003986 */ /* 0x000be2000c101912 */
[C---:B--2---:R-:W-:Y:S01]  /*f6f0*/  VIADD R226, R3.reuse, 0x38 ;  /* 0x0000003803e27836 */ /* 0x044fe20000000000 */
[----:B-1----:R-:W-:Y:S01]  /*f700*/  ISETP.LT.AND P3, PT, R228, UR4, !P0 ;  /* 0x00000004e4007c0c */ /* 0x002fe2000c761270 */
[----:B------:R-:W1:Y:S01]  /*f710*/  LDCU UR4, c[0x0][0x39c] ;  /* 0x00007380ff0477ac */ /* 0x000e620008000800 */
[----:B------:R2:W-:Y:S01]  /*f720*/  @P6 STG.E desc[UR18][R220.64], R237 ;  /* 0x000000eddc006986 */ /* 0x0005e2000c101912 */
[C---:B----4-:R-:W-:Y:S01]  /*f730*/  VIADD R224, R3.reuse, 0x39 ;  /* 0x0000003903e07836 */ /* 0x050fe20000000000 */
[----:B-1----:R-:W-:Y:S01]  /*f740*/  ISETP.LT.AND P6, PT, R226, UR4, !P0 ;  /* 0x00000004e2007c0c */ /* 0x002fe2000c7c1270 */
[----:B------:R-:W1:Y:S01]  /*f750*/  LDCU UR4, c[0x0][0x39c] ;  /* 0x00007380ff0477ac */ /* 0x000e620008000800 */
[----:B------:R4:W-:Y:S01]  /*f760*/  @P2 STG.E desc[UR18][R218.64], R240 ;  /* 0x000000f0da002986 */ /* 0x0009e2000c101912 */
[C---:B-----5:R-:W-:Y:S01]  /*f770*/  VIADD R222, R3.reuse, 0x3a ;  /* 0x0000003a03de7836 */ /* 0x060fe20000000000 */
        /* <DEDUP_REMOVED lines=18> */
[----:B------:R-:W-:Y:S01]  /*f8a0*/  @P6 STG.E desc[UR18][R208.64], R243 ;  /* 0x000000f3d0006986 */ /* 0x000fe2000c101912 */
[C---:B----4-:R-:W-:Y:S01]  /*f8b0*/  VIADD R212, R3.reuse, 0x3f ;  /* 0x0000003f03d47836 */ /* 0x050fe20000000000 */
[----:B-1----:R-:W-:Y:S01]  /*f8c0*/  ISETP.LT.AND P6, PT, R214, UR4, !P0 ;  /* 0x00000004d6007c0c */ /* 0x002fe2000c7c1270 */
[----:B------:R-:W1:Y:S01]  /*f8d0*/  LDCU UR4, c[0x0][0x39c] ;  /* 0x00007380ff0477ac */ /* 0x000e620008000800 */
[----:B---3--:R2:W-:Y:S01]  /*f8e0*/  @P2 STG.E desc[UR18][R206.64], R246 ;  /* 0x000000f6ce002986 */ /* 0x0085e2000c101912 */
[----:B-----5:R-:W-:-:S03]  /*f8f0*/  VIADD R210, R3, 0x40 ;  /* 0x0000004003d27836 */ /* 0x020fc60000000000 */
[----:B------:R3:W-:Y:S02]  /*f900*/  @P1 STG.E desc[UR18][R204.64], R245 ;  /* 0x000000f5cc001986 */ /* 0x0007e4000c101912 */
[----:B------:R-:W-:Y:S01]  /*f910*/  ISETP.LT.AND P1, PT, R210, UR6, !P0 ;  /* 0x00000006d2007c0c */ /* 0x000fe2000c721270 */
[----:B------:R-:W4:Y:S01]  /*f920*/  LDCU UR6, c[0x0][0x39c] ;  /* 0x00007380ff0677ac */ /* 0x000f220008000800 */
[----:B-1----:R-:W-:Y:S01]  /*f930*/  ISETP.LT.AND P2, PT, R212, UR4, !P0 ;  /* 0x00000004d4007c0c */ /* 0x002fe2000c741270 */
[----:B------:R-:W1:Y:S01]  /*f940*/  LDCU UR4, c[0x0][0x39c] ;  /* 0x00007380ff0477ac */ /* 0x000e620008000800 */
[----:B--2---:R-:W-:Y:S01]  /*f950*/  VIADD R207, R252, UR5 ;  /* 0x00000005fccf7c36 */ /* 0x004fe20008000000 */
[----:B------:R2:W-:Y:S01]  /*f960*/  @P5 STG.E desc[UR18][R202.64], R248 ;  /* 0x000000f8ca005986 */ /* 0x0005e2000c101912 */
[----:B------:R-:W-:-:S03]  /*f970*/  VIADD R206, R3, 0x43 ;  /* 0x0000004303ce7836 */ /* 0x000fc60000000000 */
[----:B------:R5:W-:Y:S01]  /*f980*/  @P4 STG.E desc[UR18][R200.64], R247 ;  /* 0x000000f7c8004986 */ /* 0x000be2000c101912 */
[----:B------:R-:W-:-:S03]  /*f990*/  VIADD R209, R3, 0x41 ;  /* 0x0000004103d17836 */ /* 0x000fc60000000000 */
[----:B------:R4:W-:Y:S01]  /*f9a0*/  @P3 STG.E desc[UR18][R198.64], R250 ;  /* 0x000000fac6003986 */ /* 0x0009e2000c101912 */
[C---:B---3--:R-:W-:Y:S01]  /*f9b0*/  LEA R204, P3, R207.reuse, R2, 0x2 ;  /* 0x00000002cfcc7211 */ /* 0x048fe200078610ff */
[----:B--2---:R-:W-:-:S03]  /*f9c0*/  VIADD R203, R207, UR5 ;  /* 0x00000005cfcb7c36 */ /* 0x004fc60008000000 */
[----:B------:R-:W-:Y:S02]  /*f9d0*/  LEA.HI.X.SX32 R205, R207, R0, 0x2, P3 ;  /* 0x00000000cfcd7211 */ /* 0x000fe400018f16ff */
[----:B------:R-:W-:Y:S01]  /*f9e0*/  ISETP.LT.AND P5, PT, R209, UR7, !P0 ;  /* 0x00000007d1007c0c */ /* 0x000fe2000c7a1270 */
[----:B------:R-:W2:Y:S01]  /*f9f0*/  LDCU UR7, c[0x0][0x39c] ;  /* 0x00007380ff0777ac */ /* 0x000ea20008000800 */
[----:B-1----:R-:W-:Y:S01]  /*fa00*/  ISETP.LT.AND P3, PT, R206, UR4, !P0 ;  /* 0x00000004ce007c0c */ /* 0x002fe2000c761270 */
[----:B-----5:R-:W-:Y:S01]  /*fa10*/  VIADD R201, R3, 0x44 ;  /* 0x0000004403c97836 */ /* 0x020fe20000000000 */
[----:B------:R-:W1:Y:S01]  /*fa20*/  LDCU UR4, c[0x0][0x39c] ;  /* 0x00007380ff0477ac */ /* 0x000e620008000800 */
[----:B------:R3:W-:Y:S01]  /*fa30*/  @P6 STG.E desc[UR18][R196.64], R249 ;  /* 0x000000f9c4006986 */ /* 0x0007e2000c101912 */
[----:B------:R-:W-:-:S03]  /*fa40*/  LEA R200, P6, R203, R2, 0x2 ;  /* 0x00000002cbc87211 */ /* 0x000fc600078c10ff */
[----:B------:R5:W-:Y:S01]  /*fa50*/  @P2 STG.E desc[UR18][R204.64], R251 ;  /* 0x000000fbcc002986 */ /* 0x000be2000c101912 */
[----:B----4-:R-:W-:Y:S01]  /*fa60*/  ISETP.LT.AND P2, PT, R201, UR6, !P0 ;  /* 0x00000006c9007c0c */ /* 0x010fe2000c741270 */
[----:B------:R-:W-:Y:S01]  /*fa70*/  VIADD R202, R3, 0x46 ;  /* 0x0000004603ca7836 */ /* 0x000fe20000000000 */
[----:B------:R-:W-:Y:S01]  /*fa80*/  LEA.HI.X.SX32 R201, R203, R0, 0x2, P6 ;  /* 0x00000000cbc97211 */ /* 0x000fe200030f16ff */
[----:B------:R-:W-:Y:S01]  /*fa90*/  VIADD R199, R3, 0x45 ;  /* 0x0000004503c77836 */ /* 0x000fe20000000000 */
[----:B------:R-:W4:Y:S01]  /*faa0*/  LDCU UR6, c[0x0][0x39c] ;  /* 0x00007380ff0677ac */ /* 0x000f220008000800 */
[----:B---3--:R-:W-:-:S05]  /*fab0*/  VIADD R197, R203, UR5 ;  /* 0x00000005cbc57c36 */ /* 0x008fca0008000000 */
[C---:B------:R-:W-:Y:S01]  /*fac0*/  LEA R196, P6, R197.reuse, R2, 0x2 ;  /* 0x00000002c5c47211 */ /* 0x040fe200078c10ff */
[----:B------:R-:W-:-:S03]  /*fad0*/  VIADD R203, R197, UR5 ;  /* 0x00000005c5cb7c36 */ /* 0x000fc60008000000 */
[----:B------:R-:W-:Y:S01]  /*fae0*/  LEA.HI.X.SX32 R197, R197, R0, 0x2, P6 ;  /* 0x00000000c5c57211 */ /* 0x000fe200030f16ff */
[----:B------:R-:W-:Y:S01]  /*faf0*/  VIADD R208, R3, 0x42 ;  /* 0x0000004203d07836 */ /* 0x000fe20000000000 */
[----:B------:R3:W-:Y:S01]  /*fb00*/  @P1 STG.E desc[UR18][R200.64], R132 ;  /* 0x00000084c8001986 */ /* 0x0007e2000c101912 */
[----:B------:R-:W-:-:S03]  /*fb10*/  LEA R198, P6, R203, R2, 0x2 ;  /* 0x00000002cbc67211 */ /* 0x000fc600078c10ff */
[----:B------:R3:W-:Y:S01]  /*fb20*/  @P5 STG.E desc[UR18][R196.64], R133 ;  /* 0x00000085c4005986 */ /* 0x0007e2000c101912 */
[----:B-1----:R-:W-:Y:S01]  /*fb30*/  ISETP.LT.AND P5, PT, R202, UR4, !P0 ;  /* 0x00000004ca007c0c */ /* 0x002fe2000c7a1270 */
[----:B------:R-:W1:Y:S01]  /*fb40*/  LDCU UR4, c[0x0][0x39c] ;  /* 0x00007380ff0477ac */ /* 0x000e620008000800 */
[----:B--2---:R-:W-:Y:S02]  /*fb50*/  ISETP.LT.AND P1, PT, R199, UR7, !P0 ;  /* 0x00000007c7007c0c */ /* 0x004fe4000c721270 */
[----:B------:R-:W-:Y:S01]  /*fb60*/  ISETP.LT.AND P4, PT, R208, UR8, !P0 ;  /* 0x00000008d0007c0c */ /* 0x000fe2000c781270 */
[----:B------:R-:W2:Y:S01]  /*fb70*/  LDCU UR7, c[0x0][0x39c] ;  /* 0x00007380ff0777ac */ /* 0x000ea20008000800 */
[C---:B------:R-:W-:Y:S01]  /*fb80*/  LEA.HI.X.SX32 R199, R203.reuse, R0, 0x2, P6 ;  /* 0x00000000cbc77211 */ /* 0x040fe200030f16ff */
[----:B------:R-:W-:-:S04]  /*fb90*/  VIADD R203, R203, UR5 ;  /* 0x00000005cbcb7c36 */ /* 0x000fc80008000000 */
[C---:B-----5:R-:W-:Y:S01]  /*fba0*/  VIADD R205, R203.reuse, UR5 ;  /* 0x00000005cbcd7c36 */ /* 0x060fe20008000000 */
[----:B---3--:R-:W-:Y:S01]  /*fbb0*/  LEA R200, P6, R203, R2, 0x2 ;  /* 0x00000002cbc87211 */ /* 0x008fe200078c10ff */
[----:B------:R-:W-:-:S03]  /*fbc0*/  VIADD R202, R3, 0x47 ;  /* 0x0000004703ca7836 */ /* 0x000fc60000000000 */
[----:B------:R-:W-:Y:S01]  /*fbd0*/  LEA.HI.X.SX32 R201, R203, R0, 0x2, P6 ;  /* 0x00000000cbc97211 */ /* 0x000fe200030f16ff */
[C---:B------:R-:W-:Y:S01]  /*fbe0*/  VIADD R203, R205.reuse, UR5 ;  /* 0x00000005cdcb7c36 */ /* 0x040fe20008000000 */
[----:B------:R-:W-:Y:S01]  /*fbf0*/  LEA R132, P6, R205, R2, 0x2 ;  /* 0x00000002cd847211 */ /* 0x000fe200078c10ff */
[----:B------:R-:W-:Y:S01]  /*fc00*/  VIADD R197, R3, 0x48 ;  /* 0x0000004803c57836 */ /* 0x000fe20000000000 */
[----:B------:R3:W-:Y:S01]  /*fc10*/  @P4 STG.E desc[UR18][R198.64], R134 ;  /* 0x00000086c6004986 */ /* 0x0007e2000c101912 */
[----:B----4-:R-:W-:Y:S01]  /*fc20*/  ISETP.LT.AND P4, PT, R202, UR6, !P0 ;  /* 0x00000006ca007c0c */ /* 0x010fe2000c781270 */
[----:B------:R-:W4:Y:S01]  /*fc30*/  LDCU UR6, c[0x0][0x39c] ;  /* 0x00007380ff0677ac */ /* 0x000f220008000800 */
[----:B------:R-:W-:Y:S01]  /*fc40*/  LEA.HI.X.SX32 R133, R205, R0, 0x2, P6 ;  /* 0x00000000cd857211 */ /* 0x000fe200030f16ff */
[----:B------:R5:W-:Y:S01]  /*fc50*/  @P3 STG.E desc[UR18][R200.64], R135 ;  /* 0x00000087c8003986 */ /* 0x000be2000c101912 */
[----:B------:R-:W-:Y:S02]  /*fc60*/  LEA R196, P6, R203, R2, 0x2 ;  /* 0x00000002cbc47211 */ /* 0x000fe400078c10ff */
[----:B-1----:R-:W-:Y:S01]  /*fc70*/  ISETP.LT.AND P3, PT, R197, UR4, !P0 ;  /* 0x00000004c5007c0c */ /* 0x002fe2000c761270 */
[----:B------:R-:W1:Y:S01]  /*fc80*/  LDCU UR4, c[0x0][0x39c] ;  /* 0x00007380ff0477ac */ /* 0x000e620008000800 */
[C---:B------:R-:W-:Y:S01]  /*fc90*/  LEA.HI.X.SX32 R197, R203.reuse, R0, 0x2, P6 ;  /* 0x00000000cbc57211 */ /* 0x040fe200030f16ff */
[----:B------:R-:W-:-:S02]  /*fca0*/  VIADD R203, R203, UR5 ;  /* 0x00000005cbcb7c36 */ /* 0x000fc40008000000 */
[----:B---3--:R-:W-:Y:S01]  /*fcb0*/  VIADD R134, R3, 0x49 ;  /* 0x0000004903867836 */ /* 0x008fe20000000000 */
[----:B------:R3:W-:Y:S01]  /*fcc0*/  @P2 STG.E desc[UR18][R132.64], R136 ;  /* 0x0000008884002986 */ /* 0x0007e2000c101912 */
[----:B------:R-:W-:-:S03]  /*fcd0*/  VIADD R199, R203, UR5 ;  /* 0x00000005cbc77c36 */ /* 0x000fc60008000000 */
[----:B--2---:R-:W-:Y:S01]  /*fce0*/  ISETP.LT.AND P2, PT, R134, UR7, !P0 ;  /* 0x0000000786007c0c */ /* 0x004fe2000c741270 */
[----:B------:R-:W2:Y:S01]  /*fcf0*/  LDCU UR7, c[0x0][0x39c] ;  /* 0x00007380ff0777ac */ /* 0x000ea20008000800 */
[----:B------:R-:W-:Y:S01]  /*fd00*/  LEA R134, P6, R203, R2, 0x2 ;  /* 0x00000002cb867211 */ /* 0x000fe200078c10ff */
[----:B------:R-:W-:Y:S01]  /*fd10*/  VIADD R198, R3, 0x4a ;  /* 0x0000004a03c67836 */ /* 0x000fe20000000000 */
[----:B------:R1:W-:Y:S02]  /*fd20*/  @P1 STG.E desc[UR18][R196.64], R137 ;  /* 0x00000089c4001986 */ /* 0x0003e4000c101912 */
[----:B-----5:R-:W-:Y:S01]  /*fd30*/  LEA.HI.X.SX32 R135, R203, R0, 0x2, P6 ;  /* 0x00000000cb877211 */ /* 0x020fe200030f16ff */
[C---:B------:R-:W-:Y:S01]  /*fd40*/  VIADD R201, R199.reuse, UR5 ;  /* 0x00000005c7c97c36 */ /* 0x040fe20008000000 */
[----:B---3--:R-:W-:Y:S01]  /*fd50*/  LEA R132, P6, R199, R2, 0x2 ;  /* 0x00000002c7847211 */ /* 0x008fe200078c10ff */
[----:B------:R-:W-:Y:S01]  /*fd60*/  VIADD R136, R3, 0x4b ;  /* 0x0000004b03887836 */ /* 0x000fe20000000000 */
[----:B----4-:R-:W-:Y:S01]  /*fd70*/  ISETP.LT.AND P1, PT, R198, UR6, !P0 ;  /* 0x00000006c6007c0c */ /* 0x010fe2000c721270 */
[----:B------:R-:W3:Y:S01]  /*fd80*/  LDCU UR6, c[0x0][0x39c] ;  /* 0x00007380ff0677ac */ /* 0x000ee20008000800 */
[----:B------:R4:W-:Y:S01]  /*fd90*/  @P5 STG.E desc[UR18][R134.64], R138 ;  /* 0x0000008a86005986 */ /* 0x0009e2000c101912 */
[----:B------:R-:W-:Y:S01]  /*fda0*/  LEA.HI.X.SX32 R133, R199, R0, 0x2, P6 ;  /* 0x00000000c7857211 */ /* 0x000fe200030f16ff */
[----:B------:R-:W-:Y:S01]  /*fdb0*/  VIADD R199, R201, UR5 ;  /* 0x00000005c9c77c36 */ /* 0x000fe20008000000 */
[----:B-1----:R-:W-:Y:S01]  /*fdc0*/  ISETP.LT.AND P5, PT, R136, UR4, !P0 ;  /* 0x0000000488007c0c */ /* 0x002fe2000c7a1270 */
[----:B------:R-:W-:Y:S01]  /*fdd0*/  VIADD R197, R3, 0x4c ;  /* 0x0000004c03c57836 */ /* 0x000fe20000000000 */
[C---:B------:R-:W-:Y:S01]  /*fde0*/  LEA R136, P6, R201.reuse, R2, 0x2 ;  /* 0x00000002c9887211 */ /* 0x040fe200078c10ff */
[----:B------:R-:W1:Y:S03]  /*fdf0*/  LDCU UR4, c[0x0][0x39c] ;  /* 0x00007380ff0477ac */ /* 0x000e660008000800 */
[----:B------:R-:W-:-:S02]  /*fe00*/  LEA.HI.X.SX32 R137, R201, R0, 0x2, P6 ;  /* 0x00000000c9897211 */ /* 0x000fc400030f16ff */
[----:B------:R-:W-:Y:S01]  /*fe10*/  LEA R196, P6, R199, R2, 0x2 ;  /* 0x00000002c7c47211 */ /* 0x000fe200078c10ff */
[----:B------:R5:W-:Y:S01]  /*fe20*/  @P4 STG.E desc[UR18][R132.64], R139 ;  /* 0x0000008b84004986 */ /* 0x000be2000c101912 */
[----:B--2---:R-:W-:Y:S01]  /*fe30*/  ISETP.LT.AND P4, PT, R197, UR7, !P0 ;  /* 0x00000007c5007c0c */ /* 0x004fe2000c781270 */
[----:B------:R-:W-:Y:S01]  /*fe40*/  VIADD R198, R3, 0x4d ;  /* 0x0000004d03c67836 */ /* 0x000fe20000000000 */
[C---:B------:R-:W-:Y:S01]  /*fe50*/  LEA.HI.X.SX32 R197, R199.reuse, R0, 0x2, P6 ;  /* 0x00000000c7c57211 */ /* 0x040fe200030f16ff */
[----:B------:R-:W2:Y:S01]  /*fe60*/  LDCU UR7, c[0x0][0x39c] ;  /* 0x00007380ff0777ac */ /* 0x000ea20008000800 */
[----:B------:R-:W-:Y:S01]  /*fe70*/  VIADD R199, R199, UR5 ;  /* 0x00000005c7c77c36 */ /* 0x000fe20008000000 */
[----:B------:R1:W-:Y:S01]  /*fe80*/  @P3 STG.E desc[UR18][R136.64], R140 ;  /* 0x0000008c88003986 */ /* 0x0003e2000c101912 */
[----:B---3--:R-:W-:Y:S01]  /*fe90*/  ISETP.LT.AND P3, PT, R198, UR6, !P0 ;  /* 0x00000006c6007c0c */ /* 0x008fe2000c761270 */
[----:B------:R-:W3:Y:S01]  /*fea0*/  LDCU UR6, c[0x0][0x39c] ;  /* 0x00007380ff0677ac */ /* 0x000ee20008000800 */
[----:B----4-:R-:W-:Y:S01]  /*feb0*/  VIADD R135, R3, 0x4e ;  /* 0x0000004e03877836 */ /* 0x010fe20000000000 */
[----:B------:R4:W-:Y:S01]  /*fec0*/  @P2 STG.E desc[UR18][R196.64], R141 ;  /* 0x0000008dc4002986 */ /* 0x0009e2000c101912 */
[C---:B-----5:R-:W-:Y:S01]  /*fed0*/  VIADD R139, R199.reuse, UR5 ;  /* 0x00000005c78b7c36 */ /* 0x060fe20008000000 */
[----:B------:R-:W-:-:S04]  /*fee0*/  LEA R132, P2, R199, R2, 0x2 ;  /* 0x00000002c7847211 */ /* 0x000fc800078410ff */
[----:B------:R-:W-:Y:S02]  /*fef0*/  LEA R134, P6, R139, R2, 0x2 ;  /* 0x000000028b867211 */ /* 0x000fe400078c10ff */
[-C--:B------:R-:W-:Y:S01]  /*ff00*/  LEA.HI.X.SX32 R133, R199, R0.reuse, 0x2, P2 ;  /* 0x00000000c7857211 */ /* 0x080fe200010f16ff */
[----:B-1----:R-:W-:Y:S01]  /*ff10*/  VIADD R136, R3, 0x4f ;  /* 0x0000004f03887836 */ /* 0x002fe20000000000 */
[----:B------:R-:W-:Y:S01]  /*ff20*/  ISETP.LT.AND P2, PT, R135, UR4, !P0 ;  /* 0x0000000487007c0c */ /* 0x000fe2000c741270 */
[----:B------:R-:W1:Y:S01]  /*ff30*/  LDCU UR4, c[0x0][0x39c] ;  /* 0x00007380ff0477ac */ /* 0x000e620008000800 */
[C---:B------:R-:W-:Y:S01]  /*ff40*/  LEA.HI.X.SX32 R135, R139.reuse, R0, 0x2, P6 ;  /* 0x000000008b877211 */ /* 0x040fe200030f16ff */
[----:B------:R-:W-:Y:S01]  /*ff50*/  VIADD R139, R139, UR5 ;  /* 0x000000058b8b7c36 */ /* 0x000fe20008000000 */
[----:B------:R5:W-:Y:S01]  /*ff60*/  @P1 STG.E desc[UR18][R132.64], R142 ;  /* 0x0000008e84001986 */ /* 0x000be2000c101912 */
[----:B--2---:R-:W-:Y:S01]  /*ff70*/  ISETP.LT.AND P1, PT, R136, UR7, !P0 ;  /* 0x0000000788007c0c */ /* 0x004fe2000c721270 */
[----:B------:R-:W-:Y:S01]  /*ff80*/  VIADD R138, R3, 0x50 ;  /* 0x00000050038a7836 */ /* 0x000fe20000000000 */
[----:B------:R-:W2:Y:S01]  /*ff90*/  LDCU UR7, c[0x0][0x39c] ;  /* 0x00007380ff0777ac */ /* 0x000ea20008000800 */
[----:B------:R1:W-:Y:S01]  /*ffa0*/  @P5 STG.E desc[UR18][R134.64], R143 ;  /* 0x0000008f86005986 */ /* 0x0003e2000c101912 */
[C---:B------:R-:W-:Y:S01]  /*ffb0*/  LEA R136, P5, R139.reuse, R2, 0x2 ;  /* 0x000000028b887211 */ /* 0x040fe200078a10ff */
[----:B----4-:R-:W-:-:S03]  /*ffc0*/  VIADD R141, R139, UR5 ;  /* 0x000000058b8d7c36 */ /* 0x010fc60008000000 */
[----:B------:R-:W-:Y:S02]  /*ffd0*/  LEA.HI.X.SX32 R137, R139, R0, 0x2, P5 ;  /* 0x000000008b897211 */ /* 0x000fe400028f16ff */
[----:B---3--:R-:W-:Y:S01]  /*ffe0*/  ISETP.LT.AND P5, PT, R138, UR6, !P0 ;  /* 0x000000068a007c0c */ /* 0x008fe2000c7a1270 */
[----:B------:R-:W3:Y:S01]  /*fff0*/  LDCU UR6, c[0x0][0x39c] ;  /* 0x00007380ff0677ac */ /* 0x000ee20008000800 */
[----:B-----5:R-:W-:Y:S01]  /*10000*/  VIADD R133, R3, 0x51 ;  /* 0x0000005103857836 */ /* 0x020fe20000000000 */
[C---:B------:R-:W-:Y:S01]  /*10010*/  LEA R132, P6, R141.reuse, R2, 0x2 ;  /* 0x000000028d847211 */ /* 0x040fe200078c10ff */
[----:B-1----:R-:W-:Y:S01]  /*10020*/  VIADD R135, R141, UR5 ;  /* 0x000000058d877c36 */ /* 0x002fe20008000000 */
[----:B------:R1:W-:Y:S02]  /*10030*/  @P4 STG.E desc[UR18][R136.64], R144 ;  /* 0x0000009088004986 */ /* 0x0003e4000c101912 */
[----:B------:R-:W-:Y:S01]  /*10040*/  ISETP.LT.AND P4, PT, R133, UR4, !P0 ;  /* 0x0000000485007c0c */ /* 0x000fe2000c781270 */
[----:B------:R-:W-:Y:S01]  /*10050*/  VIADD R139, R3, 0x52 ;  /* 0x00000052038b7836 */ /* 0x000fe20000000000 */
[----:B------:R-:W-:Y:S01]  /*10060*/  LEA.HI.X.SX32 R133, R141, R0, 0x2, P6 ;  /* 0x000000008d857211 */ /* 0x000fe200030f16ff */
[C---:B------:R-:W-:Y:S01]  /*10070*/  VIADD R141, R135.reuse, UR5 ;  /* 0x00000005878d7c36 */ /* 0x040fe20008000000 */
[C---:B------:R-:W-:Y:S01]  /*10080*/  LEA R134, P6, R135.reuse, R2, 0x2 ;  /* 0x0000000287867211 */ /* 0x040fe200078c10ff */
[----:B------:R-:W4:Y:S03]  /*10090*/  LDCU UR4, c[0x0][0x39c] ;  /* 0x00007380ff0477ac */ /* 0x000f260008000800 */
[----:B------:R-:W-:-:S02]  /*100a0*/  LEA.HI.X.SX32 R135, R135, R0, 0x2, P6 ;  /* 0x0000000087877211 */ /* 0x000fc400030f16ff */
[----:B------:R-:W-:Y:S01]  /*100b0*/  LEA R138, P6, R141, R2, 0x2 ;  /* 0x000000028d8a7211 */ /* 0x000fe200078c10ff */
[----:B-1----:R-:W-:Y:S01]  /*100c0*/  VIADD R136, R3, 0x53 ;  /* 0x0000005303887836 */ /* 0x002fe20000000000 */
[----:B------:R1:W-:Y:S01]  /*100d0*/  @P3 STG.E desc[UR18][R132.64], R145 ;  /* 0x0000009184003986 */ /* 0x0003e2000c101912 */
[----:B--2---:R-:W-:Y:S01]  /*100e0*/  ISETP.LT.AND P3, PT, R139, UR7, !P0 ;  /* 0x000000078b007c0c */ /* 0x004fe2000c761270 */
[----:B------:R-:W2:Y:S01]  /*100f0*/  LDCU UR7, c[0x0][0x39c] ;  /* 0x00007380ff0777ac */ /* 0x000ea20008000800 */
[C---:B------:R-:W-:Y:S01]  /*10100*/  LEA.HI.X.SX32 R139, R141.reuse, R0, 0x2, P6 ;  /* 0x000000008d8b7211 */ /* 0x040fe200030f16ff */
[----:B------:R5:W-:Y:S01]  /*10110*/  @P2 STG.E desc[UR18][R134.64], R146 ;  /* 0x0000009286002986 */ /* 0x000be2000c101912 */
[----:B---3--:R-:W-:Y:S01]  /*10120*/  ISETP.LT.AND P2, PT, R136, UR6, !P0 ;  /* 0x0000000688007c0c */ /* 0x008fe2000c741270 */
[----:B------:R-:W-:Y:S01]  /*10130*/  VIADD R141, R141, UR5 ;  /* 0x000000058d8d7c36 */ /* 0x000fe20008000000 */
[----:B------:R-:W3:Y:S01]  /*10140*/  LDCU UR6, c[0x0][0x39c] ;  /* 0x00007380ff0677ac */ /* 0x000ee20008000800 */
[----:B------:R-:W-:-:S02]  /*10150*/  VIADD R136, R3, 0x54 ;  /* 0x0000005403887836 */ /* 0x000fc40000000000 */
[C---:B------:R-:W-:Y:S01]  /*10160*/  VIADD R137, R141.reuse, UR5 ;  /* 0x000000058d897c36 */ /* 0x040fe20008000000 */
[C---:B-1----:R-:W-:Y:S01]  /*10170*/  LEA R132, P6, R141.reuse, R2, 0x2 ;  /* 0x000000028d847211 */ /* 0x042fe200078c10ff */
[----:B------:R1:W-:Y:S03]  /*10180*/  @P1 STG.E desc[UR18][R138.64], R147 ;  /* 0x000000938a001986 */ /* 0x0003e6000c101912 */
[----:B------:R-:W-:Y:S01]  /*10190*/  LEA.HI.X.SX32 R133, R141, R0, 0x2, P6 ;  /* 0x000000008d857211 */ /* 0x000fe200030f16ff */
[C---:B------:R-:W-:Y:S01]  /*101a0*/  VIADD R141, R137.reuse, UR5 ;  /* 0x00000005898d7c36 */ /* 0x040fe20008000000 */
[----:B-----5:R-:W-:Y:S02]  /*101b0*/  LEA R134, P6, R137, R2, 0x2 ;  /* 0x0000000289867211 */ /* 0x020fe400078c10ff */
[----:B----4-:R-:W-:Y:S01]  /*101c0*/  ISETP.LT.AND P1, PT, R136, UR4, !P0 ;  /* 0x0000000488007c0c */ /* 0x010fe2000c721270 */
[----:B------:R-:W4:Y:S01]  /*101d0*/  LDCU UR4, c[0x0][0x39c] ;  /* 0x00007380ff0477ac */ /* 0x000f220008000800 */
[----:B------:R-:W-:Y:S01]  /*101e0*/  VIADD R140, R3, 0x55 ;  /* 0x00000055038c7836 */ /* 0x000fe20000000000 */
[----:B------:R-:W-:-:S02]  /*101f0*/  LEA.HI.X.SX32 R135, R137, R0, 0x2, P6 ;  /* 0x0000000089877211 */ /* 0x000fc400030f16ff */
[----:B------:R-:W-:Y:S01]  /*10200*/  LEA R136, P6, R141, R2, 0x2 ;  /* 0x000000028d887211 */ /* 0x000fe200078c10ff */
[----:B------:R5:W-:Y:S01]  /*10210*/  @P5 STG.E desc[UR18][R132.64], R148 ;  /* 0x0000009484005986 */ /* 0x000be2000c101912 */
[----:B---3--:R-:W-:Y:S01]  /*10220*/  ISETP.LT.AND P5, PT, R140, UR6, !P0 ;  /* 0x000000068c007c0c */ /* 0x008fe2000c7a1270 */
[----:B-1----:R-:W-:Y:S01]  /*10230*/  VIADD R138, R3, 0x56 ;  /* 0x00000056038a7836 */ /* 0x002fe20000000000 */
[C---:B------:R-:W-:Y:S01]  /*10240*/  LEA.HI.X.SX32 R137, R141.reuse, R0, 0x2, P6 ;  /* 0x000000008d897211 */ /* 0x040fe200030f16ff */
[----:B------:R-:W1:Y:S01]  /*10250*/  LDCU UR6, c[0x0][0x39c] ;  /* 0x00007380ff0677ac */ /* 0x000e620008000800 */
[----:B------:R-:W-:Y:S01]  /*10260*/  VIADD R141, R141, UR5 ;  /* 0x000000058d8d7c36 */ /* 0x000fe20008000000 */
[----:B------:R3:W-:Y:S01]  /*10270*/  @P4 STG.E desc[UR18][R134.64], R149 ;  /* 0x0000009586004986 */ /* 0x0007e2000c101912 */
[----:B--2---:R-:W-:Y:S01]  /*10280*/  ISETP.LT.AND P4, PT, R138, UR7, !P0 ;  /* 0x000000078a007c0c */ /* 0x004fe2000c781270 */
[----:B------:R-:W2:Y:S01]  /*10290*/  LDCU UR7, c[0x0][0x39c] ;  /* 0x00007380ff0777ac */ /* 0x000ea20008000800 */
[----:B------:R-:W-:-:S02]  /*102a0*/  VIADD R139, R141, UR5 ;  /* 0x000000058d8b7c36 */ /* 0x000fc40008000000 */
[----:B------:R-:W-:Y:S01]  /*102b0*/  VIADD R138, R3, 0x57 ;  /* 0x00000057038a7836 */ /* 0x000fe20000000000 */
[C---:B-----5:R-:W-:Y:S01]  /*102c0*/  LEA R132, P6, R141.reuse, R2, 0x2 ;  /* 0x000000028d847211 */ /* 0x060fe200078c10ff */
[----:B------:R5:W-:Y:S03]  /*102d0*/  @P3 STG.E desc[UR18][R136.64], R150 ;  /* 0x0000009688003986 */ /* 0x000be6000c101912 */
[----:B------:R-:W-:Y:S01]  /*102e0*/  LEA.HI.X.SX32 R133, R141, R0, 0x2, P6 ;  /* 0x000000008d857211 */ /* 0x000fe200030f16ff */
[C---:B------:R-:W-:Y:S01]  /*102f0*/  VIADD R141, R139.reuse, UR5 ;  /* 0x000000058b8d7c36 */ /* 0x040fe20008000000 */
[----:B---3--:R-:W-:Y:S02]  /*10300*/  LEA R134, P6, R139, R2, 0x2 ;  /* 0x000000028b867211 */ /* 0x008fe400078c10ff */
[----:B----4-:R-:W-:Y:S01]  /*10310*/  ISETP.LT.AND P3, PT, R138, UR4, !P0 ;  /* 0x000000048a007c0c */ /* 0x010fe2000c761270 */
[----:B------:R-:W3:Y:S01]  /*10320*/  LDCU UR4, c[0x0][0x39c] ;  /* 0x00007380ff0477ac */ /* 0x000ee20008000800 */
[----:B------:R-:W-:Y:S01]  /*10330*/  VIADD R138, R3, 0x58 ;  /* 0x00000058038a7836 */ /* 0x000fe20000000000 */
[----:B------:R-:W-:Y:S01]  /*10340*/  LEA.HI.X.SX32 R135, R139, R0, 0x2, P6 ;  /* 0x000000008b877211 */ /* 0x000fe200030f16ff */
[C---:B------:R-:W-:Y:S01]  /*10350*/  VIADD R143, R141.reuse, UR5 ;  /* 0x000000058d8f7c36 */ /* 0x040fe20008000000 */
[----:B-----5:R-:W-:Y:S01]  /*10360*/  LEA R136, P6, R141, R2, 0x2 ;  /* 0x000000028d887211 */ /* 0x020fe200078c10ff */
[----:B------:R4:W-:Y:S01]  /*10370*/  @P2 STG.E desc[UR18][R132.64], R151 ;  /* 0x0000009784002986 */ /* 0x0009e2000c101912 */
[----:B-1----:R-:W-:Y:S01]  /*10380*/  ISETP.LT.AND P2, PT, R138, UR6, !P0 ;  /* 0x000000068a007c0c */ /* 0x002fe2000c741270 */
[----:B------:R-:W-:Y:S01]  /*10390*/  VIADD R139, R3, 0x59 ;  /* 0x00000059038b7836 */ /* 0x000fe20000000000 */
[----:B------:R-:W-:Y:S01]  /*103a0*/  LEA.HI.X.SX32 R137, R141, R0, 0x2, P6 ;  /* 0x000000008d897211 */ /* 0x000fe200030f16ff */
[----:B------:R-:W1:Y:S01]  /*103b0*/  LDCU UR6, c[0x0][0x39c] ;  /* 0x00007380ff0677ac */ /* 0x000e620008000800 */
        /* <DEDUP_REMOVED lines=10> */
[C---:B------:R-:W-:Y:S01]  /*10460*/  VIADD R141, R143.reuse, UR5 ;  /* 0x000000058f8d7c36 */ /* 0x040fe20008000000 */
[----:B------:R2:W-:Y:S01]  /*10470*/  @P4 STG.E desc[UR18][R138.64], R154 ;  /* 0x0000009a8a004986 */ /* 0x0005e2000c101912 */
[----:B----4-:R-:W-:Y:S01]  /*10480*/  LEA R132, P4, R143, R2, 0x2 ;  /* 0x000000028f847211 */ /* 0x010fe200078810ff */
[----:B-----5:R-:W-:-:S02]  /*10490*/  VIADD R135, R3, 0x5b ;  /* 0x0000005b03877836 */ /* 0x020fc40000000000 */
[----:B------:R-:W-:Y:S02]  /*104a0*/  LEA R134, P6, R141, R2, 0x2 ;  /* 0x000000028d867211 */ /* 0x000fe400078c10ff */
[-C--:B------:R-:W-:Y:S02]  /*104b0*/  LEA.HI.X.SX32 R133, R143, R0.reuse, 0x2, P4 ;  /* 0x000000008f857211 */ /* 0x080fe400020f16ff */
[----:B-1----:R-:W-:Y:S01]  /*104c0*/  ISETP.LT.AND P4, PT, R135, UR6, !P0 ;  /* 0x0000000687007c0c */ /* 0x002fe2000c781270 */
[----:B------:R-:W1:Y:S01]  /*104d0*/  LDCU UR6, c[0x0][0x39c] ;  /* 0x00007380ff0677ac */ /* 0x000e620008000800 */
[----:B------:R-:W-:Y:S01]  /*104e0*/  VIADD R136, R3, 0x5c ;  /* 0x0000005c03887836 */ /* 0x000fe20000000000 */
[C---:B------:R-:W-:Y:S01]  /*104f0*/  LEA.HI.X.SX32 R135, R141.reuse, R0, 0x2, P6 ;  /* 0x000000008d877211 */ /* 0x040fe200030f16ff */
[----:B------:R-:W-:Y:S01]  /*10500*/  VIADD R141, R141, UR5 ;  /* 0x000000058d8d7c36 */ /* 0x000fe20008000000 */
[----:B------:R4:W-:Y:S01]  /*10510*/  @P3 STG.E desc[UR18][R132.64], R155 ;  /* 0x0000009b84003986 */ /* 0x0009e2000c101912 */
[----:B--2---:R-:W-:Y:S01]  /*10520*/  VIADD R138, R3, 0x5d ;  /* 0x0000005d038a7836 */ /* 0x004fe20000000000 */
[----:B------:R-:W-:Y:S01]  /*10530*/  ISETP.LT.AND P3, PT, R136, UR7, !P0 ;  /* 0x0000000788007c0c */ /* 0x000fe2000c761270 */
[----:B------:R-:W2:Y:S01]  /*10540*/  LDCU UR7, c[0x0][0x39c] ;  /* 0x00007380ff0777ac */ /* 0x000ea20008000800 */
[----:B------:R5:W-:Y:S01]  /*10550*/  @P2 STG.E desc[UR18][R134.64], R156 ;  /* 0x0000009c86002986 */ /* 0x000be2000c101912 */
[C---:B------:R-:W-:Y:S01]  /*10560*/  LEA R136, P2, R141.reuse, R2, 0x2 ;  /* 0x000000028d887211 */ /* 0x040fe200078410ff */
[----:B------:R-:W-:-:S03]  /*10570*/  VIADD R139, R141, UR5 ;  /* 0x000000058d8b7c36 */ /* 0x000fc60008000000 */
[----:B------:R-:W-:Y:S02]  /*10580*/  LEA.HI.X.SX32 R137, R141, R0, 0x2, P2 ;  /* 0x000000008d897211 */ /* 0x000fe400010f16ff */
[----:B---3--:R-:W-:Y:S01]  /*10590*/  ISETP.LT.AND P2, PT, R138, UR4, !P0 ;  /* 0x000000048a007c0c */ /* 0x008fe2000c741270 */
[----:B------:R-:W3:Y:S01]  /*105a0*/  LDCU UR4, c[0x0][0x39c] ;  /* 0x00007380ff0477ac */ /* 0x000ee20008000800 */
[----:B----4-:R-:W-:Y:S01]  /*105b0*/  VIADD R133, R3, 0x5e ;  /* 0x0000005e03857836 */ /* 0x010fe20000000000 */
[C---:B------:R-:W-:Y:S01]  /*105c0*/  LEA R132, P6, R139.reuse, R2, 0x2 ;  /* 0x000000028b847211 */ /* 0x040fe200078c10ff */
[----:B-----5:R-:W-:Y:S01]  /*105d0*/  VIADD R135, R139, UR5 ;  /* 0x000000058b877c36 */ /* 0x020fe20008000000 */
[----:B------:R4:W-:Y:S02]  /*105e0*/  @P1 STG.E desc[UR18][R136.64], R157 ;  /* 0x0000009d88001986 */ /* 0x0009e4000c101912 */
[----:B-1----:R-:W-:Y:S01]  /*105f0*/  ISETP.LT.AND P1, PT, R133, UR6, !P0 ;  /* 0x0000000685007c0c */ /* 0x002fe2000c721270 */
[----:B------:R-:W1:Y:S01]  /*10600*/  LDCU UR6, c[0x0][0x39c] ;  /* 0x00007380ff0677ac */ /* 0x000e620008000800 */
[----:B------:R-:W-:Y:S01]  /*10610*/  LEA.HI.X.SX32 R133, R139, R0, 0x2, P6 ;  /* 0x000000008b857211 */ /* 0x000fe200030f16ff */
[C---:B------:R-:W-:Y:S01]  /*10620*/  VIADD R141, R135.reuse, UR5 ;  /* 0x00000005878d7c36 */ /* 0x040fe20008000000 */
[----:B------:R-:W-:Y:S01]  /*10630*/  LEA R134, P6, R135, R2, 0x2 ;  /* 0x0000000287867211 */ /* 0x000fe200078c10ff */
[----:B------:R-:W-:-:S03]  /*10640*/  VIADD R139, R3, 0x5f ;  /* 0x0000005f038b7836 */ /* 0x000fc60000000000 */
[----:B------:R-:W-:Y:S02]  /*10650*/  LEA.HI.X.SX32 R135, R135, R0, 0x2, P6 ;  /* 0x0000000087877211 */ /* 0x000fe400030f16ff */
[----:B------:R-:W-:Y:S01]  /*10660*/  LEA R138, P6, R141, R2, 0x2 ;  /* 0x000000028d8a7211 */ /* 0x000fe200078c10ff */
[----:B----4-:R-:W-:Y:S01]  /*10670*/  VIADD R136, R3, 0x60 ;  /* 0x0000006003887836 */ /* 0x010fe20000000000 */
        /* <DEDUP_REMOVED lines=10> */
[C---:B----4-:R-:W-:Y:S01]  /*10720*/  LEA R132, P6, R141.reuse, R2, 0x2 ;  /* 0x000000028d847211 */ /* 0x050fe200078c10ff */
[----:B------:R4:W-:Y:S03]  /*10730*/  @P3 STG.E desc[UR18][R138.64], R160 ;  /* 0x000000a08a003986 */ /* 0x0009e6000c101912 */
[----:B------:R-:W-:Y:S01]  /*10740*/  LEA.HI.X.SX32 R133, R141, R0, 0x2, P6 ;  /* 0x000000008d857211 */ /* 0x000fe200030f16ff */
[C---:B------:R-:W-:Y:S01]  /*10750*/  VIADD R141, R137.reuse, UR5 ;  /* 0x00000005898d7c36 */ /* 0x040fe20008000000 */
[----:B-----5:R-:W-:Y:S02]  /*10760*/  LEA R134, P6, R137, R2, 0x2 ;  /* 0x0000000289867211 */ /* 0x020fe400078c10ff */
[----:B-1----:R-:W-:Y:S01]  /*10770*/  ISETP.LT.AND P3, PT, R136, UR6, !P0 ;  /* 0x0000000688007c0c */ /* 0x002fe2000c761270 */
[----:B------:R-:W1:Y:S01]  /*10780*/  LDCU UR6, c[0x0][0x39c] ;  /* 0x00007380ff0677ac */ /* 0x000e620008000800 */
[----:B------:R-:W-:Y:S01]  /*10790*/  VIADD R140, R3, 0x62 ;  /* 0x00000062038c7836 */ /* 0x000fe20000000000 */
[----:B------:R-:W-:-:S02]  /*107a0*/  LEA.HI.X.SX32 R135, R137, R0, 0x2, P6 ;  /* 0x0000000089877211 */ /* 0x000fc400030f16ff */
[----:B------:R-:W-:Y:S01]  /*107b0*/  LEA R136, P6, R141, R2, 0x2 ;  /* 0x000000028d887211 */ /* 0x000fe200078c10ff */
[----:B------:R5:W-:Y:S01]  /*107c0*/  @P2 STG.E desc[UR18][R132.64], R161 ;  /* 0x000000a184002986 */ /* 0x000be2000c101912 */
[----:B---3--:R-:W-:Y:S01]  /*107d0*/  ISETP.LT.AND P2, PT, R140, UR4, !P0 ;  /* 0x000000048c007c0c */ /* 0x008fe2000c741270 */
[----:B----4-:R-:W-:Y:S01]  /*107e0*/  VIADD R138, R3, 0x63 ;  /* 0x00000063038a7836 */ /* 0x010fe20000000000 */
[C---:B------:R-:W-:Y:S01]  /*107f0*/  LEA.HI.X.SX32 R137, R141.reuse, R0, 0x2, P6 ;  /* 0x000000008d897211 */ /* 0x040fe200030f16ff */
[----:B------:R-:W3:Y:S01]  /*10800*/  LDCU UR4, c[0x0][0x39c] ;  /* 0x00007380ff0477ac */ /* 0x000ee20008000800 */
        /* <DEDUP_REMOVED lines=10> */
[----:B----4-:R-:W-:Y:S02]  /*108b0*/  LEA R134, P6, R139, R2, 0x2 ;  /* 0x000000028b867211 */ /* 0x010fe400078c10ff */
[----:B-1----:R-:W-:Y:S01]  /*108c0*/  ISETP.LT.AND P5, PT, R138, UR6, !P0 ;  /* 0x000000068a007c0c */ /* 0x002fe2000c7a1270 */
[----:B------:R-:W1:Y:S01]  /*108d0*/  LDCU UR6, c[0x0][0x39c] ;  /* 0x00007380ff0677ac */ /* 0x000e620008000800 */
[----:B------:R-:W-:Y:S01]  /*108e0*/  VIADD R138, R3, 0x65 ;  /* 0x00000065038a7836 */ /* 0x000fe20000000000 */
[----:B------:R-:W-:Y:S01]  /*108f0*/  LEA.HI.X.SX32 R135, R139, R0, 0x2, P6 ;  /* 0x000000008b877211 */ /* 0x000fe200030f16ff */
[C---:B------:R-:W-:Y:S01]  /*10900*/  VIADD R143, R141.reuse, UR5 ;  /* 0x000000058d8f7c36 */ /* 0x040fe20008000000 */
[----:B-----5:R-:W-:Y:S01]  /*10910*/  LEA R136, P6, R141, R2, 0x2 ;  /* 0x000000028d887211 */ /* 0x020fe200078c10ff */
[----:B------:R4:W-:Y:S01]  /*10920*/  @P4 STG.E desc[UR18][R132.64], R164 ;  /* 0x000000a484004986 */ /* 0x0009e2000c101912 */
[----:B---3--:R-:W-:Y:S01]  /*10930*/  ISETP.LT.AND P4, PT, R138, UR4, !P0 ;  /* 0x000000048a007c0c */ /* 0x008fe2000c781270 */
[----:B------:R-:W-:Y:S01]  /*10940*/  VIADD R139, R3, 0x66 ;  /* 0x00000066038b7836 */ /* 0x000fe20000000000 */
[----:B------:R-:W-:Y:S01]  /*10950*/  LEA.HI.X.SX32 R137, R141, R0, 0x2, P6 ;  /* 0x000000008d897211 */ /* 0x000fe200030f16ff */
[----:B------:R-:W3:Y:S01]  /*10960*/  LDCU UR4, c[0x0][0x39c] ;  /* 0x00007380ff0477ac */ /* 0x000ee20008000800 */
        /* <DEDUP_REMOVED lines=8> */
[----:B-1----:R-:W-:Y:S01]  /*109f0*/  ISETP.LT.AND P2, PT, R140, UR6, !P0 ;  /* 0x000000068c007c0c */ /* 0x002fe2000c741270 */
[----:B------:R-:W1:Y:S01]  /*10a00*/  LDCU UR6, c[0x0][0x39c] ;  /* 0x00007380ff0677ac */ /* 0x000e620008000800 */
[C---:B------:R-:W-:Y:S01]  /*10a10*/  VIADD R141, R143.reuse, UR5 ;  /* 0x000000058f8d7c36 */ /* 0x040fe20008000000 */
[----:B------:R2:W-:Y:S01]  /*10a20*/  @P1 STG.E desc[UR18][R138.64], R167 ;  /* 0x000000a78a001986 */ /* 0x0005e2000c101912 */
[----:B----4-:R-:W-:Y:S01]  /*10a30*/  LEA R132, P1, R143, R2, 0x2 ;  /* 0x000000028f847211 */ /* 0x010fe200078210ff */
[----:B-----5:R-:W-:-:S02]  /*10a40*/  VIADD R135, R3, 0x68 ;  /* 0x0000006803877836 */ /* 0x020fc40000000000 */
[----:B------:R-:W-:Y:S02]  /*10a50*/  LEA R134, P6, R141, R2, 0x2 ;  /* 0x000000028d867211 */ /* 0x000fe400078c10ff */
[-C--:B------:R-:W-:Y:S02]  /*10a60*/  LEA.HI.X.SX32 R133, R143, R0.reuse, 0x2, P1 ;  /* 0x000000008f857211 */ /* 0x080fe400008f16ff */
[----:B---3--:R-:W-:Y:S01]  /*10a70*/  ISETP.LT.AND P1, PT, R135, UR4, !P0 ;  /* 0x0000000487007c0c */ /* 0x008fe2000c721270 */
[----:B------:R-:W3:Y:S01]  /*10a80*/  LDCU UR4, c[0x0][0x39c] ;  /* 0x00007380ff0477ac */ /* 0x000ee20008000800 */
        /* <DEDUP_REMOVED lines=11> */
[----:B-1----:R-:W-:Y:S01]  /*10b40*/  ISETP.LT.AND P4, PT, R138, UR6, !P0 ;  /* 0x000000068a007c0c */ /* 0x002fe2000c781270 */
[----:B------:R-:W1:Y:S01]  /*10b50*/  LDCU UR6, c[0x0][0x39c] ;  /* 0x00007380ff0677ac */ /* 0x000e620008000800 */
[----:B----4-:R-:W-:Y:S01]  /*10b60*/  VIADD R133, R3, 0x6b ;  /* 0x0000006b03857836 */ /* 0x010fe20000000000 */
[C---:B------:R-:W-:Y:S01]  /*10b70*/  LEA R132, P6, R139.reuse, R2, 0x2 ;  /* 0x000000028b847211 */ /* 0x040fe200078c10ff */
[----:B-----5:R-:W-:Y:S01]  /*10b80*/  VIADD R135, R139, UR5 ;  /* 0x000000058b877c36 */ /* 0x020fe20008000000 */
[----:B------:R4:W-:Y:S02]  /*10b90*/  @P3 STG.E desc[UR18][R136.64], R170 ;  /* 0x000000aa88003986 */ /* 0x0009e4000c101912 */
[----:B---3--:R-:W-:Y:S01]  /*10ba0*/  ISETP.LT.AND P3, PT, R133, UR4, !P0 ;  /* 0x0000000485007c0c */ /* 0x008fe2000c761270 */
[----:B------:R-:W3:Y:S01]  /*10bb0*/  LDCU UR4, c[0x0][0x39c] ;  /* 0x00007380ff0477ac */ /* 0x000ee20008000800 */
        /* <DEDUP_REMOVED lines=12> */
[----:B-1----:R-:W-:Y:S01]  /*10c80*/  ISETP.LT.AND P1, PT, R136, UR6, !P0 ;  /* 0x0000000688007c0c */ /* 0x002fe2000c721270 */
[----:B------:R-:W-:Y:S01]  /*10c90*/  VIADD R141, R141, UR5 ;  /* 0x000000058d8d7c36 */ /* 0x000fe20008000000 */
[----:B------:R-:W1:Y:S01]  /*10ca0*/  LDCU UR6, c[0x0][0x39c] ;  /* 0x00007380ff0677ac */ /* 0x000e620008000800 */
[----:B------:R-:W-:-:S02]  /*10cb0*/  VIADD R136, R3, 0x6e ;  /* 0x0000006e03887836 */ /* 0x000fc40000000000 */
[C---:B------:R-:W-:Y:S01]  /*10cc0*/  VIADD R137, R141.reuse, UR5 ;  /* 0x000000058d897c36 */ /* 0x040fe20008000000 */
[C---:B----4-:R-:W-:Y:S01]  /*10cd0*/  LEA R132, P6, R141.reuse, R2, 0x2 ;  /* 0x000000028d847211 */ /* 0x050fe200078c10ff */
[----:B------:R4:W-:Y:S03]  /*10ce0*/  @P5 STG.E desc[UR18][R138.64], R173 ;  /* 0x000000ad8a005986 */ /* 0x0009e6000c101912 */
[----:B------:R-:W-:Y:S01]  /*10cf0*/  LEA.HI.X.SX32 R133, R141, R0, 0x2, P6 ;  /* 0x000000008d857211 */ /* 0x000fe200030f16ff */
[C---:B------:R-:W-:Y:S01]  /*10d00*/  VIADD R141, R137.reuse, UR5 ;  /* 0x00000005898d7c36 */ /* 0x040fe20008000000 */
[----:B-----5:R-:W-:Y:S02]  /*10d10*/  LEA R134, P6, R137, R2, 0x2 ;  /* 0x0000000289867211 */ /* 0x020fe400078c10ff */
[----:B---3--:R-:W-:Y:S01]  /*10d20*/  ISETP.LT.AND P5, PT, R136, UR4, !P0 ;  /* 0x0000000488007c0c */ /* 0x008fe2000c7a1270 */
[----:B------:R-:W3:Y:S01]  /*10d30*/  LDCU UR4, c[0x0][0x39c] ;  /* 0x00007380ff0477ac */ /* 0x000ee20008000800 */
[----:B------:R-:W-:Y:S01]  /*10d40*/  VIADD R140, R3, 0x6f ;  /* 0x0000006f038c7836 */ /* 0x000fe20000000000 */
[----:B------:R-:W-:-:S02]  /*10d50*/  LEA.HI.X.SX32 R135, R137, R0, 0x2, P6 ;  /* 0x0000000089877211 */ /* 0x000fc400030f16ff */
[----:B------:R-:W-:Y:S01]  /*10d60*/  LEA R136, P6, R141, R2, 0x2 ;  /* 0x000000028d887211 */ /* 0x000fe200078c10ff */
[----:B------:R5:W-:Y:S01]  /*10d70*/  @P4 STG.E desc[UR18][R132.64], R174 ;  /* 0x000000ae84004986 */ /* 0x000be2000c101912 */
[----:B-1----:R-:W-:Y:S01]  /*10d80*/  ISETP.LT.AND P4, PT, R140, UR6, !P0 ;  /* 0x000000068c007c0c */ /* 0x002fe2000c781270 */
[----:B----4-:R-:W-:Y:S01]  /*10d90*/  VIADD R138, R3, 0x70 ;  /* 0x00000070038a7836 */ /* 0x010fe20000000000 */
        /* <DEDUP_REMOVED lines=13> */
[----:B---3--:R-:W-:Y:S01]  /*10e70*/  ISETP.LT.AND P2, PT, R138, UR4, !P0 ;  /* 0x000000048a007c0c */ /* 0x008fe2000c741270 */
        /* <DEDUP_REMOVED lines=147> */
[----:B------:R-:W-:Y:S01]  /*117b0*/  VIADD R136, R3, 0x88 ;  /* 0x0000008803887836 */ /* 0x000fe20000000000 */
[C---:B------:R-:W-:Y:S01]  /*117c0*/  LEA.HI.X.SX32 R139, R141.reuse, R0, 0x2, P6 ;  /* 0x000000008d8b7211 */ /* 0x040fe200030f16ff */
[----:B------:R2:W-:Y:S01]  /*117d0*/  @P5 STG.E desc[UR18][R134.64], R70 ;  /* 0x0000004686005986 */ /* 0x0005e2000c101912 */
[----:B-1----:R-:W-:Y:S01]  /*117e0*/  ISETP.LT.AND P5, PT, R68, UR6, !P0 ;  /* 0x0000000644007c0c */ /* 0x002fe2000c7a1270 */
[----:B------:R-:W-:Y:S01]  /*117f0*/  VIADD R141, R141, UR5 ;  /* 0x000000058d8d7c36 */ /* 0x000fe20008000000 */
[----:B------:R-:W1:Y:S04]  /*11800*/  LDCU UR6, c[0x0][0x39c] ;  /* 0x00007380ff0677ac */ /* 0x000e680008000800 */
[C---:B------:R-:W-:Y:S01]  /*11810*/  LEA R68, P6, R141.reuse, R2, 0x2 ;  /* 0x000000028d447211 */ /* 0x040fe200078c10ff */
[C---:B----4-:R-:W-:Y:S01]  /*11820*/  VIADD R133, R141.reuse, UR5 ;  /* 0x000000058d857c36 */ /* 0x050fe20008000000 */
[----:B------:R-:W4:Y:S02]  /*11830*/  LDCU UR7, c[0x0][0x39c] ;  /* 0x00007380ff0777ac */ /* 0x000f240008000800 */
[----:B------:R-:W-:Y:S01]  /*11840*/  LEA.HI.X.SX32 R69, R141, R0, 0x2, P6 ;  /* 0x000000008d457211 */ /* 0x000fe200030f16ff */
[C---:B--2---:R-:W-:Y:S01]  /*11850*/  VIADD R135, R133.reuse, UR5 ;  /* 0x0000000585877c36 */ /* 0x044fe20008000000 */
[----:B------:R-:W-:Y:S01]  /*11860*/  LEA R132, P6, R133, R2, 0x2 ;  /* 0x0000000285847211 */ /* 0x000fe200078c10ff */
[----:B------:R2:W-:Y:S01]  /*11870*/  @P4 STG.E desc[UR18][R138.64], R71 ;  /* 0x000000478a004986 */ /* 0x0005e2000c101912 */
[----:B---3--:R-:W-:Y:S01]  /*11880*/  ISETP.LT.AND P4, PT, R136, UR4, !P0 ;  /* 0x0000000488007c0c */ /* 0x008fe2000c781270 */
[----:B------:R-:W3:Y:S01]  /*11890*/  LDCU UR4, c[0x0][0x39c] ;  /* 0x00007380ff0477ac */ /* 0x000ee20008000800 */
[----:B------:R-:W-:Y:S01]  /*118a0*/  VIADD R134, R3, 0x89 ;  /* 0x0000008903867836 */ /* 0x000fe20000000000 */
[----:B------:R-:W-:-:S02]  /*118b0*/  LEA.HI.X.SX32 R133, R133, R0, 0x2, P6 ;  /* 0x0000000085857211 */ /* 0x000fc400030f16ff */
[----:B------:R-:W-:Y:S01]  /*118c0*/  LEA R70, P6, R135, R2, 0x2 ;  /* 0x0000000287467211 */ /* 0x000fe200078c10ff */
[----:B------:R5:W-:Y:S01]  /*118d0*/  @P3 STG.E desc[UR18][R68.64], R72 ;  /* 0x0000004844003986 */ /* 0x000be2000c101912 */
[----:B-1----:R-:W-:Y:S01]  /*118e0*/  ISETP.LT.AND P3, PT, R134, UR6, !P0 ;  /* 0x0000000686007c0c */ /* 0x002fe2000c761270 */
[----:B------:R-:W-:Y:S01]  /*118f0*/  VIADD R134, R3, 0x8a ;  /* 0x0000008a03867836 */ /* 0x000fe20000000000 */
[----:B------:R-:W1:Y:S01]  /*11900*/  LDCU UR6, c[0x0][0x39c] ;  /* 0x00007380ff0677ac */ /* 0x000e620008000800 */
[C---:B--2---:R-:W-:Y:S01]  /*11910*/  LEA.HI.X.SX32 R71, R135.reuse, R0, 0x2, P6 ;  /* 0x0000000087477211 */ /* 0x044fe200030f16ff */
[----:B------:R-:W-:Y:S01]  /*11920*/  VIADD R135, R135, UR5 ;  /* 0x0000000587877c36 */ /* 0x000fe20008000000 */
[----:B------:R2:W-:Y:S01]  /*11930*/  @P2 STG.E desc[UR18][R132.64], R73 ;  /* 0x0000004984002986 */ /* 0x0005e2000c101912 */
[----:B----4-:R-:W-:Y:S01]  /*11940*/  ISETP.LT.AND P2, PT, R134, UR7, !P0 ;  /* 0x0000000786007c0c */ /* 0x010fe2000c741270 */
[----:B------:R-:W-:Y:S01]  /*11950*/  VIADD R134, R3, 0x8b ;  /* 0x0000008b03867836 */ /* 0x000fe20000000000 */
[----:B------:R-:W4:Y:S01]  /*11960*/  LDCU UR7, c[0x0][0x39c] ;  /* 0x00007380ff0777ac */ /* 0x000f220008000800 */
[C---:B------:R-:W-:Y:S01]  /*11970*/  VIADD R137, R135.reuse, UR5 ;  /* 0x0000000587897c36 */ /* 0x040fe20008000000 */
[C---:B-----5:R-:W-:Y:S01]  /*11980*/  LEA R68, P6, R135.reuse, R2, 0x2 ;  /* 0x0000000287447211 */ /* 0x060fe200078c10ff */
[----:B------:R5:W-:Y:S01]  /*11990*/  @P1 STG.E desc[UR18][R70.64], R74 ;  /* 0x0000004a46001986 */ /* 0x000be2000c101912 */
[----:B---3--:R-:W-:Y:S01]  /*119a0*/  ISETP.LT.AND P1, PT, R134, UR4, !P0 ;  /* 0x0000000486007c0c */ /* 0x008fe2000c721270 */
[----:B------:R-:W3:Y:S01]  /*119b0*/  LDCU UR4, c[0x0][0x39c] ;  /* 0x00007380ff0477ac */ /* 0x000ee20008000800 */
[----:B------:R-:W-:-:S02]  /*119c0*/  LEA.HI.X.SX32 R69, R135, R0, 0x2, P6 ;  /* 0x0000000087457211 */ /* 0x000fc400030f16ff */
[C---:B------:R-:W-:Y:S01]  /*119d0*/  LEA R72, P6, R137.reuse, R2, 0x2 ;  /* 0x0000000289487211 */ /* 0x040fe200078c10ff */
[----:B--2---:R-:W-:Y:S02]  /*119e0*/  VIADD R133, R137, UR5 ;  /* 0x0000000589857c36 */ /* 0x004fe40008000000 */
        /* <DEDUP_REMOVED lines=11> */
[----:B----4-:R-:W-:Y:S01]  /*11aa0*/  ISETP.LT.AND P4, PT, R74, UR7, !P0 ;  /* 0x000000074a007c0c */ /* 0x010fe2000c781270 */
[----:B------:R-:W-:Y:S01]  /*11ab0*/  VIADD R74, R3, 0x8e ;  /* 0x0000008e034a7836 */ /* 0x000fe20000000000 */
[C---:B------:R-:W-:Y:S01]  /*11ac0*/  LEA.HI.X.SX32 R133, R135.reuse, R0, 0x2, P6 ;  /* 0x0000000087857211 */ /* 0x040fe200030f16ff */
[----:B------:R-:W4:Y:S01]  /*11ad0*/  LDCU UR7, c[0x0][0x39c] ;  /* 0x00007380ff0777ac */ /* 0x000f220008000800 */
[----:B------:R-:W-:Y:S01]  /*11ae0*/  VIADD R135, R135, UR5 ;  /* 0x0000000587877c36 */ /* 0x000fe20008000000 */
[----:B------:R1:W-:Y:S01]  /*11af0*/  @P3 STG.E desc[UR18][R70.64], R77 ;  /* 0x0000004d46003986 */ /* 0x0003e2000c101912 */
[----:B---3--:R-:W-:Y:S01]  /*11b00*/  ISETP.LT.AND P3, PT, R74, UR4, !P0 ;  /* 0x000000044a007c0c */ /* 0x008fe2000c761270 */
[----:B------:R-:W3:Y:S01]  /*11b10*/  LDCU UR4, c[0x0][0x39c] ;  /* 0x00007380ff0477ac */ /* 0x000ee20008000800 */
[C---:B--2---:R-:W-:Y:S01]  /*11b20*/  VIADD R75, R135.reuse, UR5 ;  /* 0x00000005874b7c36 */ /* 0x044fe20008000000 */
[----:B------:R-:W-:Y:S01]  /*11b30*/  @P2 STG.E desc[UR18][R132.64], R78 ;  /* 0x0000004e84002986 */ /* 0x000fe2000c101912 */
[----:B------:R-:W-:Y:S01]  /*11b40*/  LEA R68, P2, R135, R2, 0x2 ;  /* 0x0000000287447211 */ /* 0x000fe200078410ff */
        /* <DEDUP_REMOVED lines=9> */
[----:B------:R-:W-:Y:S01]  /*11be0*/  VIADD R74, R3, 0x91 ;  /* 0x00000091034a7836 */ /* 0x000fe20000000000 */
[----:B----4-:R-:W-:Y:S01]  /*11bf0*/  ISETP.LT.AND P1, PT, R70, UR7, !P0 ;  /* 0x0000000746007c0c */ /* 0x010fe2000c721270 */
[C---:B------:R-:W-:Y:S01]  /*11c00*/  VIADD R77, R75.reuse, UR5 ;  /* 0x000000054b4d7c36 */ /* 0x040fe20008000000 */
[----:B------:R4:W-:Y:S01]  /*11c10*/  @P5 STG.E desc[UR18][R72.64], R80 ;  /* 0x0000005048005986 */ /* 0x0009e2000c101912 */
[C---:B------:R-:W-:Y:S01]  /*11c20*/  LEA R70, P5, R75.reuse, R2, 0x2 ;  /* 0x000000024b467211 */ /* 0x040fe200078a10ff */
[----:B------:R-:W5:Y:S03]  /*11c30*/  LDCU UR7, c[0x0][0x39c] ;  /* 0x00007380ff0777ac */ /* 0x000f660008000800 */
[----:B------:R-:W-:-:S02]  /*11c40*/  LEA.HI.X.SX32 R71, R75, R0, 0x2, P5 ;  /* 0x000000004b477211 */ /* 0x000fc400028f16ff */
[----:B---3--:R-:W-:Y:S01]  /*11c50*/  ISETP.LT.AND P5, PT, R74, UR4, !P0 ;  /* 0x000000044a007c0c */ /* 0x008fe2000c7a1270 */
[----:B------:R-:W3:Y:S01]  /*11c60*/  LDCU UR4, c[0x0][0x39c] ;  /* 0x00007380ff0477ac */ /* 0x000ee20008000800 */
[----:B--2---:R-:W-:Y:S01]  /*11c70*/  VIADD R69, R3, 0x92 ;  /* 0x0000009203457836 */ /* 0x004fe20000000000 */
[C---:B------:R-:W-:Y:S01]  /*11c80*/  LEA R68, P6, R77.reuse, R2, 0x2 ;  /* 0x000000024d447211 */ /* 0x040fe200078c10ff */
[----:B----4-:R-:W-:Y:S01]  /*11c90*/  VIADD R73, R77, UR5 ;  /* 0x000000054d497c36 */ /* 0x010fe20008000000 */
        /* <DEDUP_REMOVED lines=9> */
[----:B--2---:R-:W-:Y:S01]  /*11d30*/  VIADD R70, R3, 0x94 ;  /* 0x0000009403467836 */ /* 0x004fe20000000000 */
[----:B------:R2:W-:Y:S01]  /*11d40*/  @P3 STG.E desc[UR18][R68.64], R82 ;  /* 0x0000005244003986 */ /* 0x0005e2000c101912 */
[----:B-----5:R-:W-:Y:S01]  /*11d50*/  ISETP.LT.AND P3, PT, R75, UR7, !P0 ;  /* 0x000000074b007c0c */ /* 0x020fe2000c761270 */
[----:B------:R-:W4:Y:S01]  /*11d60*/  LDCU UR7, c[0x0][0x39c] ;  /* 0x00007380ff0777ac */ /* 0x000f220008000800 */
[C---:B------:R-:W-:Y:S01]  /*11d70*/  LEA.HI.X.SX32 R75, R77.reuse, R0, 0x2, P6 ;  /* 0x000000004d4b7211 */ /* 0x040fe200030f16ff */
[----:B------:R5:W-:Y:S01]  /*11d80*/  @P2 STG.E desc[UR18][R72.64], R83 ;  /* 0x0000005348002986 */ /* 0x000be2000c101912 */
[----:B---3--:R-:W-:Y:S01]  /*11d90*/  ISETP.LT.AND P2, PT, R70, UR4, !P0 ;  /* 0x0000000446007c0c */ /* 0x008fe2000c741270 */
[----:B------:R-:W3:Y:S01]  /*11da0*/  LDCU UR4, c[0x0][0x39c] ;  /* 0x00007380ff0477ac */ /* 0x000ee20008000800 */
[----:B------:R-:W-:-:S02]  /*11db0*/  VIADD R77, R77, UR5 ;  /* 0x000000054d4d7c36 */ /* 0x000fc40008000000 */
[----:B------:R-:W-:Y:S02]  /*11dc0*/  VIADD R70, R3, 0x95 ;  /* 0x0000009503467836 */ /* 0x000fe40000000000 */
[C---:B------:R-:W-:Y:S01]  /*11dd0*/  VIADD R71, R77.reuse, UR5 ;  /* 0x000000054d477c36 */ /* 0x040fe20008000000 */
[C---:B--2---:R-:W-:Y:S01]  /*11de0*/  LEA R68, P6, R77.reuse, R2, 0x2 ;  /* 0x000000024d447211 */ /* 0x044fe200078c10ff */
[----:B------:R2:W-:Y:S01]  /*11df0*/  @P1 STG.E desc[UR18][R74.64], R84 ;  /* 0x000000544a001986 */ /* 0x0005e2000c101912 */
[----:B-1----:R-:W-:Y:S01]  /*11e00*/  ISETP.LT.AND P1, PT, R70, UR6, !P0 ;  /* 0x0000000646007c0c */ /* 0x002fe2000c721270 */
[----:B------:R-:W1:Y:S01]  /*11e10*/  LDCU UR6, c[0x0][0x39c] ;  /* 0x00007380ff0677ac */ /* 0x000e620008000800 */
[----:B------:R-:W-:Y:S01]  /*11e20*/  LEA.HI.X.SX32 R69, R77, R0, 0x2, P6 ;  /* 0x000000004d457211 */ /* 0x000fe200030f16ff */
[C---:B------:R-:W-:Y:S01]  /*11e30*/  VIADD R77, R71.reuse, UR5 ;  /* 0x00000005474d7c36 */ /* 0x040fe20008000000 */
[----:B------:R-:W-:Y:S01]  /*11e40*/  LEA R70, P6, R71, R2, 0x2 ;  /* 0x0000000247467211 */ /* 0x000fe200078c10ff */
[----:B-----5:R-:W-:-:S03]  /*11e50*/  VIADD R73, R3, 0x96 ;  /* 0x0000009603497836 */ /* 0x020fc60000000000 */
[----:B------:R-:W-:Y:S02]  /*11e60*/  LEA.HI.X.SX32 R71, R71, R0, 0x2, P6 ;  /* 0x0000000047477211 */ /* 0x000fe400030f16ff */
[----:B------:R-:W-:Y:S01]  /*11e70*/  LEA R72, P6, R77, R2, 0x2 ;  /* 0x000000024d487211 */ /* 0x000fe200078c10ff */
[----:B------:R5:W-:Y:S01]  /*11e80*/  @P5 STG.E desc[UR18][R68.64], R85 ;  /* 0x0000005544005986 */ /* 0x000be2000c101912 */
[----:B---3--:R-:W-:Y:S01]  /*11e90*/  ISETP.LT.AND P5, PT, R73, UR4, !P0 ;  /* 0x0000000449007c0c */ /* 0x008fe2000c7a1270 */
[----:B--2---:R-:W-:Y:S01]  /*11ea0*/  VIADD R74, R3, 0x97 ;  /* 0x00000097034a7836 */ /* 0x004fe20000000000 */
[C---:B------:R-:W-:Y:S01]  /*11eb0*/  LEA.HI.X.SX32 R73, R77.reuse, R0, 0x2, P6 ;  /* 0x000000004d497211 */ /* 0x040fe200030f16ff */
[----:B------:R-:W2:Y:S01]  /*11ec0*/  LDCU UR4, c[0x0][0x39c] ;  /* 0x00007380ff0477ac */ /* 0x000ea20008000800 */
[----:B------:R-:W-:Y:S01]  /*11ed0*/  VIADD R77, R77, UR5 ;  /* 0x000000054d4d7c36 */ /* 0x000fe20008000000 */
[----:B------:R3:W-:Y:S01]  /*11ee0*/  @P4 STG.E desc[UR18][R70.64], R86 ;  /* 0x0000005646004986 */ /* 0x0007e2000c101912 */
[----:B----4-:R-:W-:Y:S01]  /*11ef0*/  ISETP.LT.AND P4, PT, R74, UR7, !P0 ;  /* 0x000000074a007c0c */ /* 0x010fe2000c781270 */
[----:B------:R-:W4:Y:S01]  /*11f00*/  LDCU UR7, c[0x0][0x39c] ;  /* 0x00007380ff0777ac */ /* 0x000f220008000800 */
[----:B------:R-:W-:-:S02]  /*11f10*/  VIADD R75, R77, UR5 ;  /* 0x000000054d4b7c36 */ /* 0x000fc40008000000 */
[----:B------:R-:W-:Y:S01]  /*11f20*/  VIADD R74, R3, 0x98 ;  /* 0x00000098034a7836 */ /* 0x000fe20000000000 */
[C---:B-----5:R-:W-:Y:S01]  /*11f30*/  LEA R68, P6, R77.reuse, R2, 0x2 ;  /* 0x000000024d447211 */ /* 0x060fe200078c10ff */
[----:B------:R5:W-:Y:S03]  /*11f40*/  @P3 STG.E desc[UR18][R72.64], R87 ;  /* 0x0000005748003986 */ /* 0x000be6000c101912 */
[----:B------:R-:W-:Y:S01]  /*11f50*/  LEA.HI.X.SX32 R69, R77, R0, 0x2, P6 ;  /* 0x000000004d457211 */ /* 0x000fe200030f16ff */
[C---:B------:R-:W-:Y:S01]  /*11f60*/  VIADD R77, R75.reuse, UR5 ;  /* 0x000000054b4d7c36 */ /* 0x040fe20008000000 */
[----:B---3--:R-:W-:Y:S02]  /*11f70*/  LEA R70, P6, R75, R2, 0x2 ;  /* 0x000000024b467211 */ /* 0x008fe400078c10ff */
[----:B-1----:R-:W-:Y:S01]  /*11f80*/  ISETP.LT.AND P3, PT, R74, UR6, !P0 ;  /* 0x000000064a007c0c */ /* 0x002fe2000c761270 */
[----:B------:R-:W1:Y:S01]  /*11f90*/  LDCU UR6, c[0x0][0x39c] ;  /* 0x00007380ff0677ac */ /* 0x000e620008000800 */
[----:B------:R-:W-:Y:S01]  /*11fa0*/  VIADD R74, R3, 0x99 ;  /* 0x00000099034a7836 */ /* 0x000fe20000000000 */
[----:B------:R-:W-:Y:S01]  /*11fb0*/  LEA.HI.X.SX32 R71, R75, R0, 0x2, P6 ;  /* 0x000000004b477211 */ /* 0x000fe200030f16ff */
[C---:B------:R-:W-:Y:S01]  /*11fc0*/  VIADD R79, R77.reuse, UR5 ;  /* 0x000000054d4f7c36 */ /* 0x040fe20008000000 */
[----:B-----5:R-:W-:Y:S01]  /*11fd0*/  LEA R72, P6, R77, R2, 0x2 ;  /* 0x000000024d487211 */ /* 0x020fe200078c10ff */
[----:B------:R3:W-:Y:S01]  /*11fe0*/  @P2 STG.E desc[UR18][R68.64], R88 ;  /* 0x0000005844002986 */ /* 0x0007e2000c101912 */
[----:B--2---:R-:W-:Y:S01]  /*11ff0*/  ISETP.LT.AND P2, PT, R74, UR4, !P0 ;  /* 0x000000044a007c0c */ /* 0x004fe2000c741270 */
[----:B------:R-:W-:Y:S01]  /*12000*/  VIADD R75, R3, 0x9a ;  /* 0x0000009a034b7836 */ /* 0x000fe20000000000 */
[----:B------:R-:W-:Y:S01]  /*12010*/  LEA.HI.X.SX32 R73, R77, R0, 0x2, P6 ;  /* 0x000000004d497211 */ /* 0x000fe200030f16ff */
[----:B------:R-:W2:Y:S01]  /*12020*/  LDCU UR4, c[0x0][0x39c] ;  /* 0x00007380ff0477ac */ /* 0x000ea20008000800 */
        /* <DEDUP_REMOVED lines=8> */
[----:B-1----:R-:W-:Y:S01]  /*120b0*/  ISETP.LT.AND P5, PT, R76, UR6, !P0 ;  /* 0x000000064c007c0c */ /* 0x002fe2000c7a1270 */
[----:B------:R-:W1:Y:S01]  /*120c0*/  LDCU UR6, c[0x0][0x39c] ;  /* 0x00007380ff0677ac */ /* 0x000e620008000800 */
[C---:B------:R-:W-:Y:S01]  /*120d0*/  VIADD R77, R79.reuse, UR5 ;  /* 0x000000054f4d7c36 */ /* 0x040fe20008000000 */
[----:B------:R4:W-:Y:S01]  /*120e0*/  @P4 STG.E desc[UR18][R74.64], R91 ;  /* 0x0000005b4a004986 */ /* 0x0009e2000c101912 */
[----:B---3--:R-:W-:Y:S01]  /*120f0*/  LEA R68, P4, R79, R2, 0x2 ;  /* 0x000000024f447211 */ /* 0x008fe200078810ff */
[----:B-----5:R-:W-:-:S02]  /*12100*/  VIADD R71, R3, 0x9c ;  /* 0x0000009c03477836 */ /* 0x020fc40000000000 */
[----:B------:R-:W-:Y:S02]  /*12110*/  LEA R70, P6, R77, R2, 0x2 ;  /* 0x000000024d467211 */ /* 0x000fe400078c10ff */
[-C--:B------:R-:W-:Y:S02]  /*12120*/  LEA.HI.X.SX32 R69, R79, R0.reuse, 0x2, P4 ;  /* 0x000000004f457211 */ /* 0x080fe400020f16ff */
[----:B--2---:R-:W-:Y:S01]  /*12130*/  ISETP.LT.AND P4, PT, R71, UR4, !P0 ;  /* 0x0000000447007c0c */ /* 0x004fe2000c781270 */
[----:B------:R-:W2:Y:S01]  /*12140*/  LDCU UR4, c[0x0][0x39c] ;  /* 0x00007380ff0477ac */ /* 0x000ea20008000800 */
[----:B------:R-:W-:Y:S01]  /*12150*/  VIADD R72, R3, 0x9d ;  /* 0x0000009d03487836 */ /* 0x000fe20000000000 */
[C---:B------:R-:W-:Y:S01]  /*12160*/  LEA.HI.X.SX32 R71, R77.reuse, R0, 0x2, P6 ;  /* 0x000000004d477211 */ /* 0x040fe200030f16ff */
[----:B------:R-:W-:Y:S01]  /*12170*/  VIADD R77, R77, UR5 ;  /* 0x000000054d4d7c36 */ /* 0x000fe20008000000 */
[----:B------:R3:W-:Y:S01]  /*12180*/  @P3 STG.E desc[UR18][R68.64], R92 ;  /* 0x0000005c44003986 */ /* 0x0007e2000c101912 */
[----:B----4-:R-:W-:Y:S01]  /*12190*/  VIADD R74, R3, 0x9e ;  /* 0x0000009e034a7836 */ /* 0x010fe20000000000 */
[----:B------:R-:W-:Y:S01]  /*121a0*/  ISETP.LT.AND P3, PT, R72, UR7, !P0 ;  /* 0x0000000748007c0c */ /* 0x000fe2000c761270 */
[----:B------:R-:W4:Y:S01]  /*121b0*/  LDCU UR7, c[0x0][0x39c] ;  /* 0x00007380ff0777ac */ /* 0x000f220008000800 */
[----:B------:R5:W-:Y:S01]  /*121c0*/  @P2 STG.E desc[UR18][R70.64], R93 ;  /* 0x0000005d46002986 */ /* 0x000be2000c101912 */
[C---:B------:R-:W-:Y:S01]  /*121d0*/  LEA R72, P2, R77.reuse, R2, 0x2 ;  /* 0x000000024d487211 */ /* 0x040fe200078410ff */
[----:B------:R-:W-:-:S03]  /*121e0*/  VIADD R75, R77, UR5 ;  /* 0x000000054d4b7c36 */ /* 0x000fc60008000000 */
[----:B------:R-:W-:Y:S02]  /*121f0*/  LEA.HI.X.SX32 R73, R77, R0, 0x2, P2 ;  /* 0x000000004d497211 */ /* 0x000fe400010f16ff */
[----:B-1----:R-:W-:Y:S01]  /*12200*/  ISETP.LT.AND P2, PT, R74, UR6, !P0 ;  /* 0x000000064a007c0c */ /* 0x002fe2000c741270 */
[----:B------:R-:W1:Y:S01]  /*12210*/  LDCU UR6, c[0x0][0x39c] ;  /* 0x00007380ff0677ac */ /* 0x000e620008000800 */
[----:B---3--:R-:W-:Y:S01]  /*12220*/  VIADD R69, R3, 0x9f ;  /* 0x0000009f03457836 */ /* 0x008fe20000000000 */
[C---:B------:R-:W-:Y:S01]  /*12230*/  LEA R68, P6, R75.reuse, R2, 0x2 ;  /* 0x000000024b447211 */ /* 0x040fe200078c10ff */
[----:B-----5:R-:W-:Y:S01]  /*12240*/  VIADD R71, R75, UR5 ;  /* 0x000000054b477c36 */ /* 0x020fe20008000000 */
[----:B------:R3:W-:Y:S02]  /*12250*/  @P1 STG.E desc[UR18][R72.64], R94 ;  /* 0x0000005e48001986 */ /* 0x0007e4000c101912 */
[----:B--2---:R-:W-:Y:S01]  /*12260*/  ISETP.LT.AND P1, PT, R69, UR4, !P0 ;  /* 0x0000000445007c0c */ /* 0x004fe2000c721270 */
[----:B------:R-:W2:Y:S01]  /*12270*/  LDCU UR4, c[0x0][0x39c] ;  /* 0x00007380ff0477ac */ /* 0x000ea20008000800 */
[----:B------:R-:W-:Y:S01]  /*12280*/  LEA.HI.X.SX32 R69, R75, R0, 0x2, P6 ;  /* 0x000000004b457211 */ /* 0x000fe200030f16ff */
[C---:B------:R-:W-:Y:S01]  /*12290*/  VIADD R77, R71.reuse, UR5 ;  /* 0x00000005474d7c36 */ /* 0x040fe20008000000 */
[----:B------:R-:W-:Y:S01]  /*122a0*/  LEA R70, P6, R71, R2, 0x2 ;  /* 0x0000000247467211 */ /* 0x000fe200078c10ff */
[----:B------:R-:W-:-:S03]  /*122b0*/  VIADD R75, R3, 0xa0 ;  /* 0x000000a0034b7836 */ /* 0x000fc60000000000 */
[----:B------:R-:W-:Y:S02]  /*122c0*/  LEA.HI.X.SX32 R71, R71, R0, 0x2, P6 ;  /* 0x0000000047477211 */ /* 0x000fe400030f16ff */
[----:B------:R-:W-:Y:S01]  /*122d0*/  LEA R74, P6, R77, R2, 0x2 ;  /* 0x000000024d4a7211 */ /* 0x000fe200078c10ff */
[----:B---3--:R-:W-:Y:S01]  /*122e0*/  VIADD R72, R3, 0xa1 ;  /* 0x000000a103487836 */ /* 0x008fe20000000000 */
[----:B------:R3:W-:Y:S01]  /*122f0*/  @P5 STG.E desc[UR18][R68.64], R95 ;  /* 0x0000005f44005986 */ /* 0x0007e2000c101912 */
[----:B----4-:R-:W-:Y:S01]  /*12300*/  ISETP.LT.AND P5, PT, R75, UR7, !P0 ;  /* 0x000000074b007c0c */ /* 0x010fe2000c7a1270 */
[----:B------:R-:W4:Y:S01]  /*12310*/  LDCU UR7, c[0x0][0x39c] ;  /* 0x00007380ff0777ac */ /* 0x000f220008000800 */
[C---:B------:R-:W-:Y:S01]  /*12320*/  LEA.HI.X.SX32 R75, R77.reuse, R0, 0x2, P6 ;  /* 0x000000004d4b7211 */ /* 0x040fe200030f16ff */
[----:B------:R5:W-:Y:S01]  /*12330*/  @P4 STG.E desc[UR18][R70.64], R96 ;  /* 0x0000006046004986 */ /* 0x000be2000c101912 */
[----:B-1----:R-:W-:Y:S01]  /*12340*/  ISETP.LT.AND P4, PT, R72, UR6, !P0 ;  /* 0x0000000648007c0c */ /* 0x002fe2000c781270 */
[----:B------:R-:W-:Y:S01]  /*12350*/  VIADD R77, R77, UR5 ;  /* 0x000000054d4d7c36 */ /* 0x000fe20008000000 */
[----:B------:R-:W1:Y:S01]  /*12360*/  LDCU UR6, c[0x0][0x39c] ;  /* 0x00007380ff0677ac */ /* 0x000e620008000800 */
[----:B------:R-:W-:-:S02]  /*12370*/  VIADD R72, R3, 0xa2 ;  /* 0x000000a203487836 */ /* 0x000fc40000000000 */
[C---:B------:R-:W-:Y:S01]  /*12380*/  VIADD R73, R77.reuse, UR5 ;  /* 0x000000054d497c36 */ /* 0x040fe20008000000 */
[C---:B---3--:R-:W-:Y:S01]  /*12390*/  LEA R68, P6, R77.reuse, R2, 0x2 ;  /* 0x000000024d447211 */ /* 0x048fe200078c10ff */
[----:B------:R3:W-:Y:S03]  /*123a0*/  @P3 STG.E desc[UR18][R74.64], R97 ;  /* 0x000000614a003986 */ /* 0x0007e6000c101912 */
[----:B------:R-:W-:Y:S01]  /*123b0*/  LEA.HI.X.SX32 R69, R77, R0, 0x2, P6 ;  /* 0x000000004d457211 */ /* 0x000fe200030f16ff */
[C---:B------:R-:W-:Y:S01]  /*123c0*/  VIADD R77, R73.reuse, UR5 ;  /* 0x00000005494d7c36 */ /* 0x040fe20008000000 */
[----:B-----5:R-:W-:Y:S02]  /*123d0*/  LEA R70, P6, R73, R2, 0x2 ;  /* 0x0000000249467211 */ /* 0x020fe400078c10ff */
[----:B--2---:R-:W-:Y:S01]  /*123e0*/  ISETP.LT.AND P3, PT, R72, UR4, !P0 ;  /* 0x0000000448007c0c */ /* 0x004fe2000c761270 */
[----:B------:R-:W2:Y:S01]  /*123f0*/  LDCU UR4, c[0x0][0x39c] ;  /* 0x00007380ff0477ac */ /* 0x000ea20008000800 */
[----:B------:R-:W-:Y:S01]  /*12400*/  VIADD R76, R3, 0xa3 ;  /* 0x000000a3034c7836 */ /* 0x000fe20000000000 */
[----:B------:R-:W-:-:S02]  /*12410*/  LEA.HI.X.SX32 R71, R73, R0, 0x2, P6 ;  /* 0x0000000049477211 */ /* 0x000fc400030f16ff */
[----:B------:R-:W-:Y:S01]  /*12420*/  LEA R72, P6, R77, R2, 0x2 ;  /* 0x000000024d487211 */ /* 0x000fe200078c10ff */
[----:B------:R5:W-:Y:S01]  /*12430*/  @P2 STG.E desc[UR18][R68.64], R98 ;  /* 0x0000006244002986 */ /* 0x000be2000c101912 */
[----:B-1----:R-:W-:Y:S01]  /*12440*/  ISETP.LT.AND P2, PT, R76, UR6, !P0 ;  /* 0x000000064c007c0c */ /* 0x002fe2000c741270 */
[----:B---3--:R-:W-:Y:S01]  /*12450*/  VIADD R74, R3, 0xa4 ;  /* 0x000000a4034a7836 */ /* 0x008fe20000000000 */
[C---:B------:R-:W-:Y:S01]  /*12460*/  LEA.HI.X.SX32 R73, R77.reuse, R0, 0x2, P6 ;  /* 0x000000004d497211 */ /* 0x040fe200030f16ff */
[----:B------:R-:W1:Y:S01]  /*12470*/  LDCU UR6, c[0x0][0x39c] ;  /* 0x00007380ff0677ac */ /* 0x000e620008000800 */
        /* <DEDUP_REMOVED lines=11> */
[----:B--2---:R-:W-:Y:S01]  /*12530*/  ISETP.LT.AND P5, PT, R74, UR4, !P0 ;  /* 0x000000044a007c0c */ /* 0x004fe2000c7a1270 */
[----:B------:R-:W2:Y:S01]  /*12540*/  LDCU UR4, c[0x0][0x39c] ;  /* 0x00007380ff0477ac */ /* 0x000ea20008000800 */
        /* <DEDUP_REMOVED lines=17> */
[----:B--2---:R-:W-:Y:S01]  /*12660*/  ISETP.LT.AND P2, PT, R76, UR4, !P0 ;  /* 0x000000044c007c0c */ /* 0x004fe2000c741270 */
[----:B------:R-:W2:Y:S01]  /*12670*/  LDCU UR4, c[0x0][0x39c] ;  /* 0x00007380ff0477ac */ /* 0x000ea20008000800 */
[C---:B------:R-:W-:Y:S01]  /*12680*/  VIADD R77, R79.reuse, UR5 ;  /* 0x000000054f4d7c36 */ /* 0x040fe20008000000 */
[----:B------:R4:W-:Y:S01]  /*12690*/  @P1 STG.E desc[UR18][R74.64], R104 ;  /* 0x000000684a001986 */ /* 0x0009e2000c101912 */
[----:B---3--:R-:W-:Y:S01]  /*126a0*/  LEA R68, P1, R79, R2, 0x2 ;  /* 0x000000024f447211 */ /* 0x008fe200078210ff */
        /* <DEDUP_REMOVED lines=16> */
[----:B--2---:R-:W-:Y:S01]  /*127b0*/  ISETP.LT.AND P4, PT, R74, UR4, !P0 ;  /* 0x000000044a007c0c */ /* 0x004fe2000c781270 */
[----:B------:R-:W2:Y:S01]  /*127c0*/  LDCU UR4, c[0x0][0x39c] ;  /* 0x00007380ff0477ac */ /* 0x000ea20008000800 */
[----:B---3--:R-:W-:Y:S01]  /*127d0*/  VIADD R69, R3, 0xac ;  /* 0x000000ac03457836 */ /* 0x008fe20000000000 */
        /* <DEDUP_REMOVED lines=17> */
[----:B--2---:R-:W-:Y:S01]  /*128f0*/  ISETP.LT.AND P1, PT, R72, UR4, !P0 ;  /* 0x0000000448007c0c */ /* 0x004fe2000c721270 */
[----:B------:R-:W-:Y:S01]  /*12900*/  VIADD R77, R77, UR5 ;  /* 0x000000054d4d7c36 */ /* 0x000fe20008000000 */
[----:B------:R-:W2:Y:S01]  /*12910*/  LDCU UR4, c[0x0][0x39c] ;  /* 0x00007380ff0477ac */ /* 0x000ea20008000800 */
[----:B------:R-:W-:-:S02]  /*12920*/  VIADD R72, R3, 0xaf ;  /* 0x000000af03487836 */ /* 0x000fc40000000000 */
[C---:B------:R-:W-:Y:S01]  /*12930*/  VIADD R73, R77.reuse, UR5 ;  /* 0x000000054d497c36 */ /* 0x040fe20008000000 */
[C---:B---3--:R-:W-:Y:S01]  /*12940*/  LEA R68, P6, R77.reuse, R2, 0x2 ;  /* 0x000000024d447211 */ /* 0x048fe200078c10ff */
        /* <DEDUP_REMOVED lines=10> */
[----:B--2---:R-:W-:Y:S01]  /*129f0*/  ISETP.LT.AND P4, PT, R76, UR4, !P0 ;  /* 0x000000044c007c0c */ /* 0x004fe2000c781270 */
[----:B---3--:R-:W-:Y:S01]  /*12a00*/  VIADD R74, R3, 0xb1 ;  /* 0x000000b1034a7836 */ /* 0x008fe20000000000 */
        /* <DEDUP_REMOVED lines=48> */
[C---:B------:R-:W-:Y:S01]  /*12d10*/  VIADD R75, R77.reuse, UR5 ;  /* 0x000000054d4b7c36 */ /* 0x040fe20008000000 */
[----:B------:R4:W-:Y:S01]  /*12d20*/  @P1 STG.E desc[UR18][R70.64], R119 ;  /* 0x0000007746001986 */ /* 0x0009e2000c101912 */
[C---:B------:R-:W-:Y:S01]  /*12d30*/  LEA R72, P1, R77.reuse, R2, 0x2 ;  /* 0x000000024d487211 */ /* 0x040fe200078210ff */
[----:B------:R-:W5:Y:S03]  /*12d40*/  LDCU UR7, c[0x0][0x39c] ;  /* 0x00007380ff0777ac */ /* 0x000f660008000800 */
[----:B------:R-:W-:-:S02]  /*12d50*/  LEA.HI.X.SX32 R73, R77, R0, 0x2, P1 ;  /* 0x000000004d497211 */ /* 0x000fc400008f16ff */
[----:B-1----:R-:W-:Y:S01]  /*12d60*/  ISETP.LT.AND P1, PT, R74, UR6, !P0 ;  /* 0x000000064a007c0c */ /* 0x002fe2000c721270 */
[----:B------:R-:W1:Y:S01]  /*12d70*/  LDCU UR6, c[0x0][0x39c] ;  /* 0x00007380ff0677ac */ /* 0x000e620008000800 */
[----:B---3--:R-:W-:Y:S01]  /*12d80*/  VIADD R69, R3, 0xb9 ;  /* 0x000000b903457836 */ /* 0x008fe20000000000 */
[C---:B------:R-:W-:Y:S01]  /*12d90*/  LEA R68, P6, R75.reuse, R2, 0x2 ;  /* 0x000000024b447211 */ /* 0x040fe200078c10ff */
[----:B----4-:R-:W-:Y:S01]  /*12da0*/  VIADD R71, R75, UR5 ;  /* 0x000000054b477c36 */ /* 0x010fe20008000000 */
        /* <DEDUP_REMOVED lines=11> */
[----:B-----5:R-:W-:Y:S01]  /*12e60*/  ISETP.LT.AND P4, PT, R75, UR7, !P0 ;  /* 0x000000074b007c0c */ /* 0x020fe2000c781270 */
[----:B------:R-:W4:Y:S01]  /*12e70*/  LDCU UR7, c[0x0][0x39c] ;  /* 0x00007380ff0777ac */ /* 0x000f220008000800 */
[C---:B------:R-:W-:Y:S01]  /*12e80*/  LEA.HI.X.SX32 R75, R77.reuse, R0, 0x2, P6 ;  /* 0x000000004d4b7211 */ /* 0x040fe200030f16ff */
[----:B------:R5:W-:Y:S01]  /*12e90*/  @P3 STG.E desc[UR18][R70.64], R122 ;  /* 0x0000007a46003986 */ /* 0x000be2000c101912 */
[----:B-1----:R-:W-:Y:S01]  /*12ea0*/  ISETP.LT.AND P3, PT, R72, UR6, !P0 ;  /* 0x0000000648007c0c */ /* 0x002fe2000c761270 */
[----:B------:R-:W1:Y:S01]  /*12eb0*/  LDCU UR6, c[0x0][0x39c] ;  /* 0x00007380ff0677ac */ /* 0x000e620008000800 */
[----:B------:R-:W-:-:S02]  /*12ec0*/  VIADD R77, R77, UR5 ;  /* 0x000000054d4d7c36 */ /* 0x000fc40008000000 */
[----:B------:R-:W-:Y:S02]  /*12ed0*/  VIADD R72, R3, 0xbc ;  /* 0x000000bc03487836 */ /* 0x000fe40000000000 */
[C---:B------:R-:W-:Y:S01]  /*12ee0*/  VIADD R73, R77.reuse, UR5 ;  /* 0x000000054d497c36 */ /* 0x040fe20008000000 */
[C---:B---3--:R-:W-:Y:S01]  /*12ef0*/  LEA R68, P6, R77.reuse, R2, 0x2 ;  /* 0x000000024d447211 */ /* 0x048fe200078c10ff */
[----:B------:R3:W-:Y:S03]  /*12f00*/  @P2 STG.E desc[UR18][R74.64], R123 ;  /* 0x0000007b4a002986 */ /* 0x0007e6000c101912 */
[----:B------:R-:W-:Y:S01]  /*12f10*/  LEA.HI.X.SX32 R69, R77, R0, 0x2, P6 ;  /* 0x000000004d457211 */ /* 0x000fe200030f16ff */
[C---:B------:R-:W-:Y:S01]  /*12f20*/  VIADD R77, R73.reuse, UR5 ;  /* 0x00000005494d7c36 */ /* 0x040fe20008000000 */
[----:B-----5:R-:W-:Y:S01]  /*12f30*/  LEA R70, P6, R73, R2, 0x2 ;  /* 0x0000000249467211 */ /* 0x020fe200078c10ff */
[----:B------:R-:W-:Y:S01]  /*12f40*/  VIADD R76, R3, 0xbd ;  /* 0x000000bd034c7836 */ /* 0x000fe20000000000 */
[----:B--2---:R-:W-:Y:S01]  /*12f50*/  ISETP.LT.AND P2, PT, R72, UR4, !P0 ;  /* 0x0000000448007c0c */ /* 0x004fe2000c741270 */
[----:B------:R-:W2:Y:S01]  /*12f60*/  LDCU UR4, c[0x0][0x39c] ;  /* 0x00007380ff0477ac */ /* 0x000ea20008000800 */
        /* <DEDUP_REMOVED lines=27> */
[----:B------:R-:W1:Y:S01]  /*13120*/  LDCU UR6, c[0x0][0x39c] ;  /* 0x00007380ff0677ac */ /* 0x000e620008000800 */
[----:B------:R-:W-:-:S02]  /*13130*/  LEA.HI.X.SX32 R73, R77, R0, 0x2, P6 ;  /* 0x000000004d497211 */ /* 0x000fc400030f16ff */
        /* <DEDUP_REMOVED lines=33> */
[----:B------:R3:W-:Y:S01]  /*13350*/  @P2 STG.E desc[UR18][R72.64], R5 ;  /* 0x0000000548002986 */ /* 0x0007e2000c101912 */
[----:B-----5:R-:W-:Y:S02]  /*13360*/  VIADD R71, R75, UR5 ;  /* 0x000000054b477c36 */ /* 0x020fe40008000000 */
[----:B-1----:R-:W-:Y:S01]  /*13370*/  ISETP.LT.AND P2, PT, R69, UR6, !P0 ;  /* 0x0000000645007c0c */ /* 0x002fe2000c741270 */
[----:B------:R-:W-:Y:S01]  /*13380*/  VIADD R4, R3, 0xc7 ;  /* 0x000000c703047836 */ /* 0x000fe20000000000 */
[----:B------:R-:W-:Y:S01]  /*13390*/  LEA.HI.X.SX32 R69, R75, R0, 0x2, P6 ;  /* 0x000000004b457211 */ /* 0x000fe200030f16ff */
[----:B------:R-:W1:Y:S01]  /*133a0*/  LDCU UR6, c[0x0][0x39c] ;  /* 0x00007380ff0677ac */ /* 0x000e620008000800 */
[C---:B------:R-:W-:Y:S01]  /*133b0*/  LEA R70, P6, R71.reuse, R2, 0x2 ;  /* 0x0000000247467211 */ /* 0x040fe200078c10ff */
[----:B------:R-:W-:-:S02]  /*133c0*/  VIADD R77, R71, UR5 ;  /* 0x00000005474d7c36 */ /* 0x000fc40008000000 */
[----:B------:R5:W-:Y:S01]  /*133d0*/  @P1 STG.E desc[UR18][R68.64], R6 ;  /* 0x0000000644001986 */ /* 0x000be2000c101912 */
[----:B------:R-:W-:Y:S02]  /*133e0*/  LEA.HI.X.SX32 R71, R71, R0, 0x2, P6 ;  /* 0x0000000047477211 */ /* 0x000fe400030f16ff */
[----:B----4-:R-:W-:Y:S01]  /*133f0*/  ISETP.LT.AND P1, PT, R4, UR7, !P0 ;  /* 0x0000000704007c0c */ /* 0x010fe2000c721270 */
[----:B------:R-:W-:Y:S01]  /*13400*/  VIADD R4, R3, 0xc8 ;  /* 0x000000c803047836 */ /* 0x000fe20000000000 */
[----:B------:R-:W-:Y:S01]  /*13410*/  LEA R74, P6, R77, R2, 0x2 ;  /* 0x000000024d4a7211 */ /* 0x000fe200078c10ff */
[----:B------:R4:W-:Y:S01]  /*13420*/  @P5 STG.E desc[UR18][R70.64], R7 ;  /* 0x0000000746005986 */ /* 0x0009e2000c101912 */
[----:B---3--:R-:W-:Y:S01]  /*13430*/  VIADD R5, R3, 0xc9 ;  /* 0x000000c903057836 */ /* 0x008fe20000000000 */
[----:B------:R-:W3:Y:S01]  /*13440*/  LDCU UR7, c[0x0][0x39c] ;  /* 0x00007380ff0777ac */ /* 0x000ee20008000800 */
[----:B--2---:R-:W-:Y:S02]  /*13450*/  ISETP.LT.AND P5, PT, R4, UR4, !P0 ;  /* 0x0000000404007c0c */ /* 0x004fe4000c7a1270 */
[C---:B------:R-:W-:Y:S01]  /*13460*/  LEA.HI.X.SX32 R75, R77.reuse, R0, 0x2, P6 ;  /* 0x000000004d4b7211 */ /* 0x040fe200030f16ff */
[----:B------:R-:W2:Y:S01]  /*13470*/  LDCU UR4, c[0x0][0x39c] ;  /* 0x00007380ff0477ac */ /* 0x000ea20008000800 */
[----:B------:R-:W-:-:S04]  /*13480*/  VIADD R77, R77, UR5 ;  /* 0x000000054d4d7c36 */ /* 0x000fc80008000000 */
[C---:B-----5:R-:W-:Y:S01]  /*13490*/  VIADD R69, R77.reuse, UR5 ;  /* 0x000000054d457c36 */ /* 0x060fe20008000000 */
[----:B------:R-:W-:Y:S01]  /*134a0*/  LEA R4, P6, R77, R2, 0x2 ;  /* 0x000000024d047211 */ /* 0x000fe200078c10ff */
[----:B------:R5:W-:Y:S01]  /*134b0*/  @P4 STG.E desc[UR18][R74.64], R8 ;  /* 0x000000084a004986 */ /* 0x000be2000c101912 */
[----:B-1----:R-:W-:Y:S01]  /*134c0*/  ISETP.LT.AND P4, PT, R5, UR6, !P0 ;  /* 0x0000000605007c0c */ /* 0x002fe2000c781270 */
[----:B----4-:R-:W-:Y:S01]  /*134d0*/  VIADD R71, R69, UR5 ;  /* 0x0000000545477c36 */ /* 0x010fe20008000000 */
[----:B------:R-:W-:Y:S01]  /*134e0*/  LEA.HI.X.SX32 R5, R77, R0, 0x2, P6 ;  /* 0x000000004d057211 */ /* 0x000fe200030f16ff */
[----:B------:R-:W1:Y:S01]  /*134f0*/  LDCU UR6, c[0x0][0x39c] ;  /* 0x00007380ff0677ac */ /* 0x000e620008000800 */
[----:B------:R-:W-:Y:S01]  /*13500*/  LEA R6, P6, R69, R2, 0x2 ;  /* 0x0000000245067211 */ /* 0x000fe200078c10ff */
[----:B------:R-:W-:Y:S02]  /*13510*/  VIADD R70, R3, 0xca ;  /* 0x000000ca03467836 */ /* 0x000fe40000000000 */
[----:B------:R4:W-:Y:S01]  /*13520*/  @P3 STG.E desc[UR18][R4.64], R9 ;  /* 0x0000000904003986 */ /* 0x0009e2000c101912 */
[----:B------:R-:W-:-:S02]  /*13530*/  LEA.HI.X.SX32 R7, R69, R0, 0x2, P6 ;  /* 0x0000000045077211 */ /* 0x000fc400030f16ff */
[----:B------:R-:W-:Y:S02]  /*13540*/  LEA R68, P6, R71, R2, 0x2 ;  /* 0x0000000247447211 */ /* 0x000fe400078c10ff */
[----:B--2---:R-:W-:Y:S01]  /*13550*/  ISETP.LT.AND P3, PT, R70, UR4, !P0 ;  /* 0x0000000446007c0c */ /* 0x004fe2000c761270 */
[----:B------:R-:W2:Y:S01]  /*13560*/  LDCU UR4, c[0x0][0x39c] ;  /* 0x00007380ff0477ac */ /* 0x000ea20008000800 */
[----:B-----5:R-:W-:Y:S01]  /*13570*/  VIADD R8, R3, 0xcb ;  /* 0x000000cb03087836 */ /* 0x020fe20000000000 */
[C---:B------:R-:W-:Y:S01]  /*13580*/  LEA.HI.X.SX32 R69, R71.reuse, R0, 0x2, P6 ;  /* 0x0000000047457211 */ /* 0x040fe200030f16ff */
[----:B------:R-:W-:Y:S01]  /*13590*/  VIADD R71, R71, UR5 ;  /* 0x0000000547477c36 */ /* 0x000fe20008000000 */
[----:B------:R5:W-:Y:S02]  /*135a0*/  @P2 STG.E desc[UR18][R6.64], R10 ;  /* 0x0000000a06002986 */ /* 0x000be4000c101912 */
[----:B---3--:R-:W-:Y:S01]  /*135b0*/  ISETP.LT.AND P2, PT, R8, UR7, !P0 ;  /* 0x0000000708007c0c */ /* 0x008fe2000c741270 */
[----:B------:R-:W-:Y:S01]  /*135c0*/  VIADD R8, R3, 0xcc ;  /* 0x000000cc03087836 */ /* 0x000fe20000000000 */
[C---:B----4-:R-:W-:Y:S01]  /*135d0*/  LEA R4, P6, R71.reuse, R2, 0x2 ;  /* 0x0000000247047211 */ /* 0x050fe200078c10ff */
[----:B------:R-:W-:Y:S01]  /*135e0*/  VIADD R9, R71, UR5 ;  /* 0x0000000547097c36 */ /* 0x000fe20008000000 */
[----:B------:R-:W3:Y:S01]  /*135f0*/  LDCU UR7, c[0x0][0x39c] ;  /* 0x00007380ff0777ac */ /* 0x000ee20008000800 */
[----:B------:R4:W-:Y:S01]  /*13600*/  @P1 STG.E desc[UR18][R68.64], R11 ;  /* 0x0000000b44001986 */ /* 0x0009e2000c101912 */
[----:B-1----:R-:W-:Y:S01]  /*13610*/  ISETP.LT.AND P1, PT, R8, UR6, !P0 ;  /* 0x0000000608007c0c */ /* 0x002fe2000c721270 */
[----:B------:R-:W-:Y:S01]  /*13620*/  VIADD R8, R3, 0xcd ;  /* 0x000000cd03087836 */ /* 0x000fe20000000000 */
[----:B------:R-:W-:Y:S01]  /*13630*/  LEA.HI.X.SX32 R5, R71, R0, 0x2, P6 ;  /* 0x0000000047057211 */ /* 0x000fe200030f16ff */
[C---:B------:R-:W-:Y:S01]  /*13640*/  VIADD R71, R9.reuse, UR5 ;  /* 0x0000000509477c36 */ /* 0x040fe20008000000 */
[C---:B-----5:R-:W-:Y:S01]  /*13650*/  LEA R6, P6, R9.reuse, R2, 0x2 ;  /* 0x0000000209067211 */ /* 0x060fe200078c10ff */
[----:B------:R-:W1:Y:S02]  /*13660*/  LDCU UR6, c[0x0][0x39c] ;  /* 0x00007380ff0677ac */ /* 0x000e640008000800 */
[----:B------:R-:W-:Y:S01]  /*13670*/  @P5 STG.E desc[UR18][R4.64], R12 ;  /* 0x0000000c04005986 */ /* 0x000fe2000c101912 */
[----:B------:R-:W-:-:S02]  /*13680*/  LEA.HI.X.SX32 R7, R9, R0, 0x2, P6 ;  /* 0x0000000009077211 */ /* 0x000fc400030f16ff */
[----:B--2---:R-:W-:Y:S01]  /*13690*/  ISETP.LT.AND P5, PT, R8, UR4, !P0 ;  /* 0x0000000408007c0c */ /* 0x004fe2000c7a1270 */
[C---:B----4-:R-:W-:Y:S01]  /*136a0*/  VIADD R69, R71.reuse, UR5 ;  /* 0x0000000547457c36 */ /* 0x050fe20008000000 */
[----:B------:R-:W-:Y:S01]  /*136b0*/  LEA R8, P6, R71, R2, 0x2 ;  /* 0x0000000247087211 */ /* 0x000fe200078c10ff */
[----:B------:R-:W-:Y:S01]  /*136c0*/  VIADD R11, R3, 0xce ;  /* 0x000000ce030b7836 */ /* 0x000fe20000000000 */
[----:B------:R-:W2:Y:S02]  /*136d0*/  LDCU UR4, c[0x0][0x39c] ;  /* 0x00007380ff0477ac */ /* 0x000ea40008000800 */
[----:B------:R-:W-:Y:S02]  /*136e0*/  LEA.HI.X.SX32 R9, R71, R0, 0x2, P6 ;  /* 0x0000000047097211 */ /* 0x000fe400030f16ff */
[----:B------:R-:W-:Y:S01]  /*136f0*/  LEA R10, P6, R69, R2, 0x2 ;  /* 0x00000002450a7211 */ /* 0x000fe200078c10ff */
[----:B------:R4:W-:Y:S01]  /*13700*/  @P4 STG.E desc[UR18][R6.64], R13 ;  /* 0x0000000d06004986 */ /* 0x0009e2000c101912 */
[----:B---3--:R-:W-:Y:S01]  /*13710*/  ISETP.LT.AND P4, PT, R11, UR7, !P0 ;  /* 0x000000070b007c0c */ /* 0x008fe2000c781270 */
[----:B------:R-:W-:Y:S01]  /*13720*/  VIADD R68, R3, 0xcf ;  /* 0x000000cf03447836 */ /* 0x000fe20000000000 */
[C---:B------:R-:W-:Y:S01]  /*13730*/  LEA.HI.X.SX32 R11, R69.reuse, R0, 0x2, P6 ;  /* 0x00000000450b7211 */ /* 0x040fe200030f16ff */
[----:B------:R-:W3:Y:S01]  /*13740*/  LDCU UR7, c[0x0][0x39c] ;  /* 0x00007380ff0777ac */ /* 0x000ee20008000800 */
[----:B------:R-:W-:Y:S01]  /*13750*/  VIADD R69, R69, UR5 ;  /* 0x0000000545457c36 */ /* 0x000fe20008000000 */
[----:B------:R5:W-:Y:S01]  /*13760*/  @P3 STG.E desc[UR18][R8.64], R14 ;  /* 0x0000000e08003986 */ /* 0x000be2000c101912 */
[----:B-1----:R-:W-:Y:S01]  /*13770*/  ISETP.LT.AND P3, PT, R68, UR6, !P0 ;  /* 0x0000000644007c0c */ /* 0x002fe2000c761270 */
[----:B------:R-:W1:Y:S02]  /*13780*/  LDCU UR6, c[0x0][0x39c] ;  /* 0x00007380ff0677ac */ /* 0x000e640008000800 */
[----:B------:R1:W-:Y:S01]  /*13790*/  @P2 STG.E desc[UR18][R10.64], R15 ;  /* 0x0000000f0a002986 */ /* 0x0003e2000c101912 */
[C---:B----4-:R-:W-:Y:S01]  /*137a0*/  VIADD R13, R69.reuse, UR5 ;  /* 0x00000005450d7c36 */ /* 0x050fe20008000000 */
[----:B------:R-:W-:Y:S01]  /*137b0*/  LEA R4, P2, R69, R2, 0x2 ;  /* 0x0000000245047211 */ /* 0x000fe200078410ff */
[----:B------:R-:W-:-:S03]  /*137c0*/  VIADD R7, R3, 0xd0 ;  /* 0x000000d003077836 */ /* 0x000fc60000000000 */
[----:B------:R-:W-:Y:S02]  /*137d0*/  LEA R6, P6, R13, R2, 0x2 ;  /* 0x000000020d067211 */ /* 0x000fe400078c10ff */
[-C--:B------:R-:W-:Y:S01]  /*137e0*/  LEA.HI.X.SX32 R5, R69, R0.reuse, 0x2, P2 ;  /* 0x0000000045057211 */ /* 0x080fe200010f16ff */
[----:B-----5:R-:W-:Y:S01]  /*137f0*/  VIADD R8, R3, 0xd1 ;  /* 0x000000d103087836 */ /* 0x020fe20000000000 */
[----:B--2---:R-:W-:Y:S01]  /*13800*/  ISETP.LT.AND P2, PT, R7, UR4, !P0 ;  /* 0x0000000407007c0c */ /* 0x004fe2000c741270 */
[----:B------:R-:W2:Y:S01]  /*13810*/  LDCU UR4, c[0x0][0x39c] ;  /* 0x00007380ff0477ac */ /* 0x000ea20008000800 */
[C---:B------:R-:W-:Y:S01]  /*13820*/  LEA.HI.X.SX32 R7, R13.reuse, R0, 0x2, P6 ;  /* 0x000000000d077211 */ /* 0x040fe200030f16ff */
[----:B------:R-:W-:Y:S01]  /*13830*/  VIADD R13, R13, UR5 ;  /* 0x000000050d0d7c36 */ /* 0x000fe20008000000 */
[----:B------:R4:W-:Y:S01]  /*13840*/  @P1 STG.E desc[UR18][R4.64], R16 ;  /* 0x0000001004001986 */ /* 0x0009e2000c101912 */
[----:B---3--:R-:W-:Y:S01]  /*13850*/  ISETP.LT.AND P1, PT, R8, UR7, !P0 ;  /* 0x0000000708007c0c */ /* 0x008fe2000c721270 */
[----:B-1----:R-:W-:Y:S01]  /*13860*/  VIADD R10, R3, 0xd2 ;  /* 0x000000d2030a7836 */ /* 0x002fe20000000000 */
[----:B------:R-:W1:Y:S01]  /*13870*/  LDCU UR7, c[0x0][0x39c] ;  /* 0x00007380ff0777ac */ /* 0x000e620008000800 */
[----:B------:R3:W-:Y:S01]  /*13880*/  @P5 STG.E desc[UR18][R6.64], R17 ;  /* 0x0000001106005986 */ /* 0x0007e2000c101912 */
[C---:B------:R-:W-:Y:S01]  /*13890*/  LEA R8, P5, R13.reuse, R2, 0x2 ;  /* 0x000000020d087211 */ /* 0x040fe200078a10ff */
[----:B------:R-:W-:-:S03]  /*138a0*/  VIADD R11, R13, UR5 ;  /* 0x000000050d0b7c36 */ /* 0x000fc60008000000 */
[----:B------:R-:W-:Y:S02]  /*138b0*/  LEA.HI.X.SX32 R9, R13, R0, 0x2, P5 ;  /* 0x000000000d097211 */ /* 0x000fe400028f16ff */
[----:B------:R-:W-:Y:S01]  /*138c0*/  ISETP.LT.AND P5, PT, R10, UR6, !P0 ;  /* 0x000000060a007c0c */ /* 0x000fe2000c7a1270 */
[----:B------:R-:W5:Y:S01]  /*138d0*/  LDCU UR6, c[0x0][0x39c] ;  /* 0x00007380ff0677ac */ /* 0x000f620008000800 */
[----:B----4-:R-:W-:Y:S01]  /*138e0*/  VIADD R5, R3, 0xd3 ;  /* 0x000000d303057836 */ /* 0x010fe20000000000 */
[C---:B------:R-:W-:Y:S01]  /*138f0*/  LEA R4, P6, R11.reuse, R2, 0x2 ;  /* 0x000000020b047211 */ /* 0x040fe200078c10ff */
[----:B---3--:R-:W-:Y:S01]  /*13900*/  VIADD R7, R11, UR5 ;  /* 0x000000050b077c36 */ /* 0x008fe20008000000 */
        /* <DEDUP_REMOVED lines=11> */
[----:B-1----:R-:W-:Y:S01]  /*139c0*/  ISETP.LT.AND P3, PT, R11, UR7, !P0 ;  /* 0x000000070b007c0c */ /* 0x002fe2000c761270 */
[----:B------:R-:W1:Y:S01]  /*139d0*/  LDCU UR7, c[0x0][0x39c] ;  /* 0x00007380ff0777ac */ /* 0x000e620008000800 */
[C---:B------:R-:W-:Y:S01]  /*139e0*/  LEA.HI.X.SX32 R11, R13.reuse, R0, 0x2, P6 ;  /* 0x000000000d0b7211 */ /* 0x040fe200030f16ff */
[----:B------:R4:W-:Y:S01]  /*139f0*/  @P2 STG.E desc[UR18][R6.64], R20 ;  /* 0x0000001406002986 */ /* 0x0009e2000c101912 */
[----:B-----5:R-:W-:Y:S01]  /*13a00*/  ISETP.LT.AND P2, PT, R8, UR6, !P0 ;  /* 0x0000000608007c0c */ /* 0x020fe2000c741270 */
[----:B------:R-:W-:Y:S01]  /*13a10*/  VIADD R13, R13, UR5 ;  /* 0x000000050d0d7c36 */ /* 0x000fe20008000000 */
[----:B------:R-:W5:Y:S01]  /*13a20*/  LDCU UR6, c[0x0][0x39c] ;  /* 0x00007380ff0677ac */ /* 0x000f620008000800 */
[----:B------:R-:W-:-:S02]  /*13a30*/  VIADD R8, R3, 0xd6 ;  /* 0x000000d603087836 */ /* 0x000fc40000000000 */
[C---:B------:R-:W-:Y:S01]  /*13a40*/  VIADD R9, R13.reuse, UR5 ;  /* 0x000000050d097c36 */ /* 0x040fe20008000000 */
[C---:B---3--:R-:W-:Y:S01]  /*13a50*/  LEA R4, P6, R13.reuse, R2, 0x2 ;  /* 0x000000020d047211 */ /* 0x048fe200078c10ff */
[----:B------:R3:W-:Y:S03]  /*13a60*/  @P1 STG.E desc[UR18][R10.64], R21 ;  /* 0x000000150a001986 */ /* 0x0007e6000c101912 */
[----:B------:R-:W-:Y:S01]  /*13a70*/  LEA.HI.X.SX32 R5, R13, R0, 0x2, P6 ;  /* 0x000000000d057211 */ /* 0x000fe200030f16ff */
[C---:B------:R-:W-:Y:S01]  /*13a80*/  VIADD R13, R9.reuse, UR5 ;  /* 0x00000005090d7c36 */ /* 0x040fe20008000000 */
[----:B----4-:R-:W-:Y:S02]  /*13a90*/  LEA R6, P6, R9, R2, 0x2 ;  /* 0x0000000209067211 */ /* 0x010fe400078c10ff */
[----:B--2---:R-:W-:Y:S01]  /*13aa0*/  ISETP.LT.AND P1, PT, R8, UR4, !P0 ;  /* 0x0000000408007c0c */ /* 0x004fe2000c721270 */
[----:B------:R-:W2:Y:S01]  /*13ab0*/  LDCU UR4, c[0x0][0x39c] ;  /* 0x00007380ff0477ac */ /* 0x000ea20008000800 */
[----:B------:R-:W-:Y:S01]  /*13ac0*/  VIADD R12, R3, 0xd7 ;  /* 0x000000d7030c7836 */ /* 0x000fe20000000000 */
[----:B------:R-:W-:-:S02]  /*13ad0*/  LEA.HI.X.SX32 R7, R9, R0, 0x2, P6 ;  /* 0x0000000009077211 */ /* 0x000fc400030f16ff */
[----:B------:R-:W-:Y:S01]  /*13ae0*/  LEA R8, P6, R13, R2, 0x2 ;  /* 0x000000020d087211 */ /* 0x000fe200078c10ff */
[----:B------:R4:W-:Y:S01]  /*13af0*/  @P5 STG.E desc[UR18][R4.64], R22 ;  /* 0x0000001604005986 */ /* 0x0009e2000c101912 */
[----:B-----5:R-:W-:Y:S01]  /*13b00*/  ISETP.LT.AND P5, PT, R12, UR6, !P0 ;  /* 0x000000060c007c0c */ /* 0x020fe2000c7a1270 */
[----:B---3--:R-:W-:Y:S01]  /*13b10*/  VIADD R10, R3, 0xd8 ;  /* 0x000000d8030a7836 */ /* 0x008fe20000000000 */
[C---:B------:R-:W-:Y:S01]  /*13b20*/  LEA.HI.X.SX32 R9, R13.reuse, R0, 0x2, P6 ;  /* 0x000000000d097211 */ /* 0x040fe200030f16ff */
[----:B------:R-:W3:Y:S01]  /*13b30*/  LDCU UR6, c[0x0][0x39c] ;  /* 0x00007380ff0677ac */ /* 0x000ee20008000800 */
[----:B------:R-:W-:Y:S01]  /*13b40*/  VIADD R13, R13, UR5 ;  /* 0x000000050d0d7c36 */ /* 0x000fe20008000000 */
[----:B------:R5:W-:Y:S01]  /*13b50*/  @P4 STG.E desc[UR18][R6.64], R23 ;  /* 0x0000001706004986 */ /* 0x000be2000c101912 */
[----:B-1----:R-:W-:Y:S01]  /*13b60*/  ISETP.LT.AND P4, PT, R10, UR7, !P0 ;  /* 0x000000070a007c0c */ /* 0x002fe2000c781270 */
[----:B------:R-:W1:Y:S01]  /*13b70*/  LDCU UR7, c[0x0][0x39c] ;  /* 0x00007380ff0777ac */ /* 0x000e620008000800 */
[----:B------:R-:W-:-:S02]  /*13b80*/  VIADD R11, R13, UR5 ;  /* 0x000000050d0b7c36 */ /* 0x000fc40008000000 */
[----:B------:R-:W-:Y:S01]  /*13b90*/  VIADD R10, R3, 0xd9 ;  /* 0x000000d9030a7836 */ /* 0x000fe20000000000 */
[C---:B----4-:R-:W-:Y:S01]  /*13ba0*/  LEA R4, P6, R13.reuse, R2, 0x2 ;  /* 0x000000020d047211 */ /* 0x050fe200078c10ff */
[----:B------:R4:W-:Y:S03]  /*13bb0*/  @P3 STG.E desc[UR18][R8.64], R24 ;  /* 0x0000001808003986 */ /* 0x0009e6000c101912 */
[----:B------:R-:W-:Y:S01]  /*13bc0*/  LEA.HI.X.SX32 R5, R13, R0, 0x2, P6 ;  /* 0x000000000d057211 */ /* 0x000fe200030f16ff */
[C---:B------:R-:W-:Y:S01]  /*13bd0*/  VIADD R13, R11.reuse, UR5 ;  /* 0x000000050b0d7c36 */ /* 0x040fe20008000000 */
[----:B-----5:R-:W-:Y:S02]  /*13be0*/  LEA R6, P6, R11, R2, 0x2 ;  /* 0x000000020b067211 */ /* 0x020fe400078c10ff */
[----:B--2---:R-:W-:Y:S01]  /*13bf0*/  ISETP.LT.AND P3, PT, R10, UR4, !P0 ;  /* 0x000000040a007c0c */ /* 0x004fe2000c761270 */
[----:B------:R-:W2:Y:S01]  /*13c00*/  LDCU UR4, c[0x0][0x39c] ;  /* 0x00007380ff0477ac */ /* 0x000ea20008000800 */
[----:B------:R-:W-:Y:S01]  /*13c10*/  VIADD R10, R3, 0xda ;  /* 0x000000da030a7836 */ /* 0x000fe20000000000 */
[----:B------:R-:W-:Y:S01]  /*13c20*/  LEA.HI.X.SX32 R7, R11, R0, 0x2, P6 ;  /* 0x000000000b077211 */ /* 0x000fe200030f16ff */
[C---:B------:R-:W-:Y:S01]  /*13c30*/  VIADD R15, R13.reuse, UR5 ;  /* 0x000000050d0f7c36 */ /* 0x040fe20008000000 */
[----:B----4-:R-:W-:Y:S01]  /*13c40*/  LEA R8, P6, R13, R2, 0x2 ;  /* 0x000000020d087211 */ /* 0x010fe200078c10ff */
[----:B------:R4:W-:Y:S01]  /*13c50*/  @P2 STG.E desc[UR18][R4.64], R25 ;  /* 0x0000001904002986 */ /* 0x0009e2000c101912 */
[----:B---3--:R-:W-:Y:S01]  /*13c60*/  ISETP.LT.AND P2, PT, R10, UR6, !P0 ;  /* 0x000000060a007c0c */ /* 0x008fe2000c741270 */
[----:B------:R-:W-:Y:S01]  /*13c70*/  VIADD R11, R3, 0xdb ;  /* 0x000000db030b7836 */ /* 0x000fe20000000000 */
[----:B------:R-:W-:Y:S01]  /*13c80*/  LEA.HI.X.SX32 R9, R13, R0, 0x2, P6 ;  /* 0x000000000d097211 */ /* 0x000fe200030f16ff */
[----:B------:R-:W3:Y:S01]  /*13c90*/  LDCU UR6, c[0x0][0x39c] ;  /* 0x00007380ff0677ac */ /* 0x000ee20008000800 */
[----:B------:R-:W-:Y:S01]  /*13ca0*/  LEA R10, P6, R15, R2, 0x2 ;  /* 0x000000020f0a7211 */ /* 0x000fe200078c10ff */
[----:B------:R5:W-:Y:S01]  /*13cb0*/  @P1 STG.E desc[UR18][R6.64], R26 ;  /* 0x0000001a06001986 */ /* 0x000be2000c101912 */
[----:B-1----:R-:W-:Y:S01]  /*13cc0*/  ISETP.LT.AND P1, PT, R11, UR7, !P0 ;  /* 0x000000070b007c0c */ /* 0x002fe2000c721270 */
[----:B------:R-:W-:Y:S01]  /*13cd0*/  VIADD R12, R3, 0xdc ;  /* 0x000000dc030c7836 */ /* 0x000fe20000000000 */
[C---:B------:R-:W-:Y:S01]  /*13ce0*/  LEA.HI.X.SX32 R11, R15.reuse, R0, 0x2, P6 ;  /* 0x000000000f0b7211 */ /* 0x040fe200030f16ff */
[----:B------:R-:W1:Y:S01]  /*13cf0*/  LDCU UR7, c[0x0][0x39c] ;  /* 0x00007380ff0777ac */ /* 0x000e620008000800 */
[----:B------:R-:W-:Y:S01]  /*13d00*/  VIADD R15, R15, UR5 ;  /* 0x000000050f0f7c36 */ /* 0x000fe20008000000 */
[----:B------:R3:W-:Y:S01]  /*13d10*/  @P5 STG.E desc[UR18][R8.64], R27 ;  /* 0x0000001b08005986 */ /* 0x0007e2000c101912 */
[----:B--2---:R-:W-:Y:S01]  /*13d20*/  ISETP.LT.AND P5, PT, R12, UR4, !P0 ;  /* 0x000000040c007c0c */ /* 0x004fe2000c7a1270 */
[----:B------:R-:W2:Y:S01]  /*13d30*/  LDCU UR4, c[0x0][0x39c] ;  /* 0x00007380ff0477ac */ /* 0x000ea20008000800 */
        /* <DEDUP_REMOVED lines=12> */
[----:B-1----:R-:W-:Y:S01]  /*13e00*/  VIADD R10, R3, 0xdf ;  /* 0x000000df030a7836 */ /* 0x002fe20000000000 */
[----:B------:R-:W-:Y:S01]  /*13e10*/  ISETP.LT.AND P3, PT, R8, UR7, !P0 ;  /* 0x0000000708007c0c */ /* 0x000fe2000c761270 */
[----:B------:R-:W1:Y:S01]  /*13e20*/  LDCU UR7, c[0x0][0x39c] ;  /* 0x00007380ff0777ac */ /* 0x000e620008000800 */
[----:B------:R5:W-:Y:S01]  /*13e30*/  @P2 STG.E desc[UR18][R6.64], R30 ;  /* 0x0000001e06002986 */ /* 0x000be2000c101912 */
[C---:B------:R-:W-:Y:S01]  /*13e40*/  LEA R8, P2, R13.reuse, R2, 0x2 ;  /* 0x000000020d087211 */ /* 0x040fe200078410ff */
[----:B------:R-:W-:-:S03]  /*13e50*/  VIADD R11, R13, UR5 ;  /* 0x000000050d0b7c36 */ /* 0x000fc60008000000 */
[----:B------:R-:W-:Y:S02]  /*13e60*/  LEA.HI.X.SX32 R9, R13, R0, 0x2, P2 ;  /* 0x000000000d097211 */ /* 0x000fe400010f16ff */
[----:B--2---:R-:W-:Y:S01]  /*13e70*/  ISETP.LT.AND P2, PT, R10, UR4, !P0 ;  /* 0x000000040a007c0c */ /* 0x004fe2000c741270 */
[----:B------:R-:W2:Y:S01]  /*13e80*/  LDCU UR4, c[0x0][0x39c] ;  /* 0x00007380ff0477ac */ /* 0x000ea20008000800 */
        /* <DEDUP_REMOVED lines=14> */
[----:B-1----:R-:W-:Y:S01]  /*13f70*/  ISETP.LT.AND P5, PT, R11, UR7, !P0 ;  /* 0x000000070b007c0c */ /* 0x002fe2000c7a1270 */
[----:B------:R-:W1:Y:S01]  /*13f80*/  LDCU UR7, c[0x0][0x39c] ;  /* 0x00007380ff0777ac */ /* 0x000e620008000800 */
[C---:B------:R-:W-:Y:S01]  /*13f90*/  LEA.HI.X.SX32 R11, R13.reuse, R0, 0x2, P6 ;  /* 0x000000000d0b7211 */ /* 0x040fe200030f16ff */
[----:B------:R5:W-:Y:S01]  /*13fa0*/  @P4 STG.E desc[UR18][R6.64], R33 ;  /* 0x0000002106004986 */ /* 0x000be2000c101912 */
[----:B--2---:R-:W-:Y:S01]  /*13fb0*/  ISETP.LT.AND P4, PT, R8, UR4, !P0 ;  /* 0x0000000408007c0c */ /* 0x004fe2000c781270 */
[----:B------:R-:W-:Y:S01]  /*13fc0*/  VIADD R13, R13, UR5 ;  /* 0x000000050d0d7c36 */ /* 0x000fe20008000000 */
[----:B------:R-:W2:Y:S01]  /*13fd0*/  LDCU UR4, c[0x0][0x39c] ;  /* 0x00007380ff0477ac */ /* 0x000ea20008000800 */
        /* <DEDUP_REMOVED lines=13> */
[----:B--2---:R-:W-:Y:S01]  /*140b0*/  ISETP.LT.AND P2, PT, R12, UR4, !P0 ;  /* 0x000000040c007c0c */ /* 0x004fe2000c741270 */
[----:B----4-:R-:W-:Y:S01]  /*140c0*/  VIADD R10, R3, 0xe5 ;  /* 0x000000e5030a7836 */ /* 0x010fe20000000000 */
[C---:B------:R-:W-:Y:S01]  /*140d0*/  LEA.HI.X.SX32 R9, R13.reuse, R0, 0x2, P6 ;  /* 0x000000000d097211 */ /* 0x040fe200030f16ff */
[----:B------:R-:W2:Y:S01]  /*140e0*/  LDCU UR4, c[0x0][0x39c] ;  /* 0x00007380ff0477ac */ /* 0x000ea20008000800 */
[----:B------:R-:W-:Y:S01]  /*140f0*/  VIADD R13, R13, UR5 ;  /* 0x000000050d0d7c36 */ /* 0x000fe20008000000 */
[----:B------:R4:W-:Y:S01]  /*14100*/  @P1 STG.E desc[UR18][R6.64], R36 ;  /* 0x0000002406001986 */ /* 0x0009e2000c101912 */
[----:B-1----:R-:W-:Y:S01]  /*14110*/  ISETP.LT.AND P1, PT, R10, UR7, !P0 ;  /* 0x000000070a007c0c */ /* 0x002fe2000c721270 */
[----:B------:R-:W1:Y:S01]  /*14120*/  LDCU UR7, c[0x0][0x39c] ;  /* 0x00007380ff0777ac */ /* 0x000e620008000800 */
        /* <DEDUP_REMOVED lines=98> */
[----:B--2---:R-:W-:Y:S01]  /*14750*/  ISETP.LT.AND P2, PT, R10, UR4, !P0 ;  /* 0x000000040a007c0c */ /* 0x004fe2000c741270 */
[----:B------:R-:W2:Y:S01]  /*14760*/  LDCU UR4, c[0x0][0x39c] ;  /* 0x00007380ff0477ac */ /* 0x000ea20008000800 */
        /* <DEDUP_REMOVED lines=33> */
[C---:B------:R-:W-:Y:S01]  /*14980*/  VIADD R11, R13.reuse, UR5 ;  /* 0x000000050d0b7c36 */ /* 0x040fe20008000000 */
[----:B------:R1:W-:Y:S01]  /*14990*/  @P1 STG.E desc[UR18][R6.64], R56 ;  /* 0x0000003806001986 */ /* 0x0003e2000c101912 */
[C---:B------:R-:W-:Y:S01]  /*149a0*/  LEA R8, P1, R13.reuse, R2, 0x2 ;  /* 0x000000020d087211 */ /* 0x040fe200078210ff */
[----:B------:R-:W5:Y:S03]  /*149b0*/  LDCU UR7, c[0x0][0x39c] ;  /* 0x00007380ff0777ac */ /* 0x000f660008000800 */
[----:B------:R-:W-:-:S02]  /*149c0*/  LEA.HI.X.SX32 R9, R13, R0, 0x2, P1 ;  /* 0x000000000d097211 */ /* 0x000fc400008f16ff */
[----:B--2---:R-:W-:Y:S01]  /*149d0*/  ISETP.LT.AND P1, PT, R10, UR4, !P0 ;  /* 0x000000040a007c0c */ /* 0x004fe2000c721270 */
[----:B------:R-:W2:Y:S01]  /*149e0*/  LDCU UR4, c[0x0][0x39c] ;  /* 0x00007380ff0477ac */ /* 0x000ea20008000800 */
[----:B----4-:R-:W-:Y:S01]  /*149f0*/  VIADD R5, R3, 0xfa ;  /* 0x000000fa03057836 */ /* 0x010fe20000000000 */
[C---:B------:R-:W-:Y:S01]  /*14a00*/  LEA R4, P6, R11.reuse, R2, 0x2 ;  /* 0x000000020b047211 */ /* 0x040fe200078c10ff */
[----:B-1----:R-:W-:Y:S01]  /*14a10*/  VIADD R7, R11, UR5 ;  /* 0x000000050b077c36 */ /* 0x002fe20008000000 */
[----:B------:R1:W-:Y:S02]  /*14a20*/  @P5 STG.E desc[UR18][R8.64], R57 ;  /* 0x0000003908005986 */ /* 0x0003e4000c101912 */
[----:B---3--:R-:W-:Y:S01]  /*14a30*/  ISETP.LT.AND P5, PT, R5, UR6, !P0 ;  /* 0x0000000605007c0c */ /* 0x008fe2000c7a1270 */
[----:B------:R-:W3:Y:S01]  /*14a40*/  LDCU UR6, c[0x0][0x39c] ;  /* 0x00007380ff0677ac */ /* 0x000ee20008000800 */
[----:B------:R-:W-:Y:S01]  /*14a50*/  LEA.HI.X.SX32 R5, R11, R0, 0x2, P6 ;  /* 0x000000000b057211 */ /* 0x000fe200030f16ff */
[C---:B------:R-:W-:Y:S01]  /*14a60*/  VIADD R11, R7.reuse, UR5 ;  /* 0x00000005070b7c36 */ /* 0x040fe20008000000 */
[----:B------:R-:W-:Y:S01]  /*14a70*/  LEA R6, P6, R7, R2, 0x2 ;  /* 0x0000000207067211 */ /* 0x000fe200078c10ff */
[----:B------:R-:W-:-:S02]  /*14a80*/  VIADD R10, R3, 0xfb ;  /* 0x000000fb030a7836 */ /* 0x000fc40000000000 */
[----:B------:R-:W-:Y:S01]  /*14a90*/  VIADD R13, R11, UR5 ;  /* 0x000000050b0d7c36 */ /* 0x000fe20008000000 */
[----:B------:R-:W-:Y:S01]  /*14aa0*/  LEA.HI.X.SX32 R7, R7, R0, 0x2, P6 ;  /* 0x0000000007077211 */ /* 0x000fe200030f16ff */
[----:B-1----:R-:W-:Y:S01]  /*14ab0*/  VIADD R9, R3, 0xfc ;  /* 0x000000fc03097836 */ /* 0x002fe20000000000 */
[----:B------:R-:W-:Y:S01]  /*14ac0*/  LEA R8, P6, R11, R2, 0x2 ;  /* 0x000000020b087211 */ /* 0x000fe200078c10ff */
[----:B------:R1:W-:Y:S01]  /*14ad0*/  @P4 STG.E desc[UR18][R4.64], R58 ;  /* 0x0000003a04004986 */ /* 0x0003e2000c101912 */
[----:B------:R-:W-:Y:S01]  /*14ae0*/  VIADD R15, R13, UR5 ;  /* 0x000000050d0f7c36 */ /* 0x000fe20008000000 */
[----:B-----5:R-:W-:Y:S02]  /*14af0*/  ISETP.LT.AND P4, PT, R10, UR7, !P0 ;  /* 0x000000070a007c0c */ /* 0x020fe4000c781270 */
[----:B------:R4:W-:Y:S01]  /*14b00*/  @P3 STG.E desc[UR18][R6.64], R59 ;  /* 0x0000003b06003986 */ /* 0x0009e2000c101912 */
[----:B--2---:R-:W-:Y:S01]  /*14b10*/  ISETP.LT.AND P3, PT, R9, UR4, !P0 ;  /* 0x0000000409007c0c */ /* 0x004fe2000c761270 */
[----:B------:R-:W-:Y:S01]  /*14b20*/  VIADD R17, R15, UR5 ;  /* 0x000000050f117c36 */ /* 0x000fe20008000000 */
[----:B------:R-:W-:Y:S01]  /*14b30*/  LEA.HI.X.SX32 R9, R11, R0, 0x2, P6 ;  /* 0x000000000b097211 */ /* 0x000fe200030f16ff */
[----:B------:R-:W2:Y:S01]  /*14b40*/  LDCU UR4, c[0x0][0x39c] ;  /* 0x00007380ff0477ac */ /* 0x000ea20008000800 */
[----:B------:R-:W-:Y:S01]  /*14b50*/  LEA R10, P6, R13, R2, 0x2 ;  /* 0x000000020d0a7211 */ /* 0x000fe200078c10ff */
[----:B-1----:R-:W-:-:S03]  /*14b60*/  VIADD R4, R3, 0xfd ;  /* 0x000000fd03047836 */ /* 0x002fc60000000000 */
[----:B------:R-:W-:Y:S01]  /*14b70*/  LEA.HI.X.SX32 R11, R13, R0, 0x2, P6 ;  /* 0x000000000d0b7211 */ /* 0x000fe200030f16ff */
[----:B------:R1:W-:Y:S01]  /*14b80*/  @P2 STG.E desc[UR18][R8.64], R60 ;  /* 0x0000003c08002986 */ /* 0x0003e2000c101912 */
[----:B------:R-:W-:Y:S01]  /*14b90*/  VIADD R13, R17, UR5 ;  /* 0x00000005110d7c36 */ /* 0x000fe20008000000 */
[----:B---3--:R-:W-:Y:S01]  /*14ba0*/  ISETP.LT.AND P2, PT, R4, UR6, !P0 ;  /* 0x0000000604007c0c */ /* 0x008fe2000c741270 */
[----:B------:R-:W3:Y:S02]  /*14bb0*/  LDCU UR6, c[0x0][0x39c] ;  /* 0x00007380ff0677ac */ /* 0x000ee40008000800 */
[----:B------:R-:W-:Y:S01]  /*14bc0*/  VIADD R19, R13, UR5 ;  /* 0x000000050d137c36 */ /* 0x000fe20008000000 */
[----:B------:R5:W-:Y:S01]  /*14bd0*/  @P1 STG.E desc[UR18][R10.64], R61 ;  /* 0x0000003d0a001986 */ /* 0x000be2000c101912 */
[-C--:B------:R-:W-:Y:S02]  /*14be0*/  LEA R4, P1, R15, R2.reuse, 0x2 ;  /* 0x000000020f047211 */ /* 0x080fe400078210ff */
[----:B----4-:R-:W-:Y:S01]  /*14bf0*/  LEA R6, P6, R17, R2, 0x2 ;  /* 0x0000000211067211 */ /* 0x010fe200078c10ff */
[----:B------:R-:W-:Y:S01]  /*14c00*/  VIADD R21, R19, UR5 ;  /* 0x0000000513157c36 */ /* 0x000fe20008000000 */
[----:B------:R-:W-:-:S02]  /*14c10*/  LEA.HI.X.SX32 R5, R15, R0, 0x2, P1 ;  /* 0x000000000f057211 */ /* 0x000fc400008f16ff */
[----:B------:R-:W-:Y:S01]  /*14c20*/  LEA.HI.X.SX32 R7, R17, R0, 0x2, P6 ;  /* 0x0000000011077211 */ /* 0x000fe200030f16ff */
[----:B------:R-:W-:Y:S01]  /*14c30*/  VIADD R15, R21, UR5 ;  /* 0x00000005150f7c36 */ /* 0x000fe20008000000 */
[-C--:B-1----:R-:W-:Y:S01]  /*14c40*/  LEA R8, P6, R13, R2.reuse, 0x2 ;  /* 0x000000020d087211 */ /* 0x082fe200078c10ff */
[----:B------:R-:W-:Y:S01]  /*14c50*/  VIADD R14, R3, 0xfe ;  /* 0x000000fe030e7836 */ /* 0x000fe20000000000 */
[----:B------:R-:W-:Y:S01]  /*14c60*/  LEA R12, P1, R19, R2, 0x2 ;  /* 0x00000002130c7211 */ /* 0x000fe200078210ff */
[----:B------:R-:W-:Y:S01]  /*14c70*/  VIADD R3, R3, 0xff ;  /* 0x000000ff03037836 */ /* 0x000fe20000000000 */
[----:B------:R-:W-:Y:S02]  /*14c80*/  LEA.HI.X.SX32 R9, R13, R0, 0x2, P6 ;  /* 0x000000000d097211 */ /* 0x000fe400030f16ff */
[----:B-----5:R-:W-:Y:S02]  /*14c90*/  LEA R10, P6, R15, R2, 0x2 ;  /* 0x000000020f0a7211 */ /* 0x020fe400078c10ff */
[----:B------:R-:W-:-:S02]  /*14ca0*/  LEA.HI.X.SX32 R13, R19, R0, 0x2, P1 ;  /* 0x00000000130d7211 */ /* 0x000fc400008f16ff */
[----:B--2---:R-:W-:Y:S02]  /*14cb0*/  ISETP.LT.AND P1, PT, R14, UR4, !P0 ;  /* 0x000000040e007c0c */ /* 0x004fe4000c721270 */
[----:B---3--:R-:W-:Y:S02]  /*14cc0*/  ISETP.LT.AND P0, PT, R3, UR6, !P0 ;  /* 0x0000000603007c0c */ /* 0x008fe4000c701270 */
[----:B------:R-:W-:Y:S02]  /*14cd0*/  LEA.HI.X.SX32 R11, R15, R0, 0x2, P6 ;  /* 0x000000000f0b7211 */ /* 0x000fe400030f16ff */
[C---:B------:R-:W-:Y:S01]  /*14ce0*/  LEA R2, P6, R21.reuse, R2, 0x2 ;  /* 0x0000000215027211 */ /* 0x040fe200078c10ff */
[----:B------:R1:W-:Y:S03]  /*14cf0*/  @P5 STG.E desc[UR18][R4.64], R62 ;  /* 0x0000003e04005986 */ /* 0x0003e6000c101912 */
[----:B------:R-:W-:Y:S01]  /*14d00*/  LEA.HI.X.SX32 R3, R21, R0, 0x2, P6 ;  /* 0x0000000015037211 */ /* 0x000fe200030f16ff */
[----:B------:R1:W-:Y:S04]  /*14d10*/  @P4 STG.E desc[UR18][R6.64], R63 ;  /* 0x0000003f06004986 */ /* 0x0003e8000c101912 */
[----:B------:R1:W-:Y:S04]  /*14d20*/  @P3 STG.E desc[UR18][R8.64], R64 ;  /* 0x0000004008003986 */ /* 0x0003e8000c101912 */
[----:B------:R1:W-:Y:S04]  /*14d30*/  @P2 STG.E desc[UR18][R12.64], R65 ;  /* 0x000000410c002986 */ /* 0x0003e8000c101912 */
[----:B------:R1:W-:Y:S04]  /*14d40*/  @P1 STG.E desc[UR18][R2.64], R66 ;  /* 0x0000004202001986 */ /* 0x0003e8000c101912 */
[----:B------:R1:W-:Y:S01]  /*14d50*/  @P0 STG.E desc[UR18][R10.64], R67 ;  /* 0x000000430a000986 */ /* 0x0003e2000c101912 */
[----:B------:R-:W-:Y:S06]  /*14d60*/  BAR.SYNC.DEFER_BLOCKING 0x0 ;  /* 0x0000000000007b1d */ /* 0x000fec0000010000 */
[----:B------:R-:W-:Y:S05]  /*14d70*/  BRA.U UP0, `(.L_x_14) ;  /* 0x0000000100a07547 */ /* 0x000fea000b800000 */
[----:B------:R-:W2:Y:S01]  /*14d80*/  S2UR UR5, SR_CgaCtaId ;  /* 0x00000000000579c3 */ /* 0x000ea20000008800 */
[----:B------:R-:W-:Y:S01]  /*14d90*/  NOP ;  /* 0x0000000000007918 */ /* 0x000fe20000000000 */
[----:B------:R-:W-:Y:S01]  /*14da0*/  UMOV UR4, 0x50 ;  /* 0x0000005000047882 */ /* 0x000fe20000000000 */
[----:B------:R-:W-:Y:S02]  /*14db0*/  IMAD.U32 R0, RZ, RZ, UR20 ;  /* 0x00000014ff007e24 */ /* 0x000fe4000f8e00ff */
[----:B-1----:R-:W-:Y:S02]  /*14dc0*/  IMAD.MOV.U32 R3, RZ, RZ, 0xffff ;  /* 0x0000ffffff037424 */ /* 0x002fe400078e00ff */
[----:B------:R-:W-:Y:S01]  /*14dd0*/  IMAD.MOV.U32 R7, RZ, RZ, 0x1 ;  /* 0x00000001ff077424 */ /* 0x000fe200078e00ff */
[----:B------:R-:W-:-:S04]  /*14de0*/  LOP3.LUT R0, R0, 0xffff, RZ, 0xc0, !PT ;  /* 0x0000ffff00007812 */ /* 0x000fc800078ec0ff */
[----:B------:R-:W-:-:S05]  /*14df0*/  SHF.R.U32.HI R0, RZ, 0x5, R0 ;  /* 0x00000005ff007819 */ /* 0x000fca0000011600 */
[----:B------:R-:W-:Y:S01]  /*14e00*/  VIADD R2, R0, 0x10 ;  /* 0x0000001000027836 */ /* 0x000fe20000000000 */
[----:B------:R-:W-:Y:S01]  /*14e10*/  SHF.L.U32 R0, R3, R0, RZ ;  /* 0x0000000003007219 */ /* 0x000fe200000006ff */
[----:B--2---:R-:W-:-:S03]  /*14e20*/  ULEA UR6, UR5, UR4, 0x18 ;  /* 0x0000000405067291 */ /* 0x004fc6000f8ec0ff */
[----:B------:R-:W-:-:S04]  /*14e30*/  SHF.L.U32 R3, R7, R2, RZ ;  /* 0x0000000207037219 */ /* 0x000fc800000006ff */
[----:B------:R-:W-:Y:S02]  /*14e40*/  LOP3.LUT R0, R3, R0, RZ, 0xfc, !PT ;  /* 0x0000000003007212 */ /* 0x000fe400078efcff */
[----:B------:R-:W1:Y:S02]  /*14e50*/  LDS R5, [UR6] ;  /* 0x00000006ff057984 */ /* 0x000e640008000800 */
[C---:B------:R-:W-:Y:S02]  /*14e60*/  LOP3.LUT R2, R0.reuse, 0xffff, RZ, 0xc0, !PT ;  /* 0x0000ffff00027812 */ /* 0x040fe400078ec0ff */
[----:B-1----:R-:W-:-:S04]  /*14e70*/  LOP3.LUT R3, R0, 0xffff, R5, 0x80, !PT ;  /* 0x0000ffff00037812 */ /* 0x002fc800078e8005 */
[----:B------:R-:W-:-:S13]  /*14e80*/  ISETP.NE.AND P0, PT, R3, R2, PT ;  /* 0x000000020300720c */ /* 0x000fda0003f05270 */
[----:B------:R-:W-:Y:S05]  /*14e90*/  @P0 BRA `(.L_x_15) ;  /* 0x0000000000500947 */ /* 0x000fea0003800000 */
[----:B------:R-:W-:Y:S02]  /*14ea0*/  SHF.R.U32.HI R5, RZ, 0x10, R5 ;  /* 0x00000010ff057819 */ /* 0x000fe40000011605 */
[----:B------:R-:W-:-:S04]  /*14eb0*/  SHF.R.U32.HI R2, RZ, 0x10, R0 ;  /* 0x00000010ff027819 */ /* 0x000fc80000011600 */
[----:B------:R-:W-:-:S04]  /*14ec0*/  LOP3.LUT R5, R5, R2, RZ, 0xc0, !PT ;  /* 0x0000000205057212 */ /* 0x000fc800078ec0ff */
[----:B------:R-:W-:-:S13]  /*14ed0*/  ISETP.NE.AND P0, PT, R5, R2, PT ;  /* 0x000000020500720c */ /* 0x000fda0003f05270 */
[----:B------:R-:W-:Y:S05]  /*14ee0*/  @P0 BRA `(.L_x_16) ;  /* 0x0000000000300947 */ /* 0x000fea0003800000 */
[----:B------:R-:W-:Y:S01]  /*14ef0*/  R2UR UR4, R0 ;  /* 0x00000000000472ca */ /* 0x000fe200000e0000 */
[----:B------:R-:W-:Y:S01]  /*14f00*/  VOTEU.ANY UR5, UPT, PT ;  /* 0x0000000000057886 */ /* 0x000fe200038e0100 */
[----:B------:R-:W1:Y:S01]  /*14f10*/  S2R R0, SR_LANEID ;  /* 0x0000000000007919 */ /* 0x000e620000000000 */
[----:B------:R-:W-:-:S10]  /*14f20*/  UFLO.U32 UR5, UR5 ;  /* 0x00000005000572bd */ /* 0x000fd400080e0000 */
[----:B------:R-:W-:-:S06]  /*14f30*/  ULOP3.LUT UR4, URZ, UR4, URZ, 0x33, !UPT ;  /* 0x00000004ff047292 */ /* 0x000fcc000f8e33ff */
[----:B------:R-:W-:-:S04]  /*14f40*/  IMAD.U32 R2, RZ, RZ, UR4 ;  /* 0x00000004ff027e24 */ /* 0x000fc8000f8e00ff */
[----:B------:R-:W2:Y:S02]  /*14f50*/  REDUX UR7, R2 ;  /* 0x00000000020773c4 */ /* 0x000ea40000000000 */
[----:B------:R3:W-:Y:S01]  /*14f60*/  UTCATOMSWS.AND URZ, UR4 ;  /* 0x0000000400ff79e3 */ /* 0x0007e20008000000 */
[----:B-1----:R-:W-:Y:S01]  /*14f70*/  ISETP.EQ.U32.AND P0, PT, R0, UR5, PT ;  /* 0x0000000500007c0c */ /* 0x002fe2000bf02070 */
[----:B--2---:R-:W-:-:S12]  /*14f80*/  IMAD.U32 R0, RZ, RZ, UR7 ;  /* 0x00000007ff007e24 */ /* 0x004fd8000f8e00ff */
[----:B------:R3:W-:Y:S01]  /*14f90*/  @P0 ATOMS.AND RZ, [UR6], R0 ;  /* 0x00000000ffff098c */ /* 0x0007e2000a800006 */
[----:B------:R-:W-:Y:S05]  /*14fa0*/  BRA `(.L_x_14) ;  /* 0x0000000000147947 */ /* 0x000fea0003800000 */
.L_x_16:
[----:B------:R-:W-:-:S07]  /*14fb0*/  MOV R2, 0x14fd0 ;  /* 0x00014fd000027802 */ /* 0x000fce0000000f00 */
[----:B------:R-:W-:Y:S05]  /*14fc0*/  CALL.REL.NOINC `($__internal_0_$__cuda_sm10x_tcgen05_guardrail_trap_col_being_dealloced_not_returned_by_alloc) ;  /* 0x00000000002c7944 */ /* 0x000fea0003c00000 */
[----:B------:R-:W-:Y:S05]  /*14fd0*/  BRA `(.L_x_14) ;  /* 0x0000000000087947 */ /* 0x000fea0003800000 */
.L_x_15:
[----:B------:R-:W-:-:S07]  /*14fe0*/  MOV R2, 0x15000 ;  /* 0x0001500000027802 */ /* 0x000fce0000000f00 */
[----:B------:R-:W-:Y:S05]  /*14ff0*/  CALL.REL.NOINC `($__internal_2_$__cuda_sm10x_tcgen05_guardrail_trap_unallocated_columns_being_dealloced) ;  /* 0x0000000000387944 */ /* 0x000fea0003c00000 */
.L_x_14:
[----:B------:R-:W-:Y:S01]  /*15000*/  NOP ;  /* 0x0000000000007918 */ /* 0x000fe20000000000 */
[----:B---3--:R-:W-:Y:S05]  /*15010*/  EXIT ;  /* 0x000000000000794d */ /* 0x008fea0003800000 */
.L_x_9:
[----:B------:R-:W1:Y:S02]  /*15020*/  SYNCS.PHASECHK.TRANS64.TRYWAIT P2, [UR12], R4 ;  /* 0x00000004ff0075a7 */ /* 0x000e64000804110c */
[----:B-1----:R-:W-:Y:S05]  /*15030*/  @!P2 BRA `(.L_x_9) ;  /* 0xfffffffc00f8a947 */ /* 0x002fea000383ffff */
[----:B------:R-:W-:Y:S05]  /*15040*/  BRA `(.L_x_17) ;  /* 0xffffff5c00d87947 */ /* 0x000fea000383ffff */
.L_x_13:
[----:B------:R-:W1:Y:S02]  /*15050*/  SYNCS.PHASECHK.TRANS64.TRYWAIT P4, [UR12], R4 ;  /* 0x00000004ff0075a7 */ /* 0x000e64000808110c */
[----:B-1----:R-:W-:Y:S05]  /*15060*/  @!P4 BRA `(.L_x_13) ;  /* 0xfffffffc00f8c947 */ /* 0x002fea000383ffff */
[----:B------:R-:W-:Y:S05]  /*15070*/  BRA `(.L_x_12) ;  /* 0xffffff8000507947 */ /* 0x000fea000383ffff */
        .weak           $__internal_0_$__cuda_sm10x_tcgen05_guardrail_trap_col_being_dealloced_not_returned_by_alloc
        .type           $__internal_0_$__cuda_sm10x_tcgen05_guardrail_trap_col_being_dealloced_not_returned_by_alloc,@function
        .size           $__internal_0_$__cuda_sm10x_tcgen05_guardrail_trap_col_being_dealloced_not_returned_by_alloc,($__internal_1_$__cuda_sm10x_tcgen05_guardrail_trap_phase_invalid_during_alloc - $__internal_0_$__cuda_sm10x_tcgen05_guardrail_trap_col_being_dealloced_not_returned_by_alloc)
$__internal_0_$__cuda_sm10x_tcgen05_guardrail_trap_col_being_dealloced_not_returned_by_alloc:
[----:B------:R-:W-:Y:S05]  /*15080*/  BPT.TRAP 0x1 ;  /* 0x000000040000795c */ /* 0x000fea0000300000 */
[----:B------:R-:W-:-:S04]  /*15090*/  IMAD.MOV.U32 R3, RZ, RZ, 0x0 ;  /* 0x00000000ff037424 */ /* 0x000fc800078e00ff */
[----:B------:R-:W-:Y:S05]  /*150a0*/  RET.REL.NODEC R2 `(matmul_kernel) ;  /* 0xfffffeac02d47950 */ /* 0x000fea0003c3ffff */
        .weak           $__internal_1_$__cuda_sm10x_tcgen05_guardrail_trap_phase_invalid_during_alloc
        .type           $__internal_1_$__cuda_sm10x_tcgen05_guardrail_trap_phase_invalid_during_alloc,@function
        .size           $__internal_1_$__cuda_sm10x_tcgen05_guardrail_trap_phase_invalid_during_alloc,($__internal_2_$__cuda_sm10x_tcgen05_guardrail_trap_unallocated_columns_being_dealloced - $__internal_1_$__cuda_sm10x_tcgen05_guardrail_trap_phase_invalid_during_alloc)
$__internal_1_$__cuda_sm10x_tcgen05_guardrail_trap_phase_invalid_during_alloc:
[----:B------:R-:W-:Y:S05]  /*150b0*/  BPT.TRAP 0x1 ;  /* 0x000000040000795c */ /* 0x000fea0000300000 */
[----:B------:R-:W-:-:S04]  /*150c0*/  IMAD.MOV.U32 R3, RZ, RZ, 0x0 ;  /* 0x00000000ff037424 */ /* 0x000fc800078e00ff */
[----:B------:R-:W-:Y:S05]  /*150d0*/  RET.REL.NODEC R2 `(matmul_kernel) ;  /* 0xfffffeac02c87950 */ /* 0x000fea0003c3ffff */
        .weak           $__internal_2_$__cuda_sm10x_tcgen05_guardrail_trap_unallocated_columns_being_dealloced
        .type           $__internal_2_$__cuda_sm10x_tcgen05_guardrail_trap_unallocated_columns_being_dealloced,@function
        .size           $__internal_2_$__cuda_sm10x_tcgen05_guardrail_trap_unallocated_columns_being_dealloced,(.L_x_21 - $__internal_2_$__cuda_sm10x_tcgen05_guardrail_trap_unallocated_columns_being_dealloced)
$__internal_2_$__cuda_sm10x_tcgen05_guardrail_trap_unallocated_columns_being_dealloced:
[----:B------:R-:W-:Y:S05]  /*150e0*/  BPT.TRAP 0x1 ;  /* 0x000000040000795c */ /* 0x000fea0000300000 */
[----:B------:R-:W-:-:S04]  /*150f0*/  IMAD.MOV.U32 R3, RZ, RZ, 0x0 ;  /* 0x00000000ff037424 */ /* 0x000fc800078e00ff */
[----:B------:R-:W-:Y:S05]  /*15100*/  RET.REL.NODEC R2 `(matmul_kernel) ;  /* 0xfffffeac02bc7950 */ /* 0x000fea0003c3ffff */
.L_x_18:
[----:B------:R-:W-:-:S00]  /*15110*/  BRA `(.L_x_18) ;  /* 0xfffffffc00fc7947 */ /* 0x000fc0000383ffff */
[----:B------:R-:W-:-:S00]  /*15120*/  NOP ;  /* 0x0000000000007918 */ /* 0x000fc00000000000 */
        /* <DEDUP_REMOVED lines=13> */
.L_x_21:


//--------------------- .nv.shared.matmul_kernel  --------------------------
	.section	.nv.shared.matmul_kernel,"aw",@nobits
	.sectionflags	@""
	.align	16
	.zero		1024


//--------------------- .nv.shared.reserved.0     --------------------------
	.section	.nv.shared.reserved.0,"aw",@nobits
	.align	8
	.weak		__nv_reservedSMEM_offset_0_alias
	.size		__nv_reservedSMEM_offset_0_alias, 0, 64
	.other		__nv_reservedSMEM_offset_0_alias,@"STO_CUDA_RESERVED_SHARED STV_DEFAULT"
__nv_reservedSMEM_offset_0_alias:
	.zero		0
.nv.shared.reserved.0:
	.zero		64
	.weak		__nv_reservedSMEM_allocation_phase
	.type		__nv_reservedSMEM_allocation_phase,@object
	.size		__nv_reservedSMEM_allocation_phase,(.L_0 - __nv_reservedSMEM_allocation_phase)
__nv_reservedSMEM_allocation_phase:
	.zero		1
.L_0:
	.zero		7
	.weak		__nv_reservedSMEM_devtool_atexit_pc
	.type		__nv_reservedSMEM_devtool_atexit_pc,@object
	.size		__nv_reservedSMEM_devtool_atexit_pc,(__nv_reservedSMEM_allocation_mask - __nv_reservedSMEM_devtool_atexit_pc)
__nv_reservedSMEM_devtool_atexit_pc:
	.zero		8
	.weak		__nv_reservedSMEM_allocation_mask
	.type		__nv_reservedSMEM_allocation_mask,@object
	.size		__nv_reservedSMEM_allocation_mask,(.L_2 - __nv_reservedSMEM_allocation_mask)
__nv_reservedSMEM_allocation_mask:
	.zero		4
.L_2:


//--------------------- .nv.constant0.matmul_kernel --------------------------
	.section	.nv.constant0.matmul_kernel,"a",@progbits
	.sectionflags	@""
	.align	4
.nv.constant0.matmul_kernel:
	.zero		976


//--------------------- SYMBOLS --------------------------

	.type		.nv.reservedSmem.offset0,@object
	.size		.nv.reservedSmem.offset0,0x4
	.type		.nv.reservedSmem.cap,@object
	.size		.nv.reservedSmem.cap,0x4
